//
// Generated by NVIDIA NVVM Compiler
//
// Compiler Build ID: CL-36424714
// Cuda compilation tools, release 13.0, V13.0.88
// Based on NVVM 20.0.0
//

.version 9.0
.target sm_100
.address_size 64

	// .globl	_Z14pointsDistancePfS_PiS0_iii
// _ZZN3cub18CUB_300001_SM_10006detail6reduce28DeviceReduceSingleTileKernelINS2_10policy_hubIijN4cuda3std3__44plusIiEEE10Policy1000EPiSC_jS9_iiNS7_10__identityEEEvT0_T1_T2_T3_T4_T6_E12temp_storage has been demoted
// _ZZN3cub18CUB_300001_SM_10006detail6reduce18DeviceReduceKernelINS2_10policy_hubIijN4cuda3std3__44plusIiEEE10Policy1000EPijS9_iNS7_10__identityEEEvT0_PT3_T1_NS0_13GridEvenShareISH_EET2_T4_E12temp_storage has been demoted
// _ZZN3cub18CUB_300001_SM_10006detail6reduce28DeviceReduceSingleTileKernelINS2_10policy_hubIijN4cuda3std3__44plusIiEEE10Policy1000EPiSC_iS9_iiNS7_10__identityEEEvT0_T1_T2_T3_T4_T6_E12temp_storage has been demoted
// _ZZN3cub18CUB_300001_SM_10006detail6reduce28DeviceReduceSingleTileKernelINS2_10policy_hubIiyN4cuda3std3__44plusIiEEE10Policy1000EPiSC_yS9_iiNS7_10__identityEEEvT0_T1_T2_T3_T4_T6_E12temp_storage has been demoted
// _ZZN3cub18CUB_300001_SM_10006detail6reduce18DeviceReduceKernelINS2_10policy_hubIiyN4cuda3std3__44plusIiEEE10Policy1000EPiyS9_iNS7_10__identityEEEvT0_PT3_T1_NS0_13GridEvenShareISH_EET2_T4_E12temp_storage has been demoted
// _ZZN3cub18CUB_300001_SM_10006detail6reduce28DeviceReduceSingleTileKernelINS2_10policy_hubIiyN4cuda3std3__44plusIiEEE10Policy1000EPiSC_iS9_iiNS7_10__identityEEEvT0_T1_T2_T3_T4_T6_E12temp_storage has been demoted
.global .align 1 .b8 _ZN34_INTERNAL_ebb995fb_4_k_cu_312544c34cuda3std3__45__cpo5beginE[1];
.global .align 1 .b8 _ZN34_INTERNAL_ebb995fb_4_k_cu_312544c34cuda3std3__45__cpo3endE[1];
.global .align 1 .b8 _ZN34_INTERNAL_ebb995fb_4_k_cu_312544c34cuda3std3__45__cpo6cbeginE[1];
.global .align 1 .b8 _ZN34_INTERNAL_ebb995fb_4_k_cu_312544c34cuda3std3__45__cpo4cendE[1];
.global .align 1 .b8 _ZN34_INTERNAL_ebb995fb_4_k_cu_312544c34cuda3std3__45__cpo6rbeginE[1];
.global .align 1 .b8 _ZN34_INTERNAL_ebb995fb_4_k_cu_312544c34cuda3std3__45__cpo4rendE[1];
.global .align 1 .b8 _ZN34_INTERNAL_ebb995fb_4_k_cu_312544c34cuda3std3__45__cpo7crbeginE[1];
.global .align 1 .b8 _ZN34_INTERNAL_ebb995fb_4_k_cu_312544c34cuda3std3__45__cpo5crendE[1];
.global .align 1 .b8 _ZN34_INTERNAL_ebb995fb_4_k_cu_312544c34cuda3std3__436_GLOBAL__N__ebb995fb_4_k_cu_312544c36ignoreE[1];
.global .align 1 .b8 _ZN34_INTERNAL_ebb995fb_4_k_cu_312544c34cuda3std3__419piecewise_constructE[1];
.global .align 1 .b8 _ZN34_INTERNAL_ebb995fb_4_k_cu_312544c34cuda3std3__48in_placeE[1];
.global .align 1 .b8 _ZN34_INTERNAL_ebb995fb_4_k_cu_312544c34cuda3std3__420unreachable_sentinelE[1];
.global .align 1 .b8 _ZN34_INTERNAL_ebb995fb_4_k_cu_312544c34cuda3std3__47nulloptE[1];
.global .align 1 .b8 _ZN34_INTERNAL_ebb995fb_4_k_cu_312544c34cuda3std3__48unexpectE[1];
.global .align 1 .b8 _ZN34_INTERNAL_ebb995fb_4_k_cu_312544c34cuda3std6ranges3__45__cpo4swapE[1];
.global .align 1 .b8 _ZN34_INTERNAL_ebb995fb_4_k_cu_312544c34cuda3std6ranges3__45__cpo9iter_moveE[1];
.global .align 1 .b8 _ZN34_INTERNAL_ebb995fb_4_k_cu_312544c34cuda3std6ranges3__45__cpo5beginE[1];
.global .align 1 .b8 _ZN34_INTERNAL_ebb995fb_4_k_cu_312544c34cuda3std6ranges3__45__cpo3endE[1];
.global .align 1 .b8 _ZN34_INTERNAL_ebb995fb_4_k_cu_312544c34cuda3std6ranges3__45__cpo6cbeginE[1];
.global .align 1 .b8 _ZN34_INTERNAL_ebb995fb_4_k_cu_312544c34cuda3std6ranges3__45__cpo4cendE[1];
.global .align 1 .b8 _ZN34_INTERNAL_ebb995fb_4_k_cu_312544c34cuda3std6ranges3__45__cpo7advanceE[1];
.global .align 1 .b8 _ZN34_INTERNAL_ebb995fb_4_k_cu_312544c34cuda3std6ranges3__45__cpo9iter_swapE[1];
.global .align 1 .b8 _ZN34_INTERNAL_ebb995fb_4_k_cu_312544c34cuda3std6ranges3__45__cpo4nextE[1];
.global .align 1 .b8 _ZN34_INTERNAL_ebb995fb_4_k_cu_312544c34cuda3std6ranges3__45__cpo4prevE[1];
.global .align 1 .b8 _ZN34_INTERNAL_ebb995fb_4_k_cu_312544c34cuda3std6ranges3__45__cpo4dataE[1];
.global .align 1 .b8 _ZN34_INTERNAL_ebb995fb_4_k_cu_312544c34cuda3std6ranges3__45__cpo5cdataE[1];
.global .align 1 .b8 _ZN34_INTERNAL_ebb995fb_4_k_cu_312544c34cuda3std6ranges3__45__cpo4sizeE[1];
.global .align 1 .b8 _ZN34_INTERNAL_ebb995fb_4_k_cu_312544c34cuda3std6ranges3__45__cpo5ssizeE[1];
.global .align 1 .b8 _ZN34_INTERNAL_ebb995fb_4_k_cu_312544c34cuda3std6ranges3__45__cpo8distanceE[1];
.global .align 1 .b8 _ZN34_INTERNAL_ebb995fb_4_k_cu_312544c36thrust24THRUST_300001_SM_1000_NS8cuda_cub3parE[1];
.global .align 1 .b8 _ZN34_INTERNAL_ebb995fb_4_k_cu_312544c36thrust24THRUST_300001_SM_1000_NS8cuda_cub10par_nosyncE[1];
.global .align 1 .b8 _ZN34_INTERNAL_ebb995fb_4_k_cu_312544c36thrust24THRUST_300001_SM_1000_NS6system6detail10sequential3seqE[1];
.global .align 1 .b8 _ZN34_INTERNAL_ebb995fb_4_k_cu_312544c36thrust24THRUST_300001_SM_1000_NS6system3cpp3parE[1];
.global .align 1 .b8 _ZN34_INTERNAL_ebb995fb_4_k_cu_312544c36thrust24THRUST_300001_SM_1000_NS12placeholders2_1E[1];
.global .align 1 .b8 _ZN34_INTERNAL_ebb995fb_4_k_cu_312544c36thrust24THRUST_300001_SM_1000_NS12placeholders2_2E[1];
.global .align 1 .b8 _ZN34_INTERNAL_ebb995fb_4_k_cu_312544c36thrust24THRUST_300001_SM_1000_NS12placeholders2_3E[1];
.global .align 1 .b8 _ZN34_INTERNAL_ebb995fb_4_k_cu_312544c36thrust24THRUST_300001_SM_1000_NS12placeholders2_4E[1];
.global .align 1 .b8 _ZN34_INTERNAL_ebb995fb_4_k_cu_312544c36thrust24THRUST_300001_SM_1000_NS12placeholders2_5E[1];
.global .align 1 .b8 _ZN34_INTERNAL_ebb995fb_4_k_cu_312544c36thrust24THRUST_300001_SM_1000_NS12placeholders2_6E[1];
.global .align 1 .b8 _ZN34_INTERNAL_ebb995fb_4_k_cu_312544c36thrust24THRUST_300001_SM_1000_NS12placeholders2_7E[1];
.global .align 1 .b8 _ZN34_INTERNAL_ebb995fb_4_k_cu_312544c36thrust24THRUST_300001_SM_1000_NS12placeholders2_8E[1];
.global .align 1 .b8 _ZN34_INTERNAL_ebb995fb_4_k_cu_312544c36thrust24THRUST_300001_SM_1000_NS12placeholders2_9E[1];
.global .align 1 .b8 _ZN34_INTERNAL_ebb995fb_4_k_cu_312544c36thrust24THRUST_300001_SM_1000_NS12placeholders3_10E[1];
.global .align 1 .b8 _ZN34_INTERNAL_ebb995fb_4_k_cu_312544c36thrust24THRUST_300001_SM_1000_NS3seqE[1];
.global .align 1 .b8 _ZN34_INTERNAL_ebb995fb_4_k_cu_312544c36thrust24THRUST_300001_SM_1000_NS6deviceE[1];
.extern .shared .align 16 .b8 newClustersSums[];

.visible .entry _Z14pointsDistancePfS_PiS0_iii(
	.param .u64 .ptr .align 1 _Z14pointsDistancePfS_PiS0_iii_param_0,
	.param .u64 .ptr .align 1 _Z14pointsDistancePfS_PiS0_iii_param_1,
	.param .u64 .ptr .align 1 _Z14pointsDistancePfS_PiS0_iii_param_2,
	.param .u64 .ptr .align 1 _Z14pointsDistancePfS_PiS0_iii_param_3,
	.param .u32 _Z14pointsDistancePfS_PiS0_iii_param_4,
	.param .u32 _Z14pointsDistancePfS_PiS0_iii_param_5,
	.param .u32 _Z14pointsDistancePfS_PiS0_iii_param_6
)
{
	.reg .pred 	%p<20>;
	.reg .b32 	%r<46>;
	.reg .b32 	%f<96>;
	.reg .b64 	%rd<101>;

	ld.param.u64 	%rd34, [_Z14pointsDistancePfS_PiS0_iii_param_0];
	ld.param.u64 	%rd35, [_Z14pointsDistancePfS_PiS0_iii_param_1];
	ld.param.u64 	%rd36, [_Z14pointsDistancePfS_PiS0_iii_param_3];
	ld.param.u32 	%r19, [_Z14pointsDistancePfS_PiS0_iii_param_4];
	ld.param.u32 	%r20, [_Z14pointsDistancePfS_PiS0_iii_param_5];
	ld.param.u32 	%r21, [_Z14pointsDistancePfS_PiS0_iii_param_6];
	cvta.to.global.u64 	%rd1, %rd34;
	cvta.to.global.u64 	%rd2, %rd35;
	cvta.to.global.u64 	%rd3, %rd36;
	mov.u32 	%r22, %ctaid.x;
	shl.b32 	%r23, %r22, 10;
	mov.u32 	%r24, %tid.x;
	or.b32  	%r1, %r23, %r24;
	setp.ge.s32 	%p1, %r1, %r20;
	@%p1 bra 	$L__BB0_26;
	cvt.s64.s32 	%rd4, %r19;
	setp.eq.s32 	%p2, %r19, 0;
	mov.b32 	%r45, -1;
	@%p2 bra 	$L__BB0_22;
	setp.ne.s32 	%p3, %r21, 0;
	cvt.s64.s32 	%rd5, %r20;
	cvt.s64.s32 	%rd6, %r1;
	@%p3 bra 	$L__BB0_9;
	setp.lt.u32 	%p13, %r19, 4;
	mov.f32 	%f85, 0f7F7FFFFF;
	mov.b32 	%r45, -1;
	mov.b64 	%rd92, 0;
	@%p13 bra 	$L__BB0_6;
	and.b64  	%rd92, %rd4, -4;
	mov.f32 	%f85, 0f7F7FFFFF;
	mov.b32 	%r45, -1;
	mov.b32 	%r38, 0;
	mov.u64 	%rd91, %rd92;
$L__BB0_5:
	setp.gt.f32 	%p14, %f85, 0f00000000;
	selp.f32 	%f85, 0f00000000, %f85, %p14;
	selp.b32 	%r45, %r38, %r45, %p14;
	add.s64 	%rd91, %rd91, -4;
	add.s32 	%r38, %r38, 4;
	setp.ne.s64 	%p15, %rd91, 0;
	@%p15 bra 	$L__BB0_5;
$L__BB0_6:
	and.b32  	%r34, %r19, 3;
	setp.eq.s32 	%p16, %r34, 0;
	@%p16 bra 	$L__BB0_22;
	cvt.u32.u64 	%r42, %rd92;
	and.b64  	%rd93, %rd4, 3;
$L__BB0_8:
	.pragma "nounroll";
	setp.gt.f32 	%p17, %f85, 0f00000000;
	selp.f32 	%f85, 0f00000000, %f85, %p17;
	selp.b32 	%r45, %r42, %r45, %p17;
	add.s32 	%r42, %r42, 1;
	add.s64 	%rd93, %rd93, -1;
	setp.eq.s64 	%p18, %rd93, 0;
	@%p18 bra 	$L__BB0_22;
	bra.uni 	$L__BB0_8;
$L__BB0_9:
	and.b32  	%r13, %r21, 7;
	and.b32  	%r14, %r21, 3;
	and.b32  	%r27, %r21, -8;
	cvt.s64.s32 	%rd14, %r27;
	and.b32  	%r15, %r21, 1;
	shl.b64 	%rd15, %rd4, 2;
	shl.b64 	%rd16, %rd5, 2;
	mov.f32 	%f87, 0f7F7FFFFF;
	mov.b32 	%r45, -1;
	mov.b64 	%rd94, 0;
$L__BB0_10:
	setp.lt.u32 	%p4, %r21, 8;
	mov.f32 	%f95, 0f00000000;
	mov.b64 	%rd99, 0;
	@%p4 bra 	$L__BB0_13;
	shl.b64 	%rd39, %rd6, 2;
	add.s64 	%rd96, %rd1, %rd39;
	shl.b64 	%rd40, %rd94, 2;
	add.s64 	%rd95, %rd2, %rd40;
	mov.f32 	%f95, 0f00000000;
	mov.u64 	%rd97, %rd14;
$L__BB0_12:
	.pragma "nounroll";
	ld.global.f32 	%f24, [%rd95];
	ld.global.f32 	%f25, [%rd96];
	sub.f32 	%f26, %f24, %f25;
	fma.rn.f32 	%f27, %f26, %f26, %f95;
	add.s64 	%rd41, %rd95, %rd15;
	ld.global.f32 	%f28, [%rd41];
	add.s64 	%rd42, %rd96, %rd16;
	ld.global.f32 	%f29, [%rd42];
	sub.f32 	%f30, %f28, %f29;
	fma.rn.f32 	%f31, %f30, %f30, %f27;
	add.s64 	%rd43, %rd41, %rd15;
	ld.global.f32 	%f32, [%rd43];
	add.s64 	%rd44, %rd42, %rd16;
	ld.global.f32 	%f33, [%rd44];
	sub.f32 	%f34, %f32, %f33;
	fma.rn.f32 	%f35, %f34, %f34, %f31;
	add.s64 	%rd45, %rd43, %rd15;
	ld.global.f32 	%f36, [%rd45];
	add.s64 	%rd46, %rd44, %rd16;
	ld.global.f32 	%f37, [%rd46];
	sub.f32 	%f38, %f36, %f37;
	fma.rn.f32 	%f39, %f38, %f38, %f35;
	add.s64 	%rd47, %rd45, %rd15;
	ld.global.f32 	%f40, [%rd47];
	add.s64 	%rd48, %rd46, %rd16;
	ld.global.f32 	%f41, [%rd48];
	sub.f32 	%f42, %f40, %f41;
	fma.rn.f32 	%f43, %f42, %f42, %f39;
	add.s64 	%rd49, %rd47, %rd15;
	ld.global.f32 	%f44, [%rd49];
	add.s64 	%rd50, %rd48, %rd16;
	ld.global.f32 	%f45, [%rd50];
	sub.f32 	%f46, %f44, %f45;
	fma.rn.f32 	%f47, %f46, %f46, %f43;
	add.s64 	%rd51, %rd49, %rd15;
	ld.global.f32 	%f48, [%rd51];
	add.s64 	%rd52, %rd50, %rd16;
	ld.global.f32 	%f49, [%rd52];
	sub.f32 	%f50, %f48, %f49;
	fma.rn.f32 	%f51, %f50, %f50, %f47;
	add.s64 	%rd53, %rd51, %rd15;
	ld.global.f32 	%f52, [%rd53];
	add.s64 	%rd54, %rd52, %rd16;
	ld.global.f32 	%f53, [%rd54];
	sub.f32 	%f54, %f52, %f53;
	fma.rn.f32 	%f95, %f54, %f54, %f51;
	add.s64 	%rd97, %rd97, -8;
	shl.b64 	%rd55, %rd5, 5;
	add.s64 	%rd96, %rd96, %rd55;
	shl.b64 	%rd56, %rd4, 5;
	add.s64 	%rd95, %rd95, %rd56;
	setp.ne.s64 	%p5, %rd97, 0;
	mov.u64 	%rd99, %rd14;
	@%p5 bra 	$L__BB0_12;
$L__BB0_13:
	setp.eq.s32 	%p6, %r13, 0;
	@%p6 bra 	$L__BB0_21;
	add.s32 	%r28, %r13, -1;
	setp.lt.u32 	%p7, %r28, 3;
	@%p7 bra 	$L__BB0_16;
	mad.lo.s64 	%rd57, %rd99, %rd4, %rd94;
	shl.b64 	%rd58, %rd57, 2;
	add.s64 	%rd59, %rd2, %rd58;
	ld.global.f32 	%f56, [%rd59];
	mad.lo.s64 	%rd60, %rd99, %rd5, %rd6;
	shl.b64 	%rd61, %rd60, 2;
	add.s64 	%rd62, %rd1, %rd61;
	ld.global.f32 	%f57, [%rd62];
	sub.f32 	%f58, %f56, %f57;
	fma.rn.f32 	%f59, %f58, %f58, %f95;
	add.s64 	%rd63, %rd59, %rd15;
	ld.global.f32 	%f60, [%rd63];
	add.s64 	%rd64, %rd62, %rd16;
	ld.global.f32 	%f61, [%rd64];
	sub.f32 	%f62, %f60, %f61;
	fma.rn.f32 	%f63, %f62, %f62, %f59;
	add.s64 	%rd65, %rd63, %rd15;
	ld.global.f32 	%f64, [%rd65];
	add.s64 	%rd66, %rd64, %rd16;
	ld.global.f32 	%f65, [%rd66];
	sub.f32 	%f66, %f64, %f65;
	fma.rn.f32 	%f67, %f66, %f66, %f63;
	add.s64 	%rd67, %rd65, %rd15;
	ld.global.f32 	%f68, [%rd67];
	add.s64 	%rd68, %rd66, %rd16;
	ld.global.f32 	%f69, [%rd68];
	sub.f32 	%f70, %f68, %f69;
	fma.rn.f32 	%f95, %f70, %f70, %f67;
	add.s64 	%rd99, %rd99, 4;
$L__BB0_16:
	setp.eq.s32 	%p8, %r14, 0;
	@%p8 bra 	$L__BB0_21;
	setp.eq.s32 	%p9, %r14, 1;
	@%p9 bra 	$L__BB0_19;
	mad.lo.s64 	%rd69, %rd99, %rd4, %rd94;
	shl.b64 	%rd70, %rd69, 2;
	add.s64 	%rd71, %rd2, %rd70;
	ld.global.f32 	%f72, [%rd71];
	mad.lo.s64 	%rd72, %rd99, %rd5, %rd6;
	shl.b64 	%rd73, %rd72, 2;
	add.s64 	%rd74, %rd1, %rd73;
	ld.global.f32 	%f73, [%rd74];
	sub.f32 	%f74, %f72, %f73;
	fma.rn.f32 	%f75, %f74, %f74, %f95;
	add.s64 	%rd75, %rd71, %rd15;
	ld.global.f32 	%f76, [%rd75];
	add.s64 	%rd76, %rd74, %rd16;
	ld.global.f32 	%f77, [%rd76];
	sub.f32 	%f78, %f76, %f77;
	fma.rn.f32 	%f95, %f78, %f78, %f75;
	add.s64 	%rd99, %rd99, 2;
$L__BB0_19:
	setp.eq.s32 	%p10, %r15, 0;
	@%p10 bra 	$L__BB0_21;
	mad.lo.s64 	%rd77, %rd99, %rd4, %rd94;
	shl.b64 	%rd78, %rd77, 2;
	add.s64 	%rd79, %rd2, %rd78;
	ld.global.f32 	%f79, [%rd79];
	mad.lo.s64 	%rd80, %rd99, %rd5, %rd6;
	shl.b64 	%rd81, %rd80, 2;
	add.s64 	%rd82, %rd1, %rd81;
	ld.global.f32 	%f80, [%rd82];
	sub.f32 	%f81, %f79, %f80;
	fma.rn.f32 	%f95, %f81, %f81, %f95;
$L__BB0_21:
	setp.lt.f32 	%p11, %f95, %f87;
	cvt.u32.u64 	%r29, %rd94;
	selp.f32 	%f87, %f95, %f87, %p11;
	selp.b32 	%r45, %r29, %r45, %p11;
	add.s64 	%rd94, %rd94, 1;
	setp.ne.s64 	%p12, %rd94, %rd4;
	@%p12 bra 	$L__BB0_10;
$L__BB0_22:
	ld.param.u64 	%rd90, [_Z14pointsDistancePfS_PiS0_iii_param_2];
	bar.sync 	0;
	cvta.to.global.u64 	%rd84, %rd90;
	mul.wide.s32 	%rd85, %r1, 4;
	add.s64 	%rd32, %rd84, %rd85;
	ld.global.u32 	%r35, [%rd32];
	setp.eq.s32 	%p19, %r35, %r45;
	@%p19 bra 	$L__BB0_24;
	add.s64 	%rd87, %rd3, %rd85;
	mov.b32 	%r36, 1;
	st.global.u32 	[%rd87], %r36;
	bra.uni 	$L__BB0_25;
$L__BB0_24:
	add.s64 	%rd89, %rd3, %rd85;
	mov.b32 	%r37, 0;
	st.global.u32 	[%rd89], %r37;
$L__BB0_25:
	bar.sync 	0;
	st.global.u32 	[%rd32], %r45;
$L__BB0_26:
	ret;

}
	// .globl	_Z15newClustersMeanPfPiS_iii
.visible .entry _Z15newClustersMeanPfPiS_iii(
	.param .u64 .ptr .align 1 _Z15newClustersMeanPfPiS_iii_param_0,
	.param .u64 .ptr .align 1 _Z15newClustersMeanPfPiS_iii_param_1,
	.param .u64 .ptr .align 1 _Z15newClustersMeanPfPiS_iii_param_2,
	.param .u32 _Z15newClustersMeanPfPiS_iii_param_3,
	.param .u32 _Z15newClustersMeanPfPiS_iii_param_4,
	.param .u32 _Z15newClustersMeanPfPiS_iii_param_5
)
{
	.reg .pred 	%p<32>;
	.reg .b32 	%r<128>;
	.reg .b32 	%f<61>;
	.reg .b64 	%rd<105>;

	ld.param.u64 	%rd44, [_Z15newClustersMeanPfPiS_iii_param_0];
	ld.param.u64 	%rd43, [_Z15newClustersMeanPfPiS_iii_param_1];
	ld.param.u64 	%rd45, [_Z15newClustersMeanPfPiS_iii_param_2];
	ld.param.u32 	%r23, [_Z15newClustersMeanPfPiS_iii_param_3];
	ld.param.u32 	%r24, [_Z15newClustersMeanPfPiS_iii_param_4];
	ld.param.u32 	%r25, [_Z15newClustersMeanPfPiS_iii_param_5];
	cvta.to.global.u64 	%rd1, %rd44;
	cvta.to.global.u64 	%rd2, %rd45;
	mov.u32 	%r1, %ctaid.x;
	shl.b32 	%r26, %r1, 10;
	mov.u32 	%r2, %tid.x;
	or.b32  	%r3, %r26, %r2;
	setp.ge.s32 	%p1, %r3, %r23;
	@%p1 bra 	$L__BB1_37;
	cvt.s64.s32 	%rd3, %r25;
	setp.eq.s32 	%p2, %r25, 0;
	@%p2 bra 	$L__BB1_13;
	setp.lt.u32 	%p3, %r25, 8;
	mov.b64 	%rd91, 0;
	@%p3 bra 	$L__BB1_5;
	and.b64  	%rd91, %rd3, -8;
	mov.b64 	%rd94, 0;
	mov.u32 	%r30, newClustersSums;
	shl.b32 	%r33, %r23, 2;
$L__BB1_4:
	.pragma "nounroll";
	cvt.u32.u64 	%r27, %rd94;
	mad.lo.s32 	%r28, %r23, %r27, %r3;
	shl.b32 	%r29, %r28, 2;
	add.s32 	%r31, %r30, %r29;
	mov.b32 	%r32, 0;
	st.shared.u32 	[%r31], %r32;
	add.s32 	%r34, %r31, %r33;
	st.shared.u32 	[%r34], %r32;
	add.s32 	%r35, %r34, %r33;
	st.shared.u32 	[%r35], %r32;
	add.s32 	%r36, %r35, %r33;
	st.shared.u32 	[%r36], %r32;
	add.s32 	%r37, %r36, %r33;
	st.shared.u32 	[%r37], %r32;
	add.s32 	%r38, %r37, %r33;
	st.shared.u32 	[%r38], %r32;
	add.s32 	%r39, %r38, %r33;
	st.shared.u32 	[%r39], %r32;
	add.s32 	%r40, %r39, %r33;
	st.shared.u32 	[%r40], %r32;
	add.s64 	%rd94, %rd94, 8;
	setp.eq.s64 	%p4, %rd94, %rd91;
	@%p4 bra 	$L__BB1_5;
	bra.uni 	$L__BB1_4;
$L__BB1_5:
	and.b32  	%r41, %r25, 7;
	setp.eq.s32 	%p5, %r41, 0;
	@%p5 bra 	$L__BB1_13;
	and.b64  	%rd48, %rd3, 7;
	add.s64 	%rd49, %rd48, -1;
	setp.lt.u64 	%p6, %rd49, 3;
	@%p6 bra 	$L__BB1_8;
	cvt.u32.u64 	%r42, %rd91;
	mad.lo.s32 	%r43, %r23, %r42, %r3;
	shl.b32 	%r44, %r43, 2;
	mov.u32 	%r45, newClustersSums;
	add.s32 	%r46, %r45, %r44;
	mov.b32 	%r47, 0;
	st.shared.u32 	[%r46], %r47;
	shl.b32 	%r48, %r23, 2;
	add.s32 	%r49, %r46, %r48;
	st.shared.u32 	[%r49], %r47;
	add.s32 	%r50, %r49, %r48;
	st.shared.u32 	[%r50], %r47;
	add.s32 	%r51, %r50, %r48;
	st.shared.u32 	[%r51], %r47;
	add.s64 	%rd91, %rd91, 4;
$L__BB1_8:
	and.b32  	%r52, %r25, 3;
	setp.eq.s32 	%p7, %r52, 0;
	@%p7 bra 	$L__BB1_13;
	setp.eq.s32 	%p8, %r52, 1;
	@%p8 bra 	$L__BB1_11;
	cvt.u32.u64 	%r53, %rd91;
	mad.lo.s32 	%r54, %r23, %r53, %r3;
	shl.b32 	%r55, %r54, 2;
	mov.u32 	%r56, newClustersSums;
	add.s32 	%r57, %r56, %r55;
	mov.b32 	%r58, 0;
	st.shared.u32 	[%r57], %r58;
	shl.b32 	%r59, %r23, 2;
	add.s32 	%r60, %r57, %r59;
	st.shared.u32 	[%r60], %r58;
	add.s64 	%rd91, %rd91, 2;
$L__BB1_11:
	and.b32  	%r61, %r25, 1;
	setp.eq.b32 	%p9, %r61, 1;
	not.pred 	%p10, %p9;
	@%p10 bra 	$L__BB1_13;
	cvt.u32.u64 	%r62, %rd91;
	mad.lo.s32 	%r63, %r23, %r62, %r3;
	shl.b32 	%r64, %r63, 2;
	mov.u32 	%r65, newClustersSums;
	add.s32 	%r66, %r65, %r64;
	mov.b32 	%r67, 0;
	st.shared.u32 	[%r66], %r67;
$L__BB1_13:
	cvt.s64.s32 	%rd10, %r24;
	setp.eq.s32 	%p11, %r24, 0;
	mov.b32 	%r125, 0;
	@%p11 bra 	$L__BB1_28;
	and.b32  	%r4, %r25, 7;
	and.b32  	%r5, %r25, 3;
	and.b64  	%rd11, %rd3, -8;
	and.b32  	%r6, %r25, 1;
	shl.b32 	%r70, %r1, 12;
	shl.b32 	%r71, %r2, 2;
	or.b32  	%r72, %r70, %r71;
	mov.u32 	%r73, newClustersSums;
	add.s32 	%r7, %r73, %r72;
	shl.b32 	%r8, %r23, 5;
	shl.b64 	%rd12, %rd10, 2;
	shl.b32 	%r9, %r23, 2;
	cvta.to.global.u64 	%rd13, %rd43;
	mov.b32 	%r125, 0;
	mov.b64 	%rd95, 0;
$L__BB1_15:
	setp.eq.s32 	%p12, %r25, 0;
	shl.b64 	%rd51, %rd95, 2;
	add.s64 	%rd52, %rd13, %rd51;
	ld.global.u32 	%r74, [%rd52];
	setp.ne.s32 	%p13, %r74, %r3;
	or.pred  	%p14, %p13, %p12;
	@%p14 bra 	$L__BB1_27;
	add.s64 	%rd54, %rd3, -1;
	setp.lt.u64 	%p15, %rd54, 7;
	mov.b64 	%rd99, 0;
	@%p15 bra 	$L__BB1_19;
	shl.b64 	%rd55, %rd95, 2;
	add.s64 	%rd96, %rd1, %rd55;
	mov.u32 	%r124, %r7;
	mov.u64 	%rd97, %rd11;
$L__BB1_18:
	.pragma "nounroll";
	ld.global.f32 	%f2, [%rd96];
	ld.shared.f32 	%f3, [%r124];
	add.f32 	%f4, %f2, %f3;
	st.shared.f32 	[%r124], %f4;
	add.s64 	%rd56, %rd96, %rd12;
	ld.global.f32 	%f5, [%rd56];
	add.s32 	%r75, %r124, %r9;
	ld.shared.f32 	%f6, [%r75];
	add.f32 	%f7, %f5, %f6;
	st.shared.f32 	[%r75], %f7;
	add.s64 	%rd57, %rd56, %rd12;
	ld.global.f32 	%f8, [%rd57];
	add.s32 	%r76, %r75, %r9;
	ld.shared.f32 	%f9, [%r76];
	add.f32 	%f10, %f8, %f9;
	st.shared.f32 	[%r76], %f10;
	add.s64 	%rd58, %rd57, %rd12;
	ld.global.f32 	%f11, [%rd58];
	add.s32 	%r77, %r76, %r9;
	ld.shared.f32 	%f12, [%r77];
	add.f32 	%f13, %f11, %f12;
	st.shared.f32 	[%r77], %f13;
	add.s64 	%rd59, %rd58, %rd12;
	ld.global.f32 	%f14, [%rd59];
	add.s32 	%r78, %r77, %r9;
	ld.shared.f32 	%f15, [%r78];
	add.f32 	%f16, %f14, %f15;
	st.shared.f32 	[%r78], %f16;
	add.s64 	%rd60, %rd59, %rd12;
	ld.global.f32 	%f17, [%rd60];
	add.s32 	%r79, %r78, %r9;
	ld.shared.f32 	%f18, [%r79];
	add.f32 	%f19, %f17, %f18;
	st.shared.f32 	[%r79], %f19;
	add.s64 	%rd61, %rd60, %rd12;
	ld.global.f32 	%f20, [%rd61];
	add.s32 	%r80, %r79, %r9;
	ld.shared.f32 	%f21, [%r80];
	add.f32 	%f22, %f20, %f21;
	st.shared.f32 	[%r80], %f22;
	add.s64 	%rd62, %rd61, %rd12;
	ld.global.f32 	%f23, [%rd62];
	add.s32 	%r81, %r80, %r9;
	ld.shared.f32 	%f24, [%r81];
	add.f32 	%f25, %f23, %f24;
	st.shared.f32 	[%r81], %f25;
	add.s64 	%rd97, %rd97, -8;
	add.s32 	%r124, %r124, %r8;
	shl.b64 	%rd63, %rd10, 5;
	add.s64 	%rd96, %rd96, %rd63;
	setp.ne.s64 	%p16, %rd97, 0;
	mov.u64 	%rd99, %rd11;
	@%p16 bra 	$L__BB1_18;
$L__BB1_19:
	add.s32 	%r125, %r25, %r125;
	setp.eq.s32 	%p17, %r4, 0;
	@%p17 bra 	$L__BB1_27;
	add.s32 	%r82, %r4, -1;
	setp.lt.u32 	%p18, %r82, 3;
	@%p18 bra 	$L__BB1_22;
	mad.lo.s64 	%rd64, %rd99, %rd10, %rd95;
	shl.b64 	%rd65, %rd64, 2;
	add.s64 	%rd66, %rd1, %rd65;
	ld.global.f32 	%f26, [%rd66];
	cvt.u32.u64 	%r83, %rd99;
	mad.lo.s32 	%r84, %r23, %r83, %r3;
	shl.b32 	%r85, %r84, 2;
	mov.u32 	%r86, newClustersSums;
	add.s32 	%r87, %r86, %r85;
	ld.shared.f32 	%f27, [%r87];
	add.f32 	%f28, %f26, %f27;
	st.shared.f32 	[%r87], %f28;
	add.s64 	%rd67, %rd66, %rd12;
	ld.global.f32 	%f29, [%rd67];
	add.s32 	%r88, %r87, %r9;
	ld.shared.f32 	%f30, [%r88];
	add.f32 	%f31, %f29, %f30;
	st.shared.f32 	[%r88], %f31;
	add.s64 	%rd68, %rd67, %rd12;
	ld.global.f32 	%f32, [%rd68];
	add.s32 	%r89, %r88, %r9;
	ld.shared.f32 	%f33, [%r89];
	add.f32 	%f34, %f32, %f33;
	st.shared.f32 	[%r89], %f34;
	add.s64 	%rd69, %rd68, %rd12;
	ld.global.f32 	%f35, [%rd69];
	add.s32 	%r90, %r89, %r9;
	ld.shared.f32 	%f36, [%r90];
	add.f32 	%f37, %f35, %f36;
	st.shared.f32 	[%r90], %f37;
	add.s64 	%rd99, %rd99, 4;
$L__BB1_22:
	setp.eq.s32 	%p19, %r5, 0;
	@%p19 bra 	$L__BB1_27;
	setp.eq.s32 	%p20, %r5, 1;
	@%p20 bra 	$L__BB1_25;
	mad.lo.s64 	%rd70, %rd99, %rd10, %rd95;
	shl.b64 	%rd71, %rd70, 2;
	add.s64 	%rd72, %rd1, %rd71;
	ld.global.f32 	%f38, [%rd72];
	cvt.u32.u64 	%r91, %rd99;
	mad.lo.s32 	%r92, %r23, %r91, %r3;
	shl.b32 	%r93, %r92, 2;
	mov.u32 	%r94, newClustersSums;
	add.s32 	%r95, %r94, %r93;
	ld.shared.f32 	%f39, [%r95];
	add.f32 	%f40, %f38, %f39;
	st.shared.f32 	[%r95], %f40;
	add.s64 	%rd73, %rd72, %rd12;
	ld.global.f32 	%f41, [%rd73];
	add.s32 	%r96, %r95, %r9;
	ld.shared.f32 	%f42, [%r96];
	add.f32 	%f43, %f41, %f42;
	st.shared.f32 	[%r96], %f43;
	add.s64 	%rd99, %rd99, 2;
$L__BB1_25:
	setp.eq.s32 	%p21, %r6, 0;
	@%p21 bra 	$L__BB1_27;
	mad.lo.s64 	%rd74, %rd99, %rd10, %rd95;
	shl.b64 	%rd75, %rd74, 2;
	add.s64 	%rd76, %rd1, %rd75;
	ld.global.f32 	%f44, [%rd76];
	cvt.u32.u64 	%r97, %rd99;
	mad.lo.s32 	%r98, %r23, %r97, %r3;
	shl.b32 	%r99, %r98, 2;
	mov.u32 	%r100, newClustersSums;
	add.s32 	%r101, %r100, %r99;
	ld.shared.f32 	%f45, [%r101];
	add.f32 	%f46, %f44, %f45;
	st.shared.f32 	[%r101], %f46;
$L__BB1_27:
	add.s64 	%rd95, %rd95, 1;
	setp.ne.s64 	%p22, %rd95, %rd10;
	@%p22 bra 	$L__BB1_15;
$L__BB1_28:
	setp.eq.s32 	%p23, %r25, 0;
	bar.sync 	0;
	setp.eq.s32 	%p24, %r125, 0;
	or.pred  	%p25, %p24, %p23;
	@%p25 bra 	$L__BB1_37;
	cvt.rn.f32.s32 	%f1, %r125;
	cvt.s64.s32 	%rd28, %r23;
	cvt.s64.s32 	%rd29, %r3;
	add.s64 	%rd78, %rd3, -1;
	setp.lt.u64 	%p26, %rd78, 3;
	mov.b64 	%rd104, 0;
	@%p26 bra 	$L__BB1_32;
	and.b64  	%rd104, %rd3, -4;
	shl.b64 	%rd31, %rd28, 2;
	shl.b64 	%rd79, %rd29, 2;
	add.s64 	%rd101, %rd2, %rd79;
	shl.b64 	%rd33, %rd28, 4;
	shl.b64 	%rd34, %rd28, 3;
	mul.lo.s64 	%rd35, %rd28, 12;
	shl.b32 	%r16, %r23, 2;
	shl.b32 	%r102, %r1, 12;
	shl.b32 	%r103, %r2, 2;
	or.b32  	%r104, %r102, %r103;
	mov.u32 	%r105, newClustersSums;
	add.s32 	%r127, %r105, %r104;
	shl.b32 	%r18, %r23, 4;
	shl.b32 	%r19, %r23, 3;
	mul.lo.s32 	%r20, %r23, 12;
	mov.u64 	%rd102, %rd104;
$L__BB1_31:
	.pragma "nounroll";
	ld.shared.f32 	%f47, [%r127];
	div.rn.f32 	%f48, %f47, %f1;
	st.global.f32 	[%rd101], %f48;
	add.s32 	%r106, %r127, %r16;
	ld.shared.f32 	%f49, [%r106];
	div.rn.f32 	%f50, %f49, %f1;
	add.s64 	%rd80, %rd101, %rd31;
	st.global.f32 	[%rd80], %f50;
	add.s32 	%r107, %r127, %r19;
	ld.shared.f32 	%f51, [%r107];
	div.rn.f32 	%f52, %f51, %f1;
	add.s64 	%rd81, %rd101, %rd34;
	st.global.f32 	[%rd81], %f52;
	add.s32 	%r108, %r127, %r20;
	ld.shared.f32 	%f53, [%r108];
	div.rn.f32 	%f54, %f53, %f1;
	add.s64 	%rd82, %rd101, %rd35;
	st.global.f32 	[%rd82], %f54;
	add.s64 	%rd102, %rd102, -4;
	add.s64 	%rd101, %rd101, %rd33;
	add.s32 	%r127, %r127, %r18;
	setp.ne.s64 	%p27, %rd102, 0;
	@%p27 bra 	$L__BB1_31;
$L__BB1_32:
	and.b32  	%r109, %r25, 3;
	setp.eq.s32 	%p28, %r109, 0;
	@%p28 bra 	$L__BB1_37;
	setp.eq.s32 	%p29, %r109, 1;
	@%p29 bra 	$L__BB1_35;
	cvt.u32.u64 	%r110, %rd104;
	mad.lo.s32 	%r111, %r23, %r110, %r3;
	shl.b32 	%r112, %r111, 2;
	mov.u32 	%r113, newClustersSums;
	add.s32 	%r114, %r113, %r112;
	ld.shared.f32 	%f55, [%r114];
	div.rn.f32 	%f56, %f55, %f1;
	mad.lo.s64 	%rd83, %rd104, %rd28, %rd29;
	shl.b64 	%rd84, %rd83, 2;
	add.s64 	%rd85, %rd2, %rd84;
	st.global.f32 	[%rd85], %f56;
	shl.b32 	%r115, %r23, 2;
	add.s32 	%r116, %r114, %r115;
	ld.shared.f32 	%f57, [%r116];
	div.rn.f32 	%f58, %f57, %f1;
	shl.b64 	%rd86, %rd28, 2;
	add.s64 	%rd87, %rd85, %rd86;
	st.global.f32 	[%rd87], %f58;
	add.s64 	%rd104, %rd104, 2;
$L__BB1_35:
	and.b32  	%r117, %r25, 1;
	setp.eq.b32 	%p30, %r117, 1;
	not.pred 	%p31, %p30;
	@%p31 bra 	$L__BB1_37;
	cvt.u32.u64 	%r118, %rd104;
	mad.lo.s32 	%r119, %r23, %r118, %r3;
	shl.b32 	%r120, %r119, 2;
	mov.u32 	%r121, newClustersSums;
	add.s32 	%r122, %r121, %r120;
	ld.shared.f32 	%f59, [%r122];
	div.rn.f32 	%f60, %f59, %f1;
	mad.lo.s64 	%rd88, %rd104, %rd28, %rd29;
	shl.b64 	%rd89, %rd88, 2;
	add.s64 	%rd90, %rd2, %rd89;
	st.global.f32 	[%rd90], %f60;
$L__BB1_37:
	ret;

}
	// .globl	_ZN3cub18CUB_300001_SM_10006detail11EmptyKernelIvEEvv
.visible .entry _ZN3cub18CUB_300001_SM_10006detail11EmptyKernelIvEEvv()
{


	ret;

}
	// .globl	_ZN3cub18CUB_300001_SM_10006detail6reduce28DeviceReduceSingleTileKernelINS2_10policy_hubIijN4cuda3std3__44plusIiEEE10Policy1000EPiSC_jS9_iiNS7_10__identityEEEvT0_T1_T2_T3_T4_T6_
.visible .entry _ZN3cub18CUB_300001_SM_10006detail6reduce28DeviceReduceSingleTileKernelINS2_10policy_hubIijN4cuda3std3__44plusIiEEE10Policy1000EPiSC_jS9_iiNS7_10__identityEEEvT0_T1_T2_T3_T4_T6_(
	.param .u64 .ptr .align 1 _ZN3cub18CUB_300001_SM_10006detail6reduce28DeviceReduceSingleTileKernelINS2_10policy_hubIijN4cuda3std3__44plusIiEEE10Policy1000EPiSC_jS9_iiNS7_10__identityEEEvT0_T1_T2_T3_T4_T6__param_0,
	.param .u64 .ptr .align 1 _ZN3cub18CUB_300001_SM_10006detail6reduce28DeviceReduceSingleTileKernelINS2_10policy_hubIijN4cuda3std3__44plusIiEEE10Policy1000EPiSC_jS9_iiNS7_10__identityEEEvT0_T1_T2_T3_T4_T6__param_1,
	.param .u32 _ZN3cub18CUB_300001_SM_10006detail6reduce28DeviceReduceSingleTileKernelINS2_10policy_hubIijN4cuda3std3__44plusIiEEE10Policy1000EPiSC_jS9_iiNS7_10__identityEEEvT0_T1_T2_T3_T4_T6__param_2,
	.param .align 1 .b8 _ZN3cub18CUB_300001_SM_10006detail6reduce28DeviceReduceSingleTileKernelINS2_10policy_hubIijN4cuda3std3__44plusIiEEE10Policy1000EPiSC_jS9_iiNS7_10__identityEEEvT0_T1_T2_T3_T4_T6__param_3[1],
	.param .u32 _ZN3cub18CUB_300001_SM_10006detail6reduce28DeviceReduceSingleTileKernelINS2_10policy_hubIijN4cuda3std3__44plusIiEEE10Policy1000EPiSC_jS9_iiNS7_10__identityEEEvT0_T1_T2_T3_T4_T6__param_4,
	.param .align 1 .b8 _ZN3cub18CUB_300001_SM_10006detail6reduce28DeviceReduceSingleTileKernelINS2_10policy_hubIijN4cuda3std3__44plusIiEEE10Policy1000EPiSC_jS9_iiNS7_10__identityEEEvT0_T1_T2_T3_T4_T6__param_5[1]
)
.maxntid 256
.minnctapersm 1
{
	.reg .pred 	%p<97>;
	.reg .b32 	%r<699>;
	.reg .b64 	%rd<122>;
	// demoted variable
	.shared .align 4 .b8 _ZZN3cub18CUB_300001_SM_10006detail6reduce28DeviceReduceSingleTileKernelINS2_10policy_hubIijN4cuda3std3__44plusIiEEE10Policy1000EPiSC_jS9_iiNS7_10__identityEEEvT0_T1_T2_T3_T4_T6_E12temp_storage[44];
	ld.param.u64 	%rd15, [_ZN3cub18CUB_300001_SM_10006detail6reduce28DeviceReduceSingleTileKernelINS2_10policy_hubIijN4cuda3std3__44plusIiEEE10Policy1000EPiSC_jS9_iiNS7_10__identityEEEvT0_T1_T2_T3_T4_T6__param_0];
	ld.param.u64 	%rd16, [_ZN3cub18CUB_300001_SM_10006detail6reduce28DeviceReduceSingleTileKernelINS2_10policy_hubIijN4cuda3std3__44plusIiEEE10Policy1000EPiSC_jS9_iiNS7_10__identityEEEvT0_T1_T2_T3_T4_T6__param_1];
	ld.param.u32 	%r123, [_ZN3cub18CUB_300001_SM_10006detail6reduce28DeviceReduceSingleTileKernelINS2_10policy_hubIijN4cuda3std3__44plusIiEEE10Policy1000EPiSC_jS9_iiNS7_10__identityEEEvT0_T1_T2_T3_T4_T6__param_2];
	ld.param.u32 	%r124, [_ZN3cub18CUB_300001_SM_10006detail6reduce28DeviceReduceSingleTileKernelINS2_10policy_hubIijN4cuda3std3__44plusIiEEE10Policy1000EPiSC_jS9_iiNS7_10__identityEEEvT0_T1_T2_T3_T4_T6__param_4];
	cvta.to.global.u64 	%rd1, %rd16;
	setp.ne.s32 	%p1, %r123, 0;
	@%p1 bra 	$L__BB3_3;
	mov.u32 	%r645, %tid.x;
	setp.ne.s32 	%p96, %r645, 0;
	@%p96 bra 	$L__BB3_76;
	st.global.u32 	[%rd1], %r124;
	bra.uni 	$L__BB3_76;
$L__BB3_3:
	and.b64  	%rd17, %rd15, 15;
	setp.ne.s64 	%p2, %rd17, 0;
	@%p2 bra 	$L__BB3_39;
	setp.gt.u32 	%p49, %r123, 4095;
	@%p49 bra 	$L__BB3_23;
	mov.u32 	%r1, %tid.x;
	setp.ge.u32 	%p66, %r1, %r123;
	mov.b32 	%r656, 0;
	mov.u32 	%r651, %r1;
	@%p66 bra 	$L__BB3_7;
	mul.wide.u32 	%rd110, %r1, 4;
	add.s64 	%rd109, %rd15, %rd110;
	// begin inline asm
	ld.global.nc.u32 %r656, [%rd109];
	// end inline asm
	add.s32 	%r651, %r1, 256;
$L__BB3_7:
	setp.ge.u32 	%p67, %r651, %r123;
	@%p67 bra 	$L__BB3_14;
	not.b32 	%r519, %r651;
	add.s32 	%r6, %r123, %r519;
	and.b32  	%r520, %r6, 768;
	setp.eq.s32 	%p68, %r520, 768;
	@%p68 bra 	$L__BB3_11;
	mul.wide.u32 	%rd111, %r651, 4;
	add.s64 	%rd118, %rd15, %rd111;
	shr.u32 	%r521, %r6, 8;
	add.s32 	%r522, %r521, 1;
	and.b32  	%r523, %r522, 3;
	neg.s32 	%r648, %r523;
$L__BB3_10:
	.pragma "nounroll";
	// begin inline asm
	ld.global.nc.u32 %r524, [%rd118];
	// end inline asm
	add.s32 	%r656, %r524, %r656;
	add.s32 	%r651, %r651, 256;
	add.s64 	%rd118, %rd118, 1024;
	add.s32 	%r648, %r648, 1;
	setp.ne.s32 	%p69, %r648, 0;
	@%p69 bra 	$L__BB3_10;
$L__BB3_11:
	setp.lt.u32 	%p70, %r6, 768;
	@%p70 bra 	$L__BB3_14;
	mul.wide.u32 	%rd113, %r651, 4;
	add.s64 	%rd119, %rd15, %rd113;
$L__BB3_13:
	// begin inline asm
	ld.global.nc.u32 %r525, [%rd119];
	// end inline asm
	add.s32 	%r529, %r525, %r656;
	add.s64 	%rd115, %rd119, 1024;
	// begin inline asm
	ld.global.nc.u32 %r526, [%rd115];
	// end inline asm
	add.s32 	%r530, %r526, %r529;
	add.s64 	%rd116, %rd119, 2048;
	// begin inline asm
	ld.global.nc.u32 %r527, [%rd116];
	// end inline asm
	add.s32 	%r531, %r527, %r530;
	add.s64 	%rd117, %rd119, 3072;
	// begin inline asm
	ld.global.nc.u32 %r528, [%rd117];
	// end inline asm
	add.s32 	%r656, %r528, %r531;
	add.s32 	%r651, %r651, 1024;
	add.s64 	%rd119, %rd119, 4096;
	setp.lt.s32 	%p71, %r651, %r123;
	@%p71 bra 	$L__BB3_13;
$L__BB3_14:
	setp.lt.u32 	%p72, %r123, 256;
	@%p72 bra 	$L__BB3_19;
	// begin inline asm
	mov.u32 %r595, %laneid;
	// end inline asm
	mov.b32 	%r598, 1;
	mov.b32 	%r619, 31;
	mov.b32 	%r620, -1;
	// begin inline asm
	shfl.sync.down.b32 %r596, %r656, %r598, %r619, %r620;
	// end inline asm
	setp.gt.s32 	%p88, %r595, 30;
	selp.b32 	%r621, 0, %r596, %p88;
	add.s32 	%r602, %r621, %r656;
	mov.b32 	%r603, 2;
	// begin inline asm
	shfl.sync.down.b32 %r601, %r602, %r603, %r619, %r620;
	// end inline asm
	setp.gt.s32 	%p89, %r595, 29;
	selp.b32 	%r622, 0, %r601, %p89;
	add.s32 	%r607, %r602, %r622;
	mov.b32 	%r608, 4;
	// begin inline asm
	shfl.sync.down.b32 %r606, %r607, %r608, %r619, %r620;
	// end inline asm
	setp.gt.s32 	%p90, %r595, 27;
	selp.b32 	%r623, 0, %r606, %p90;
	add.s32 	%r612, %r607, %r623;
	mov.b32 	%r613, 8;
	// begin inline asm
	shfl.sync.down.b32 %r611, %r612, %r613, %r619, %r620;
	// end inline asm
	setp.gt.s32 	%p91, %r595, 23;
	selp.b32 	%r624, 0, %r611, %p91;
	add.s32 	%r617, %r612, %r624;
	mov.b32 	%r618, 16;
	// begin inline asm
	shfl.sync.down.b32 %r616, %r617, %r618, %r619, %r620;
	// end inline asm
	setp.gt.s32 	%p92, %r595, 15;
	selp.b32 	%r625, 0, %r616, %p92;
	add.s32 	%r698, %r617, %r625;
	setp.ne.s32 	%p93, %r595, 0;
	@%p93 bra 	$L__BB3_17;
	shr.u32 	%r626, %r1, 3;
	and.b32  	%r627, %r626, 124;
	mov.u32 	%r628, _ZZN3cub18CUB_300001_SM_10006detail6reduce28DeviceReduceSingleTileKernelINS2_10policy_hubIijN4cuda3std3__44plusIiEEE10Policy1000EPiSC_jS9_iiNS7_10__identityEEEvT0_T1_T2_T3_T4_T6_E12temp_storage;
	add.s32 	%r629, %r628, %r627;
	st.shared.u32 	[%r629+8], %r698;
$L__BB3_17:
	bar.sync 	0;
	setp.ne.s32 	%p94, %r1, 0;
	@%p94 bra 	$L__BB3_74;
	ld.shared.u32 	%r630, [_ZZN3cub18CUB_300001_SM_10006detail6reduce28DeviceReduceSingleTileKernelINS2_10policy_hubIijN4cuda3std3__44plusIiEEE10Policy1000EPiSC_jS9_iiNS7_10__identityEEEvT0_T1_T2_T3_T4_T6_E12temp_storage+12];
	add.s32 	%r631, %r630, %r698;
	ld.shared.u32 	%r632, [_ZZN3cub18CUB_300001_SM_10006detail6reduce28DeviceReduceSingleTileKernelINS2_10policy_hubIijN4cuda3std3__44plusIiEEE10Policy1000EPiSC_jS9_iiNS7_10__identityEEEvT0_T1_T2_T3_T4_T6_E12temp_storage+16];
	add.s32 	%r633, %r631, %r632;
	ld.shared.u32 	%r634, [_ZZN3cub18CUB_300001_SM_10006detail6reduce28DeviceReduceSingleTileKernelINS2_10policy_hubIijN4cuda3std3__44plusIiEEE10Policy1000EPiSC_jS9_iiNS7_10__identityEEEvT0_T1_T2_T3_T4_T6_E12temp_storage+20];
	add.s32 	%r635, %r633, %r634;
	ld.shared.u32 	%r636, [_ZZN3cub18CUB_300001_SM_10006detail6reduce28DeviceReduceSingleTileKernelINS2_10policy_hubIijN4cuda3std3__44plusIiEEE10Policy1000EPiSC_jS9_iiNS7_10__identityEEEvT0_T1_T2_T3_T4_T6_E12temp_storage+24];
	add.s32 	%r637, %r635, %r636;
	ld.shared.u32 	%r638, [_ZZN3cub18CUB_300001_SM_10006detail6reduce28DeviceReduceSingleTileKernelINS2_10policy_hubIijN4cuda3std3__44plusIiEEE10Policy1000EPiSC_jS9_iiNS7_10__identityEEEvT0_T1_T2_T3_T4_T6_E12temp_storage+28];
	add.s32 	%r639, %r637, %r638;
	ld.shared.u32 	%r640, [_ZZN3cub18CUB_300001_SM_10006detail6reduce28DeviceReduceSingleTileKernelINS2_10policy_hubIijN4cuda3std3__44plusIiEEE10Policy1000EPiSC_jS9_iiNS7_10__identityEEEvT0_T1_T2_T3_T4_T6_E12temp_storage+32];
	add.s32 	%r641, %r639, %r640;
	ld.shared.u32 	%r642, [_ZZN3cub18CUB_300001_SM_10006detail6reduce28DeviceReduceSingleTileKernelINS2_10policy_hubIijN4cuda3std3__44plusIiEEE10Policy1000EPiSC_jS9_iiNS7_10__identityEEEvT0_T1_T2_T3_T4_T6_E12temp_storage+36];
	add.s32 	%r698, %r641, %r642;
	bra.uni 	$L__BB3_74;
$L__BB3_19:
	// begin inline asm
	mov.u32 %r532, %laneid;
	// end inline asm
	and.b32  	%r558, %r1, 992;
	add.s32 	%r559, %r558, 32;
	setp.gt.u32 	%p73, %r559, %r123;
	not.b32 	%r560, %r558;
	add.s32 	%r561, %r123, %r560;
	selp.b32 	%r556, %r561, 31, %p73;
	mov.b32 	%r535, 1;
	mov.b32 	%r557, -1;
	// begin inline asm
	shfl.sync.down.b32 %r533, %r656, %r535, %r556, %r557;
	// end inline asm
	setp.lt.s32 	%p74, %r532, %r556;
	selp.b32 	%r562, %r533, 0, %p74;
	add.s32 	%r539, %r562, %r656;
	mov.b32 	%r540, 2;
	// begin inline asm
	shfl.sync.down.b32 %r538, %r539, %r540, %r556, %r557;
	// end inline asm
	add.s32 	%r563, %r532, 2;
	setp.gt.s32 	%p75, %r563, %r556;
	selp.b32 	%r564, 0, %r538, %p75;
	add.s32 	%r544, %r539, %r564;
	mov.b32 	%r545, 4;
	// begin inline asm
	shfl.sync.down.b32 %r543, %r544, %r545, %r556, %r557;
	// end inline asm
	add.s32 	%r565, %r532, 4;
	setp.gt.s32 	%p76, %r565, %r556;
	selp.b32 	%r566, 0, %r543, %p76;
	add.s32 	%r549, %r544, %r566;
	mov.b32 	%r550, 8;
	// begin inline asm
	shfl.sync.down.b32 %r548, %r549, %r550, %r556, %r557;
	// end inline asm
	add.s32 	%r567, %r532, 8;
	setp.gt.s32 	%p77, %r567, %r556;
	selp.b32 	%r568, 0, %r548, %p77;
	add.s32 	%r554, %r549, %r568;
	mov.b32 	%r555, 16;
	// begin inline asm
	shfl.sync.down.b32 %r553, %r554, %r555, %r556, %r557;
	// end inline asm
	add.s32 	%r569, %r532, 16;
	setp.gt.s32 	%p78, %r569, %r556;
	selp.b32 	%r570, 0, %r553, %p78;
	add.s32 	%r698, %r554, %r570;
	setp.ne.s32 	%p79, %r532, 0;
	@%p79 bra 	$L__BB3_21;
	shr.u32 	%r571, %r1, 3;
	and.b32  	%r572, %r571, 124;
	mov.u32 	%r573, _ZZN3cub18CUB_300001_SM_10006detail6reduce28DeviceReduceSingleTileKernelINS2_10policy_hubIijN4cuda3std3__44plusIiEEE10Policy1000EPiSC_jS9_iiNS7_10__identityEEEvT0_T1_T2_T3_T4_T6_E12temp_storage;
	add.s32 	%r574, %r573, %r572;
	st.shared.u32 	[%r574+8], %r698;
$L__BB3_21:
	bar.sync 	0;
	setp.ne.s32 	%p80, %r1, 0;
	@%p80 bra 	$L__BB3_74;
	setp.gt.u32 	%p81, %r123, 32;
	ld.shared.u32 	%r575, [_ZZN3cub18CUB_300001_SM_10006detail6reduce28DeviceReduceSingleTileKernelINS2_10policy_hubIijN4cuda3std3__44plusIiEEE10Policy1000EPiSC_jS9_iiNS7_10__identityEEEvT0_T1_T2_T3_T4_T6_E12temp_storage+12];
	selp.b32 	%r576, %r575, 0, %p81;
	add.s32 	%r577, %r576, %r698;
	setp.gt.u32 	%p82, %r123, 64;
	ld.shared.u32 	%r578, [_ZZN3cub18CUB_300001_SM_10006detail6reduce28DeviceReduceSingleTileKernelINS2_10policy_hubIijN4cuda3std3__44plusIiEEE10Policy1000EPiSC_jS9_iiNS7_10__identityEEEvT0_T1_T2_T3_T4_T6_E12temp_storage+16];
	selp.b32 	%r579, %r578, 0, %p82;
	add.s32 	%r580, %r577, %r579;
	setp.gt.u32 	%p83, %r123, 96;
	ld.shared.u32 	%r581, [_ZZN3cub18CUB_300001_SM_10006detail6reduce28DeviceReduceSingleTileKernelINS2_10policy_hubIijN4cuda3std3__44plusIiEEE10Policy1000EPiSC_jS9_iiNS7_10__identityEEEvT0_T1_T2_T3_T4_T6_E12temp_storage+20];
	selp.b32 	%r582, %r581, 0, %p83;
	add.s32 	%r583, %r580, %r582;
	setp.gt.u32 	%p84, %r123, 128;
	ld.shared.u32 	%r584, [_ZZN3cub18CUB_300001_SM_10006detail6reduce28DeviceReduceSingleTileKernelINS2_10policy_hubIijN4cuda3std3__44plusIiEEE10Policy1000EPiSC_jS9_iiNS7_10__identityEEEvT0_T1_T2_T3_T4_T6_E12temp_storage+24];
	selp.b32 	%r585, %r584, 0, %p84;
	add.s32 	%r586, %r583, %r585;
	setp.gt.u32 	%p85, %r123, 160;
	ld.shared.u32 	%r587, [_ZZN3cub18CUB_300001_SM_10006detail6reduce28DeviceReduceSingleTileKernelINS2_10policy_hubIijN4cuda3std3__44plusIiEEE10Policy1000EPiSC_jS9_iiNS7_10__identityEEEvT0_T1_T2_T3_T4_T6_E12temp_storage+28];
	selp.b32 	%r588, %r587, 0, %p85;
	add.s32 	%r589, %r586, %r588;
	setp.gt.u32 	%p86, %r123, 192;
	ld.shared.u32 	%r590, [_ZZN3cub18CUB_300001_SM_10006detail6reduce28DeviceReduceSingleTileKernelINS2_10policy_hubIijN4cuda3std3__44plusIiEEE10Policy1000EPiSC_jS9_iiNS7_10__identityEEEvT0_T1_T2_T3_T4_T6_E12temp_storage+32];
	selp.b32 	%r591, %r590, 0, %p86;
	add.s32 	%r592, %r589, %r591;
	setp.gt.u32 	%p87, %r123, 224;
	ld.shared.u32 	%r593, [_ZZN3cub18CUB_300001_SM_10006detail6reduce28DeviceReduceSingleTileKernelINS2_10policy_hubIijN4cuda3std3__44plusIiEEE10Policy1000EPiSC_jS9_iiNS7_10__identityEEEvT0_T1_T2_T3_T4_T6_E12temp_storage+36];
	selp.b32 	%r594, %r593, 0, %p87;
	add.s32 	%r698, %r592, %r594;
	bra.uni 	$L__BB3_74;
$L__BB3_23:
	mov.u32 	%r26, %tid.x;
	shl.b32 	%r27, %r26, 2;
	mul.wide.u32 	%rd85, %r27, 4;
	add.s64 	%rd75, %rd15, %rd85;
	// begin inline asm
	ld.global.nc.v2.u64 {%rd73, %rd74}, [%rd75];
	// end inline asm
	mov.b64 	{%r385, %r386}, %rd74;
	mov.b64 	{%r387, %r388}, %rd73;
	add.s64 	%rd78, %rd75, 4096;
	// begin inline asm
	ld.global.nc.v2.u64 {%rd76, %rd77}, [%rd78];
	// end inline asm
	mov.b64 	{%r389, %r390}, %rd77;
	mov.b64 	{%r391, %r392}, %rd76;
	add.s64 	%rd81, %rd75, 8192;
	// begin inline asm
	ld.global.nc.v2.u64 {%rd79, %rd80}, [%rd81];
	// end inline asm
	mov.b64 	{%r393, %r394}, %rd80;
	mov.b64 	{%r395, %r396}, %rd79;
	add.s64 	%rd84, %rd75, 12288;
	// begin inline asm
	ld.global.nc.v2.u64 {%rd82, %rd83}, [%rd84];
	// end inline asm
	mov.b64 	{%r397, %r398}, %rd83;
	mov.b64 	{%r399, %r400}, %rd82;
	add.s32 	%r401, %r388, %r387;
	add.s32 	%r402, %r385, %r401;
	add.s32 	%r403, %r386, %r402;
	add.s32 	%r404, %r391, %r403;
	add.s32 	%r405, %r392, %r404;
	add.s32 	%r406, %r389, %r405;
	add.s32 	%r407, %r390, %r406;
	add.s32 	%r408, %r395, %r407;
	add.s32 	%r409, %r396, %r408;
	add.s32 	%r410, %r393, %r409;
	add.s32 	%r411, %r394, %r410;
	add.s32 	%r412, %r399, %r411;
	add.s32 	%r413, %r400, %r412;
	add.s32 	%r414, %r397, %r413;
	add.s32 	%r671, %r398, %r414;
	add.s32 	%r29, %r123, -4096;
	setp.lt.u32 	%p50, %r29, 4096;
	mov.b32 	%r660, 4096;
	@%p50 bra 	$L__BB3_27;
	mov.b32 	%r660, 4096;
$L__BB3_25:
	add.s32 	%r416, %r660, %r27;
	mul.wide.u32 	%rd98, %r416, 4;
	add.s64 	%rd88, %rd15, %rd98;
	// begin inline asm
	ld.global.nc.v2.u64 {%rd86, %rd87}, [%rd88];
	// end inline asm
	mov.b64 	{%r417, %r418}, %rd87;
	mov.b64 	{%r419, %r420}, %rd86;
	add.s64 	%rd91, %rd88, 4096;
	// begin inline asm
	ld.global.nc.v2.u64 {%rd89, %rd90}, [%rd91];
	// end inline asm
	mov.b64 	{%r421, %r422}, %rd90;
	mov.b64 	{%r423, %r424}, %rd89;
	add.s64 	%rd94, %rd88, 8192;
	// begin inline asm
	ld.global.nc.v2.u64 {%rd92, %rd93}, [%rd94];
	// end inline asm
	mov.b64 	{%r425, %r426}, %rd93;
	mov.b64 	{%r427, %r428}, %rd92;
	add.s64 	%rd97, %rd88, 12288;
	// begin inline asm
	ld.global.nc.v2.u64 {%rd95, %rd96}, [%rd97];
	// end inline asm
	mov.b64 	{%r429, %r430}, %rd96;
	mov.b64 	{%r431, %r432}, %rd95;
	add.s32 	%r433, %r419, %r671;
	add.s32 	%r434, %r420, %r433;
	add.s32 	%r435, %r417, %r434;
	add.s32 	%r436, %r418, %r435;
	add.s32 	%r437, %r423, %r436;
	add.s32 	%r438, %r424, %r437;
	add.s32 	%r439, %r421, %r438;
	add.s32 	%r440, %r422, %r439;
	add.s32 	%r441, %r427, %r440;
	add.s32 	%r442, %r428, %r441;
	add.s32 	%r443, %r425, %r442;
	add.s32 	%r444, %r426, %r443;
	add.s32 	%r445, %r431, %r444;
	add.s32 	%r446, %r432, %r445;
	add.s32 	%r447, %r429, %r446;
	add.s32 	%r671, %r430, %r447;
	sub.s32 	%r448, %r123, %r660;
	setp.lt.u32 	%p51, %r448, 4096;
	@%p51 bra 	$L__BB3_35;
	add.s32 	%r660, %r660, 4096;
	setp.le.u32 	%p52, %r660, %r29;
	@%p52 bra 	$L__BB3_25;
$L__BB3_27:
	setp.le.u32 	%p53, %r123, %r660;
	@%p53 bra 	$L__BB3_35;
	sub.s32 	%r36, %r123, %r660;
	setp.ge.s32 	%p54, %r26, %r36;
	@%p54 bra 	$L__BB3_35;
	not.b32 	%r450, %r26;
	add.s32 	%r451, %r123, %r450;
	sub.s32 	%r37, %r451, %r660;
	and.b32  	%r452, %r37, 768;
	setp.eq.s32 	%p55, %r452, 768;
	mov.u32 	%r665, %r26;
	@%p55 bra 	$L__BB3_32;
	add.s32 	%r662, %r26, %r660;
	shr.u32 	%r453, %r37, 8;
	add.s32 	%r454, %r453, 1;
	and.b32  	%r455, %r454, 3;
	neg.s32 	%r661, %r455;
	mov.u32 	%r665, %r26;
$L__BB3_31:
	.pragma "nounroll";
	mul.wide.u32 	%rd100, %r662, 4;
	add.s64 	%rd99, %rd15, %rd100;
	// begin inline asm
	ld.global.nc.u32 %r456, [%rd99];
	// end inline asm
	add.s32 	%r671, %r456, %r671;
	add.s32 	%r665, %r665, 256;
	add.s32 	%r662, %r662, 256;
	add.s32 	%r661, %r661, 1;
	setp.ne.s32 	%p56, %r661, 0;
	@%p56 bra 	$L__BB3_31;
$L__BB3_32:
	setp.lt.u32 	%p57, %r37, 768;
	@%p57 bra 	$L__BB3_35;
	add.s32 	%r669, %r665, 512;
	add.s32 	%r668, %r665, %r660;
$L__BB3_34:
	mul.wide.u32 	%rd105, %r668, 4;
	add.s64 	%rd101, %rd15, %rd105;
	// begin inline asm
	ld.global.nc.u32 %r457, [%rd101];
	// end inline asm
	add.s32 	%r461, %r457, %r671;
	add.s32 	%r462, %r668, 256;
	mul.wide.u32 	%rd106, %r462, 4;
	add.s64 	%rd102, %rd15, %rd106;
	// begin inline asm
	ld.global.nc.u32 %r458, [%rd102];
	// end inline asm
	add.s32 	%r463, %r458, %r461;
	add.s32 	%r464, %r668, 512;
	mul.wide.u32 	%rd107, %r464, 4;
	add.s64 	%rd103, %rd15, %rd107;
	// begin inline asm
	ld.global.nc.u32 %r459, [%rd103];
	// end inline asm
	add.s32 	%r465, %r459, %r463;
	add.s32 	%r466, %r668, 768;
	mul.wide.u32 	%rd108, %r466, 4;
	add.s64 	%rd104, %rd15, %rd108;
	// begin inline asm
	ld.global.nc.u32 %r460, [%rd104];
	// end inline asm
	add.s32 	%r671, %r460, %r465;
	add.s32 	%r57, %r669, 1024;
	add.s32 	%r467, %r669, 512;
	add.s32 	%r668, %r668, 1024;
	setp.lt.s32 	%p58, %r467, %r36;
	mov.u32 	%r669, %r57;
	@%p58 bra 	$L__BB3_34;
$L__BB3_35:
	// begin inline asm
	mov.u32 %r468, %laneid;
	// end inline asm
	mov.b32 	%r471, 1;
	mov.b32 	%r492, 31;
	mov.b32 	%r493, -1;
	// begin inline asm
	shfl.sync.down.b32 %r469, %r671, %r471, %r492, %r493;
	// end inline asm
	setp.gt.s32 	%p59, %r468, 30;
	selp.b32 	%r494, 0, %r469, %p59;
	add.s32 	%r475, %r494, %r671;
	mov.b32 	%r476, 2;
	// begin inline asm
	shfl.sync.down.b32 %r474, %r475, %r476, %r492, %r493;
	// end inline asm
	setp.gt.s32 	%p60, %r468, 29;
	selp.b32 	%r495, 0, %r474, %p60;
	add.s32 	%r480, %r475, %r495;
	mov.b32 	%r481, 4;
	// begin inline asm
	shfl.sync.down.b32 %r479, %r480, %r481, %r492, %r493;
	// end inline asm
	setp.gt.s32 	%p61, %r468, 27;
	selp.b32 	%r496, 0, %r479, %p61;
	add.s32 	%r485, %r480, %r496;
	mov.b32 	%r486, 8;
	// begin inline asm
	shfl.sync.down.b32 %r484, %r485, %r486, %r492, %r493;
	// end inline asm
	setp.gt.s32 	%p62, %r468, 23;
	selp.b32 	%r497, 0, %r484, %p62;
	add.s32 	%r490, %r485, %r497;
	mov.b32 	%r491, 16;
	// begin inline asm
	shfl.sync.down.b32 %r489, %r490, %r491, %r492, %r493;
	// end inline asm
	setp.gt.s32 	%p63, %r468, 15;
	selp.b32 	%r498, 0, %r489, %p63;
	add.s32 	%r698, %r490, %r498;
	setp.ne.s32 	%p64, %r468, 0;
	@%p64 bra 	$L__BB3_37;
	shr.u32 	%r499, %r26, 3;
	and.b32  	%r500, %r499, 124;
	mov.u32 	%r501, _ZZN3cub18CUB_300001_SM_10006detail6reduce28DeviceReduceSingleTileKernelINS2_10policy_hubIijN4cuda3std3__44plusIiEEE10Policy1000EPiSC_jS9_iiNS7_10__identityEEEvT0_T1_T2_T3_T4_T6_E12temp_storage;
	add.s32 	%r502, %r501, %r500;
	st.shared.u32 	[%r502+8], %r698;
$L__BB3_37:
	bar.sync 	0;
	setp.ne.s32 	%p65, %r26, 0;
	@%p65 bra 	$L__BB3_74;
	ld.shared.u32 	%r503, [_ZZN3cub18CUB_300001_SM_10006detail6reduce28DeviceReduceSingleTileKernelINS2_10policy_hubIijN4cuda3std3__44plusIiEEE10Policy1000EPiSC_jS9_iiNS7_10__identityEEEvT0_T1_T2_T3_T4_T6_E12temp_storage+12];
	add.s32 	%r504, %r503, %r698;
	ld.shared.u32 	%r505, [_ZZN3cub18CUB_300001_SM_10006detail6reduce28DeviceReduceSingleTileKernelINS2_10policy_hubIijN4cuda3std3__44plusIiEEE10Policy1000EPiSC_jS9_iiNS7_10__identityEEEvT0_T1_T2_T3_T4_T6_E12temp_storage+16];
	add.s32 	%r506, %r504, %r505;
	ld.shared.u32 	%r507, [_ZZN3cub18CUB_300001_SM_10006detail6reduce28DeviceReduceSingleTileKernelINS2_10policy_hubIijN4cuda3std3__44plusIiEEE10Policy1000EPiSC_jS9_iiNS7_10__identityEEEvT0_T1_T2_T3_T4_T6_E12temp_storage+20];
	add.s32 	%r508, %r506, %r507;
	ld.shared.u32 	%r509, [_ZZN3cub18CUB_300001_SM_10006detail6reduce28DeviceReduceSingleTileKernelINS2_10policy_hubIijN4cuda3std3__44plusIiEEE10Policy1000EPiSC_jS9_iiNS7_10__identityEEEvT0_T1_T2_T3_T4_T6_E12temp_storage+24];
	add.s32 	%r510, %r508, %r509;
	ld.shared.u32 	%r511, [_ZZN3cub18CUB_300001_SM_10006detail6reduce28DeviceReduceSingleTileKernelINS2_10policy_hubIijN4cuda3std3__44plusIiEEE10Policy1000EPiSC_jS9_iiNS7_10__identityEEEvT0_T1_T2_T3_T4_T6_E12temp_storage+28];
	add.s32 	%r512, %r510, %r511;
	ld.shared.u32 	%r513, [_ZZN3cub18CUB_300001_SM_10006detail6reduce28DeviceReduceSingleTileKernelINS2_10policy_hubIijN4cuda3std3__44plusIiEEE10Policy1000EPiSC_jS9_iiNS7_10__identityEEEvT0_T1_T2_T3_T4_T6_E12temp_storage+32];
	add.s32 	%r514, %r512, %r513;
	ld.shared.u32 	%r515, [_ZZN3cub18CUB_300001_SM_10006detail6reduce28DeviceReduceSingleTileKernelINS2_10policy_hubIijN4cuda3std3__44plusIiEEE10Policy1000EPiSC_jS9_iiNS7_10__identityEEEvT0_T1_T2_T3_T4_T6_E12temp_storage+36];
	add.s32 	%r698, %r514, %r515;
	bra.uni 	$L__BB3_74;
$L__BB3_39:
	setp.gt.u32 	%p3, %r123, 4095;
	@%p3 bra 	$L__BB3_58;
	mov.u32 	%r62, %tid.x;
	setp.ge.u32 	%p20, %r62, %r123;
	mov.b32 	%r682, 0;
	mov.u32 	%r677, %r62;
	@%p20 bra 	$L__BB3_42;
	mul.wide.u32 	%rd65, %r62, 4;
	add.s64 	%rd64, %rd15, %rd65;
	// begin inline asm
	ld.global.nc.u32 %r682, [%rd64];
	// end inline asm
	add.s32 	%r677, %r62, 256;
$L__BB3_42:
	setp.ge.u32 	%p21, %r677, %r123;
	@%p21 bra 	$L__BB3_49;
	not.b32 	%r260, %r677;
	add.s32 	%r67, %r123, %r260;
	and.b32  	%r261, %r67, 768;
	setp.eq.s32 	%p22, %r261, 768;
	@%p22 bra 	$L__BB3_46;
	mul.wide.u32 	%rd66, %r677, 4;
	add.s64 	%rd120, %rd15, %rd66;
	shr.u32 	%r262, %r67, 8;
	add.s32 	%r263, %r262, 1;
	and.b32  	%r264, %r263, 3;
	neg.s32 	%r674, %r264;
$L__BB3_45:
	.pragma "nounroll";
	// begin inline asm
	ld.global.nc.u32 %r265, [%rd120];
	// end inline asm
	add.s32 	%r682, %r265, %r682;
	add.s32 	%r677, %r677, 256;
	add.s64 	%rd120, %rd120, 1024;
	add.s32 	%r674, %r674, 1;
	setp.ne.s32 	%p23, %r674, 0;
	@%p23 bra 	$L__BB3_45;
$L__BB3_46:
	setp.lt.u32 	%p24, %r67, 768;
	@%p24 bra 	$L__BB3_49;
	mul.wide.u32 	%rd68, %r677, 4;
	add.s64 	%rd121, %rd15, %rd68;
$L__BB3_48:
	// begin inline asm
	ld.global.nc.u32 %r266, [%rd121];
	// end inline asm
	add.s32 	%r270, %r266, %r682;
	add.s64 	%rd70, %rd121, 1024;
	// begin inline asm
	ld.global.nc.u32 %r267, [%rd70];
	// end inline asm
	add.s32 	%r271, %r267, %r270;
	add.s64 	%rd71, %rd121, 2048;
	// begin inline asm
	ld.global.nc.u32 %r268, [%rd71];
	// end inline asm
	add.s32 	%r272, %r268, %r271;
	add.s64 	%rd72, %rd121, 3072;
	// begin inline asm
	ld.global.nc.u32 %r269, [%rd72];
	// end inline asm
	add.s32 	%r682, %r269, %r272;
	add.s32 	%r677, %r677, 1024;
	add.s64 	%rd121, %rd121, 4096;
	setp.lt.s32 	%p25, %r677, %r123;
	@%p25 bra 	$L__BB3_48;
$L__BB3_49:
	setp.lt.u32 	%p26, %r123, 256;
	@%p26 bra 	$L__BB3_54;
	// begin inline asm
	mov.u32 %r336, %laneid;
	// end inline asm
	mov.b32 	%r339, 1;
	mov.b32 	%r360, 31;
	mov.b32 	%r361, -1;
	// begin inline asm
	shfl.sync.down.b32 %r337, %r682, %r339, %r360, %r361;
	// end inline asm
	setp.gt.s32 	%p42, %r336, 30;
	selp.b32 	%r362, 0, %r337, %p42;
	add.s32 	%r343, %r362, %r682;
	mov.b32 	%r344, 2;
	// begin inline asm
	shfl.sync.down.b32 %r342, %r343, %r344, %r360, %r361;
	// end inline asm
	setp.gt.s32 	%p43, %r336, 29;
	selp.b32 	%r363, 0, %r342, %p43;
	add.s32 	%r348, %r343, %r363;
	mov.b32 	%r349, 4;
	// begin inline asm
	shfl.sync.down.b32 %r347, %r348, %r349, %r360, %r361;
	// end inline asm
	setp.gt.s32 	%p44, %r336, 27;
	selp.b32 	%r364, 0, %r347, %p44;
	add.s32 	%r353, %r348, %r364;
	mov.b32 	%r354, 8;
	// begin inline asm
	shfl.sync.down.b32 %r352, %r353, %r354, %r360, %r361;
	// end inline asm
	setp.gt.s32 	%p45, %r336, 23;
	selp.b32 	%r365, 0, %r352, %p45;
	add.s32 	%r358, %r353, %r365;
	mov.b32 	%r359, 16;
	// begin inline asm
	shfl.sync.down.b32 %r357, %r358, %r359, %r360, %r361;
	// end inline asm
	setp.gt.s32 	%p46, %r336, 15;
	selp.b32 	%r366, 0, %r357, %p46;
	add.s32 	%r698, %r358, %r366;
	setp.ne.s32 	%p47, %r336, 0;
	@%p47 bra 	$L__BB3_52;
	shr.u32 	%r367, %r62, 3;
	and.b32  	%r368, %r367, 124;
	mov.u32 	%r369, _ZZN3cub18CUB_300001_SM_10006detail6reduce28DeviceReduceSingleTileKernelINS2_10policy_hubIijN4cuda3std3__44plusIiEEE10Policy1000EPiSC_jS9_iiNS7_10__identityEEEvT0_T1_T2_T3_T4_T6_E12temp_storage;
	add.s32 	%r370, %r369, %r368;
	st.shared.u32 	[%r370+8], %r698;
$L__BB3_52:
	bar.sync 	0;
	setp.ne.s32 	%p48, %r62, 0;
	@%p48 bra 	$L__BB3_74;
	ld.shared.u32 	%r371, [_ZZN3cub18CUB_300001_SM_10006detail6reduce28DeviceReduceSingleTileKernelINS2_10policy_hubIijN4cuda3std3__44plusIiEEE10Policy1000EPiSC_jS9_iiNS7_10__identityEEEvT0_T1_T2_T3_T4_T6_E12temp_storage+12];
	add.s32 	%r372, %r371, %r698;
	ld.shared.u32 	%r373, [_ZZN3cub18CUB_300001_SM_10006detail6reduce28DeviceReduceSingleTileKernelINS2_10policy_hubIijN4cuda3std3__44plusIiEEE10Policy1000EPiSC_jS9_iiNS7_10__identityEEEvT0_T1_T2_T3_T4_T6_E12temp_storage+16];
	add.s32 	%r374, %r372, %r373;
	ld.shared.u32 	%r375, [_ZZN3cub18CUB_300001_SM_10006detail6reduce28DeviceReduceSingleTileKernelINS2_10policy_hubIijN4cuda3std3__44plusIiEEE10Policy1000EPiSC_jS9_iiNS7_10__identityEEEvT0_T1_T2_T3_T4_T6_E12temp_storage+20];
	add.s32 	%r376, %r374, %r375;
	ld.shared.u32 	%r377, [_ZZN3cub18CUB_300001_SM_10006detail6reduce28DeviceReduceSingleTileKernelINS2_10policy_hubIijN4cuda3std3__44plusIiEEE10Policy1000EPiSC_jS9_iiNS7_10__identityEEEvT0_T1_T2_T3_T4_T6_E12temp_storage+24];
	add.s32 	%r378, %r376, %r377;
	ld.shared.u32 	%r379, [_ZZN3cub18CUB_300001_SM_10006detail6reduce28DeviceReduceSingleTileKernelINS2_10policy_hubIijN4cuda3std3__44plusIiEEE10Policy1000EPiSC_jS9_iiNS7_10__identityEEEvT0_T1_T2_T3_T4_T6_E12temp_storage+28];
	add.s32 	%r380, %r378, %r379;
	ld.shared.u32 	%r381, [_ZZN3cub18CUB_300001_SM_10006detail6reduce28DeviceReduceSingleTileKernelINS2_10policy_hubIijN4cuda3std3__44plusIiEEE10Policy1000EPiSC_jS9_iiNS7_10__identityEEEvT0_T1_T2_T3_T4_T6_E12temp_storage+32];
	add.s32 	%r382, %r380, %r381;
	ld.shared.u32 	%r383, [_ZZN3cub18CUB_300001_SM_10006detail6reduce28DeviceReduceSingleTileKernelINS2_10policy_hubIijN4cuda3std3__44plusIiEEE10Policy1000EPiSC_jS9_iiNS7_10__identityEEEvT0_T1_T2_T3_T4_T6_E12temp_storage+36];
	add.s32 	%r698, %r382, %r383;
	bra.uni 	$L__BB3_74;
$L__BB3_54:
	// begin inline asm
	mov.u32 %r273, %laneid;
	// end inline asm
	and.b32  	%r299, %r62, 992;
	add.s32 	%r300, %r299, 32;
	setp.gt.u32 	%p27, %r300, %r123;
	not.b32 	%r301, %r299;
	add.s32 	%r302, %r123, %r301;
	selp.b32 	%r297, %r302, 31, %p27;
	mov.b32 	%r276, 1;
	mov.b32 	%r298, -1;
	// begin inline asm
	shfl.sync.down.b32 %r274, %r682, %r276, %r297, %r298;
	// end inline asm
	setp.lt.s32 	%p28, %r273, %r297;
	selp.b32 	%r303, %r274, 0, %p28;
	add.s32 	%r280, %r303, %r682;
	mov.b32 	%r281, 2;
	// begin inline asm
	shfl.sync.down.b32 %r279, %r280, %r281, %r297, %r298;
	// end inline asm
	add.s32 	%r304, %r273, 2;
	setp.gt.s32 	%p29, %r304, %r297;
	selp.b32 	%r305, 0, %r279, %p29;
	add.s32 	%r285, %r280, %r305;
	mov.b32 	%r286, 4;
	// begin inline asm
	shfl.sync.down.b32 %r284, %r285, %r286, %r297, %r298;
	// end inline asm
	add.s32 	%r306, %r273, 4;
	setp.gt.s32 	%p30, %r306, %r297;
	selp.b32 	%r307, 0, %r284, %p30;
	add.s32 	%r290, %r285, %r307;
	mov.b32 	%r291, 8;
	// begin inline asm
	shfl.sync.down.b32 %r289, %r290, %r291, %r297, %r298;
	// end inline asm
	add.s32 	%r308, %r273, 8;
	setp.gt.s32 	%p31, %r308, %r297;
	selp.b32 	%r309, 0, %r289, %p31;
	add.s32 	%r295, %r290, %r309;
	mov.b32 	%r296, 16;
	// begin inline asm
	shfl.sync.down.b32 %r294, %r295, %r296, %r297, %r298;
	// end inline asm
	add.s32 	%r310, %r273, 16;
	setp.gt.s32 	%p32, %r310, %r297;
	selp.b32 	%r311, 0, %r294, %p32;
	add.s32 	%r698, %r295, %r311;
	setp.ne.s32 	%p33, %r273, 0;
	@%p33 bra 	$L__BB3_56;
	shr.u32 	%r312, %r62, 3;
	and.b32  	%r313, %r312, 124;
	mov.u32 	%r314, _ZZN3cub18CUB_300001_SM_10006detail6reduce28DeviceReduceSingleTileKernelINS2_10policy_hubIijN4cuda3std3__44plusIiEEE10Policy1000EPiSC_jS9_iiNS7_10__identityEEEvT0_T1_T2_T3_T4_T6_E12temp_storage;
	add.s32 	%r315, %r314, %r313;
	st.shared.u32 	[%r315+8], %r698;
$L__BB3_56:
	bar.sync 	0;
	setp.ne.s32 	%p34, %r62, 0;
	@%p34 bra 	$L__BB3_74;
	setp.gt.u32 	%p35, %r123, 32;
	ld.shared.u32 	%r316, [_ZZN3cub18CUB_300001_SM_10006detail6reduce28DeviceReduceSingleTileKernelINS2_10policy_hubIijN4cuda3std3__44plusIiEEE10Policy1000EPiSC_jS9_iiNS7_10__identityEEEvT0_T1_T2_T3_T4_T6_E12temp_storage+12];
	selp.b32 	%r317, %r316, 0, %p35;
	add.s32 	%r318, %r317, %r698;
	setp.gt.u32 	%p36, %r123, 64;
	ld.shared.u32 	%r319, [_ZZN3cub18CUB_300001_SM_10006detail6reduce28DeviceReduceSingleTileKernelINS2_10policy_hubIijN4cuda3std3__44plusIiEEE10Policy1000EPiSC_jS9_iiNS7_10__identityEEEvT0_T1_T2_T3_T4_T6_E12temp_storage+16];
	selp.b32 	%r320, %r319, 0, %p36;
	add.s32 	%r321, %r318, %r320;
	setp.gt.u32 	%p37, %r123, 96;
	ld.shared.u32 	%r322, [_ZZN3cub18CUB_300001_SM_10006detail6reduce28DeviceReduceSingleTileKernelINS2_10policy_hubIijN4cuda3std3__44plusIiEEE10Policy1000EPiSC_jS9_iiNS7_10__identityEEEvT0_T1_T2_T3_T4_T6_E12temp_storage+20];
	selp.b32 	%r323, %r322, 0, %p37;
	add.s32 	%r324, %r321, %r323;
	setp.gt.u32 	%p38, %r123, 128;
	ld.shared.u32 	%r325, [_ZZN3cub18CUB_300001_SM_10006detail6reduce28DeviceReduceSingleTileKernelINS2_10policy_hubIijN4cuda3std3__44plusIiEEE10Policy1000EPiSC_jS9_iiNS7_10__identityEEEvT0_T1_T2_T3_T4_T6_E12temp_storage+24];
	selp.b32 	%r326, %r325, 0, %p38;
	add.s32 	%r327, %r324, %r326;
	setp.gt.u32 	%p39, %r123, 160;
	ld.shared.u32 	%r328, [_ZZN3cub18CUB_300001_SM_10006detail6reduce28DeviceReduceSingleTileKernelINS2_10policy_hubIijN4cuda3std3__44plusIiEEE10Policy1000EPiSC_jS9_iiNS7_10__identityEEEvT0_T1_T2_T3_T4_T6_E12temp_storage+28];
	selp.b32 	%r329, %r328, 0, %p39;
	add.s32 	%r330, %r327, %r329;
	setp.gt.u32 	%p40, %r123, 192;
	ld.shared.u32 	%r331, [_ZZN3cub18CUB_300001_SM_10006detail6reduce28DeviceReduceSingleTileKernelINS2_10policy_hubIijN4cuda3std3__44plusIiEEE10Policy1000EPiSC_jS9_iiNS7_10__identityEEEvT0_T1_T2_T3_T4_T6_E12temp_storage+32];
	selp.b32 	%r332, %r331, 0, %p40;
	add.s32 	%r333, %r330, %r332;
	setp.gt.u32 	%p41, %r123, 224;
	ld.shared.u32 	%r334, [_ZZN3cub18CUB_300001_SM_10006detail6reduce28DeviceReduceSingleTileKernelINS2_10policy_hubIijN4cuda3std3__44plusIiEEE10Policy1000EPiSC_jS9_iiNS7_10__identityEEEvT0_T1_T2_T3_T4_T6_E12temp_storage+36];
	selp.b32 	%r335, %r334, 0, %p41;
	add.s32 	%r698, %r333, %r335;
	bra.uni 	$L__BB3_74;
$L__BB3_58:
	mov.u32 	%r87, %tid.x;
	mul.wide.u32 	%rd34, %r87, 4;
	add.s64 	%rd18, %rd15, %rd34;
	// begin inline asm
	ld.global.nc.u32 %r125, [%rd18];
	// end inline asm
	add.s64 	%rd19, %rd18, 1024;
	// begin inline asm
	ld.global.nc.u32 %r126, [%rd19];
	// end inline asm
	add.s64 	%rd20, %rd18, 2048;
	// begin inline asm
	ld.global.nc.u32 %r127, [%rd20];
	// end inline asm
	add.s64 	%rd21, %rd18, 3072;
	// begin inline asm
	ld.global.nc.u32 %r128, [%rd21];
	// end inline asm
	add.s64 	%rd22, %rd18, 4096;
	// begin inline asm
	ld.global.nc.u32 %r129, [%rd22];
	// end inline asm
	add.s64 	%rd23, %rd18, 5120;
	// begin inline asm
	ld.global.nc.u32 %r130, [%rd23];
	// end inline asm
	add.s64 	%rd24, %rd18, 6144;
	// begin inline asm
	ld.global.nc.u32 %r131, [%rd24];
	// end inline asm
	add.s64 	%rd25, %rd18, 7168;
	// begin inline asm
	ld.global.nc.u32 %r132, [%rd25];
	// end inline asm
	add.s64 	%rd26, %rd18, 8192;
	// begin inline asm
	ld.global.nc.u32 %r133, [%rd26];
	// end inline asm
	add.s64 	%rd27, %rd18, 9216;
	// begin inline asm
	ld.global.nc.u32 %r134, [%rd27];
	// end inline asm
	add.s64 	%rd28, %rd18, 10240;
	// begin inline asm
	ld.global.nc.u32 %r135, [%rd28];
	// end inline asm
	add.s64 	%rd29, %rd18, 11264;
	// begin inline asm
	ld.global.nc.u32 %r136, [%rd29];
	// end inline asm
	add.s64 	%rd30, %rd18, 12288;
	// begin inline asm
	ld.global.nc.u32 %r137, [%rd30];
	// end inline asm
	add.s64 	%rd31, %rd18, 13312;
	// begin inline asm
	ld.global.nc.u32 %r138, [%rd31];
	// end inline asm
	add.s64 	%rd32, %rd18, 14336;
	// begin inline asm
	ld.global.nc.u32 %r139, [%rd32];
	// end inline asm
	add.s64 	%rd33, %rd18, 15360;
	// begin inline asm
	ld.global.nc.u32 %r140, [%rd33];
	// end inline asm
	add.s32 	%r142, %r126, %r125;
	add.s32 	%r143, %r127, %r142;
	add.s32 	%r144, %r128, %r143;
	add.s32 	%r145, %r129, %r144;
	add.s32 	%r146, %r130, %r145;
	add.s32 	%r147, %r131, %r146;
	add.s32 	%r148, %r132, %r147;
	add.s32 	%r149, %r133, %r148;
	add.s32 	%r150, %r134, %r149;
	add.s32 	%r151, %r135, %r150;
	add.s32 	%r152, %r136, %r151;
	add.s32 	%r153, %r137, %r152;
	add.s32 	%r154, %r138, %r153;
	add.s32 	%r155, %r139, %r154;
	add.s32 	%r697, %r140, %r155;
	add.s32 	%r89, %r123, -4096;
	setp.lt.u32 	%p4, %r89, 4096;
	mov.b32 	%r686, 4096;
	@%p4 bra 	$L__BB3_62;
	mov.b32 	%r686, 4096;
$L__BB3_60:
	add.s32 	%r173, %r87, %r686;
	mul.wide.u32 	%rd51, %r173, 4;
	add.s64 	%rd35, %rd15, %rd51;
	// begin inline asm
	ld.global.nc.u32 %r157, [%rd35];
	// end inline asm
	mul.wide.u32 	%rd52, %r686, 4;
	add.s64 	%rd53, %rd18, %rd52;
	add.s64 	%rd36, %rd53, 1024;
	// begin inline asm
	ld.global.nc.u32 %r158, [%rd36];
	// end inline asm
	add.s64 	%rd37, %rd53, 2048;
	// begin inline asm
	ld.global.nc.u32 %r159, [%rd37];
	// end inline asm
	add.s64 	%rd38, %rd53, 3072;
	// begin inline asm
	ld.global.nc.u32 %r160, [%rd38];
	// end inline asm
	add.s64 	%rd39, %rd53, 4096;
	// begin inline asm
	ld.global.nc.u32 %r161, [%rd39];
	// end inline asm
	add.s64 	%rd40, %rd53, 5120;
	// begin inline asm
	ld.global.nc.u32 %r162, [%rd40];
	// end inline asm
	add.s64 	%rd41, %rd53, 6144;
	// begin inline asm
	ld.global.nc.u32 %r163, [%rd41];
	// end inline asm
	add.s64 	%rd42, %rd53, 7168;
	// begin inline asm
	ld.global.nc.u32 %r164, [%rd42];
	// end inline asm
	add.s64 	%rd43, %rd53, 8192;
	// begin inline asm
	ld.global.nc.u32 %r165, [%rd43];
	// end inline asm
	add.s64 	%rd44, %rd53, 9216;
	// begin inline asm
	ld.global.nc.u32 %r166, [%rd44];
	// end inline asm
	add.s64 	%rd45, %rd53, 10240;
	// begin inline asm
	ld.global.nc.u32 %r167, [%rd45];
	// end inline asm
	add.s64 	%rd46, %rd53, 11264;
	// begin inline asm
	ld.global.nc.u32 %r168, [%rd46];
	// end inline asm
	add.s64 	%rd47, %rd53, 12288;
	// begin inline asm
	ld.global.nc.u32 %r169, [%rd47];
	// end inline asm
	add.s64 	%rd48, %rd53, 13312;
	// begin inline asm
	ld.global.nc.u32 %r170, [%rd48];
	// end inline asm
	add.s64 	%rd49, %rd53, 14336;
	// begin inline asm
	ld.global.nc.u32 %r171, [%rd49];
	// end inline asm
	add.s64 	%rd50, %rd53, 15360;
	// begin inline asm
	ld.global.nc.u32 %r172, [%rd50];
	// end inline asm
	add.s32 	%r174, %r157, %r697;
	add.s32 	%r175, %r158, %r174;
	add.s32 	%r176, %r159, %r175;
	add.s32 	%r177, %r160, %r176;
	add.s32 	%r178, %r161, %r177;
	add.s32 	%r179, %r162, %r178;
	add.s32 	%r180, %r163, %r179;
	add.s32 	%r181, %r164, %r180;
	add.s32 	%r182, %r165, %r181;
	add.s32 	%r183, %r166, %r182;
	add.s32 	%r184, %r167, %r183;
	add.s32 	%r185, %r168, %r184;
	add.s32 	%r186, %r169, %r185;
	add.s32 	%r187, %r170, %r186;
	add.s32 	%r188, %r171, %r187;
	add.s32 	%r697, %r172, %r188;
	sub.s32 	%r189, %r123, %r686;
	setp.lt.u32 	%p5, %r189, 4096;
	@%p5 bra 	$L__BB3_70;
	add.s32 	%r686, %r686, 4096;
	setp.le.u32 	%p6, %r686, %r89;
	@%p6 bra 	$L__BB3_60;
$L__BB3_62:
	setp.le.u32 	%p7, %r123, %r686;
	@%p7 bra 	$L__BB3_70;
	sub.s32 	%r96, %r123, %r686;
	setp.ge.s32 	%p8, %r87, %r96;
	@%p8 bra 	$L__BB3_70;
	not.b32 	%r191, %r87;
	add.s32 	%r192, %r123, %r191;
	sub.s32 	%r97, %r192, %r686;
	and.b32  	%r193, %r97, 768;
	setp.eq.s32 	%p9, %r193, 768;
	mov.u32 	%r691, %r87;
	@%p9 bra 	$L__BB3_67;
	add.s32 	%r688, %r87, %r686;
	shr.u32 	%r194, %r97, 8;
	add.s32 	%r195, %r194, 1;
	and.b32  	%r196, %r195, 3;
	neg.s32 	%r687, %r196;
	mov.u32 	%r691, %r87;
$L__BB3_66:
	.pragma "nounroll";
	mul.wide.u32 	%rd55, %r688, 4;
	add.s64 	%rd54, %rd15, %rd55;
	// begin inline asm
	ld.global.nc.u32 %r197, [%rd54];
	// end inline asm
	add.s32 	%r697, %r197, %r697;
	add.s32 	%r691, %r691, 256;
	add.s32 	%r688, %r688, 256;
	add.s32 	%r687, %r687, 1;
	setp.ne.s32 	%p10, %r687, 0;
	@%p10 bra 	$L__BB3_66;
$L__BB3_67:
	setp.lt.u32 	%p11, %r97, 768;
	@%p11 bra 	$L__BB3_70;
	add.s32 	%r695, %r691, 512;
	add.s32 	%r694, %r691, %r686;
$L__BB3_69:
	mul.wide.u32 	%rd60, %r694, 4;
	add.s64 	%rd56, %rd15, %rd60;
	// begin inline asm
	ld.global.nc.u32 %r198, [%rd56];
	// end inline asm
	add.s32 	%r202, %r198, %r697;
	add.s32 	%r203, %r694, 256;
	mul.wide.u32 	%rd61, %r203, 4;
	add.s64 	%rd57, %rd15, %rd61;
	// begin inline asm
	ld.global.nc.u32 %r199, [%rd57];
	// end inline asm
	add.s32 	%r204, %r199, %r202;
	add.s32 	%r205, %r694, 512;
	mul.wide.u32 	%rd62, %r205, 4;
	add.s64 	%rd58, %rd15, %rd62;
	// begin inline asm
	ld.global.nc.u32 %r200, [%rd58];
	// end inline asm
	add.s32 	%r206, %r200, %r204;
	add.s32 	%r207, %r694, 768;
	mul.wide.u32 	%rd63, %r207, 4;
	add.s64 	%rd59, %rd15, %rd63;
	// begin inline asm
	ld.global.nc.u32 %r201, [%rd59];
	// end inline asm
	add.s32 	%r697, %r201, %r206;
	add.s32 	%r117, %r695, 1024;
	add.s32 	%r208, %r695, 512;
	add.s32 	%r694, %r694, 1024;
	setp.lt.s32 	%p12, %r208, %r96;
	mov.u32 	%r695, %r117;
	@%p12 bra 	$L__BB3_69;
$L__BB3_70:
	// begin inline asm
	mov.u32 %r209, %laneid;
	// end inline asm
	mov.b32 	%r212, 1;
	mov.b32 	%r233, 31;
	mov.b32 	%r234, -1;
	// begin inline asm
	shfl.sync.down.b32 %r210, %r697, %r212, %r233, %r234;
	// end inline asm
	setp.gt.s32 	%p13, %r209, 30;
	selp.b32 	%r235, 0, %r210, %p13;
	add.s32 	%r216, %r235, %r697;
	mov.b32 	%r217, 2;
	// begin inline asm
	shfl.sync.down.b32 %r215, %r216, %r217, %r233, %r234;
	// end inline asm
	setp.gt.s32 	%p14, %r209, 29;
	selp.b32 	%r236, 0, %r215, %p14;
	add.s32 	%r221, %r216, %r236;
	mov.b32 	%r222, 4;
	// begin inline asm
	shfl.sync.down.b32 %r220, %r221, %r222, %r233, %r234;
	// end inline asm
	setp.gt.s32 	%p15, %r209, 27;
	selp.b32 	%r237, 0, %r220, %p15;
	add.s32 	%r226, %r221, %r237;
	mov.b32 	%r227, 8;
	// begin inline asm
	shfl.sync.down.b32 %r225, %r226, %r227, %r233, %r234;
	// end inline asm
	setp.gt.s32 	%p16, %r209, 23;
	selp.b32 	%r238, 0, %r225, %p16;
	add.s32 	%r231, %r226, %r238;
	mov.b32 	%r232, 16;
	// begin inline asm
	shfl.sync.down.b32 %r230, %r231, %r232, %r233, %r234;
	// end inline asm
	setp.gt.s32 	%p17, %r209, 15;
	selp.b32 	%r239, 0, %r230, %p17;
	add.s32 	%r698, %r231, %r239;
	setp.ne.s32 	%p18, %r209, 0;
	@%p18 bra 	$L__BB3_72;
	shr.u32 	%r240, %r87, 3;
	and.b32  	%r241, %r240, 124;
	mov.u32 	%r242, _ZZN3cub18CUB_300001_SM_10006detail6reduce28DeviceReduceSingleTileKernelINS2_10policy_hubIijN4cuda3std3__44plusIiEEE10Policy1000EPiSC_jS9_iiNS7_10__identityEEEvT0_T1_T2_T3_T4_T6_E12temp_storage;
	add.s32 	%r243, %r242, %r241;
	st.shared.u32 	[%r243+8], %r698;
$L__BB3_72:
	bar.sync 	0;
	setp.ne.s32 	%p19, %r87, 0;
	@%p19 bra 	$L__BB3_74;
	ld.shared.u32 	%r244, [_ZZN3cub18CUB_300001_SM_10006detail6reduce28DeviceReduceSingleTileKernelINS2_10policy_hubIijN4cuda3std3__44plusIiEEE10Policy1000EPiSC_jS9_iiNS7_10__identityEEEvT0_T1_T2_T3_T4_T6_E12temp_storage+12];
	add.s32 	%r245, %r244, %r698;
	ld.shared.u32 	%r246, [_ZZN3cub18CUB_300001_SM_10006detail6reduce28DeviceReduceSingleTileKernelINS2_10policy_hubIijN4cuda3std3__44plusIiEEE10Policy1000EPiSC_jS9_iiNS7_10__identityEEEvT0_T1_T2_T3_T4_T6_E12temp_storage+16];
	add.s32 	%r247, %r245, %r246;
	ld.shared.u32 	%r248, [_ZZN3cub18CUB_300001_SM_10006detail6reduce28DeviceReduceSingleTileKernelINS2_10policy_hubIijN4cuda3std3__44plusIiEEE10Policy1000EPiSC_jS9_iiNS7_10__identityEEEvT0_T1_T2_T3_T4_T6_E12temp_storage+20];
	add.s32 	%r249, %r247, %r248;
	ld.shared.u32 	%r250, [_ZZN3cub18CUB_300001_SM_10006detail6reduce28DeviceReduceSingleTileKernelINS2_10policy_hubIijN4cuda3std3__44plusIiEEE10Policy1000EPiSC_jS9_iiNS7_10__identityEEEvT0_T1_T2_T3_T4_T6_E12temp_storage+24];
	add.s32 	%r251, %r249, %r250;
	ld.shared.u32 	%r252, [_ZZN3cub18CUB_300001_SM_10006detail6reduce28DeviceReduceSingleTileKernelINS2_10policy_hubIijN4cuda3std3__44plusIiEEE10Policy1000EPiSC_jS9_iiNS7_10__identityEEEvT0_T1_T2_T3_T4_T6_E12temp_storage+28];
	add.s32 	%r253, %r251, %r252;
	ld.shared.u32 	%r254, [_ZZN3cub18CUB_300001_SM_10006detail6reduce28DeviceReduceSingleTileKernelINS2_10policy_hubIijN4cuda3std3__44plusIiEEE10Policy1000EPiSC_jS9_iiNS7_10__identityEEEvT0_T1_T2_T3_T4_T6_E12temp_storage+32];
	add.s32 	%r255, %r253, %r254;
	ld.shared.u32 	%r256, [_ZZN3cub18CUB_300001_SM_10006detail6reduce28DeviceReduceSingleTileKernelINS2_10policy_hubIijN4cuda3std3__44plusIiEEE10Policy1000EPiSC_jS9_iiNS7_10__identityEEEvT0_T1_T2_T3_T4_T6_E12temp_storage+36];
	add.s32 	%r698, %r255, %r256;
$L__BB3_74:
	mov.u32 	%r643, %tid.x;
	setp.ne.s32 	%p95, %r643, 0;
	@%p95 bra 	$L__BB3_76;
	add.s32 	%r644, %r698, %r124;
	st.global.u32 	[%rd1], %r644;
$L__BB3_76:
	ret;

}
	// .globl	_ZN3cub18CUB_300001_SM_10006detail6reduce18DeviceReduceKernelINS2_10policy_hubIijN4cuda3std3__44plusIiEEE10Policy1000EPijS9_iNS7_10__identityEEEvT0_PT3_T1_NS0_13GridEvenShareISH_EET2_T4_
.visible .entry _ZN3cub18CUB_300001_SM_10006detail6reduce18DeviceReduceKernelINS2_10policy_hubIijN4cuda3std3__44plusIiEEE10Policy1000EPijS9_iNS7_10__identityEEEvT0_PT3_T1_NS0_13GridEvenShareISH_EET2_T4_(
	.param .u64 .ptr .align 1 _ZN3cub18CUB_300001_SM_10006detail6reduce18DeviceReduceKernelINS2_10policy_hubIijN4cuda3std3__44plusIiEEE10Policy1000EPijS9_iNS7_10__identityEEEvT0_PT3_T1_NS0_13GridEvenShareISH_EET2_T4__param_0,
	.param .u64 .ptr .align 1 _ZN3cub18CUB_300001_SM_10006detail6reduce18DeviceReduceKernelINS2_10policy_hubIijN4cuda3std3__44plusIiEEE10Policy1000EPijS9_iNS7_10__identityEEEvT0_PT3_T1_NS0_13GridEvenShareISH_EET2_T4__param_1,
	.param .u32 _ZN3cub18CUB_300001_SM_10006detail6reduce18DeviceReduceKernelINS2_10policy_hubIijN4cuda3std3__44plusIiEEE10Policy1000EPijS9_iNS7_10__identityEEEvT0_PT3_T1_NS0_13GridEvenShareISH_EET2_T4__param_2,
	.param .align 4 .b8 _ZN3cub18CUB_300001_SM_10006detail6reduce18DeviceReduceKernelINS2_10policy_hubIijN4cuda3std3__44plusIiEEE10Policy1000EPijS9_iNS7_10__identityEEEvT0_PT3_T1_NS0_13GridEvenShareISH_EET2_T4__param_3[40],
	.param .align 1 .b8 _ZN3cub18CUB_300001_SM_10006detail6reduce18DeviceReduceKernelINS2_10policy_hubIijN4cuda3std3__44plusIiEEE10Policy1000EPijS9_iNS7_10__identityEEEvT0_PT3_T1_NS0_13GridEvenShareISH_EET2_T4__param_4[1],
	.param .align 1 .b8 _ZN3cub18CUB_300001_SM_10006detail6reduce18DeviceReduceKernelINS2_10policy_hubIijN4cuda3std3__44plusIiEEE10Policy1000EPijS9_iNS7_10__identityEEEvT0_PT3_T1_NS0_13GridEvenShareISH_EET2_T4__param_5[1]
)
.maxntid 256
{
	.reg .pred 	%p<95>;
	.reg .b32 	%r<752>;
	.reg .b64 	%rd<112>;
	// demoted variable
	.shared .align 4 .b8 _ZZN3cub18CUB_300001_SM_10006detail6reduce18DeviceReduceKernelINS2_10policy_hubIijN4cuda3std3__44plusIiEEE10Policy1000EPijS9_iNS7_10__identityEEEvT0_PT3_T1_NS0_13GridEvenShareISH_EET2_T4_E12temp_storage[44];
	ld.param.u32 	%r1, [_ZN3cub18CUB_300001_SM_10006detail6reduce18DeviceReduceKernelINS2_10policy_hubIijN4cuda3std3__44plusIiEEE10Policy1000EPijS9_iNS7_10__identityEEEvT0_PT3_T1_NS0_13GridEvenShareISH_EET2_T4__param_3+20];
	ld.param.u64 	%rd1, [_ZN3cub18CUB_300001_SM_10006detail6reduce18DeviceReduceKernelINS2_10policy_hubIijN4cuda3std3__44plusIiEEE10Policy1000EPijS9_iNS7_10__identityEEEvT0_PT3_T1_NS0_13GridEvenShareISH_EET2_T4__param_0];
	ld.param.u32 	%r2, [_ZN3cub18CUB_300001_SM_10006detail6reduce18DeviceReduceKernelINS2_10policy_hubIijN4cuda3std3__44plusIiEEE10Policy1000EPijS9_iNS7_10__identityEEEvT0_PT3_T1_NS0_13GridEvenShareISH_EET2_T4__param_3+24];
	mov.u32 	%r3, %ctaid.x;
	shl.b32 	%r4, %r2, 12;
	shl.b32 	%r5, %r3, 12;
	and.b64  	%rd3, %rd1, 15;
	setp.ne.s64 	%p1, %rd3, 0;
	@%p1 bra 	$L__BB4_36;
	sub.s32 	%r6, %r1, %r5;
	setp.gt.u32 	%p48, %r6, 4095;
	@%p48 bra 	$L__BB4_20;
	mov.u32 	%r7, %tid.x;
	setp.ge.u32 	%p65, %r7, %r6;
	mov.b32 	%r705, 0;
	mov.u32 	%r699, %r7;
	@%p65 bra 	$L__BB4_4;
	add.s32 	%r561, %r5, %r7;
	mul.wide.u32 	%rd97, %r561, 4;
	add.s64 	%rd96, %rd1, %rd97;
	// begin inline asm
	ld.global.nc.u32 %r705, [%rd96];
	// end inline asm
	add.s32 	%r699, %r7, 256;
$L__BB4_4:
	setp.ge.u32 	%p66, %r699, %r6;
	@%p66 bra 	$L__BB4_11;
	not.b32 	%r563, %r699;
	add.s32 	%r12, %r1, %r563;
	and.b32  	%r564, %r12, 768;
	setp.eq.s32 	%p67, %r564, 768;
	@%p67 bra 	$L__BB4_8;
	add.s32 	%r696, %r699, %r5;
	shr.u32 	%r565, %r12, 8;
	add.s32 	%r566, %r565, 1;
	and.b32  	%r567, %r566, 3;
	neg.s32 	%r695, %r567;
$L__BB4_7:
	.pragma "nounroll";
	mul.wide.u32 	%rd99, %r696, 4;
	add.s64 	%rd98, %rd1, %rd99;
	// begin inline asm
	ld.global.nc.u32 %r568, [%rd98];
	// end inline asm
	add.s32 	%r705, %r568, %r705;
	add.s32 	%r699, %r699, 256;
	add.s32 	%r696, %r696, 256;
	add.s32 	%r695, %r695, 1;
	setp.ne.s32 	%p68, %r695, 0;
	@%p68 bra 	$L__BB4_7;
$L__BB4_8:
	sub.s32 	%r569, %r12, %r5;
	setp.lt.u32 	%p69, %r569, 768;
	@%p69 bra 	$L__BB4_11;
	add.s32 	%r703, %r699, 512;
	add.s32 	%r702, %r699, %r5;
$L__BB4_10:
	mul.wide.u32 	%rd104, %r702, 4;
	add.s64 	%rd100, %rd1, %rd104;
	// begin inline asm
	ld.global.nc.u32 %r570, [%rd100];
	// end inline asm
	add.s32 	%r574, %r570, %r705;
	add.s32 	%r575, %r702, 256;
	mul.wide.u32 	%rd105, %r575, 4;
	add.s64 	%rd101, %rd1, %rd105;
	// begin inline asm
	ld.global.nc.u32 %r571, [%rd101];
	// end inline asm
	add.s32 	%r576, %r571, %r574;
	add.s32 	%r577, %r702, 512;
	mul.wide.u32 	%rd106, %r577, 4;
	add.s64 	%rd102, %rd1, %rd106;
	// begin inline asm
	ld.global.nc.u32 %r572, [%rd102];
	// end inline asm
	add.s32 	%r578, %r572, %r576;
	add.s32 	%r579, %r702, 768;
	mul.wide.u32 	%rd107, %r579, 4;
	add.s64 	%rd103, %rd1, %rd107;
	// begin inline asm
	ld.global.nc.u32 %r573, [%rd103];
	// end inline asm
	add.s32 	%r705, %r573, %r578;
	add.s32 	%r32, %r703, 1024;
	add.s32 	%r580, %r703, 512;
	add.s32 	%r702, %r702, 1024;
	setp.lt.s32 	%p70, %r580, %r6;
	mov.u32 	%r703, %r32;
	@%p70 bra 	$L__BB4_10;
$L__BB4_11:
	setp.lt.u32 	%p71, %r6, 256;
	@%p71 bra 	$L__BB4_16;
	// begin inline asm
	mov.u32 %r644, %laneid;
	// end inline asm
	mov.b32 	%r647, 1;
	mov.b32 	%r668, 31;
	mov.b32 	%r669, -1;
	// begin inline asm
	shfl.sync.down.b32 %r645, %r705, %r647, %r668, %r669;
	// end inline asm
	setp.gt.s32 	%p87, %r644, 30;
	selp.b32 	%r670, 0, %r645, %p87;
	add.s32 	%r651, %r670, %r705;
	mov.b32 	%r652, 2;
	// begin inline asm
	shfl.sync.down.b32 %r650, %r651, %r652, %r668, %r669;
	// end inline asm
	setp.gt.s32 	%p88, %r644, 29;
	selp.b32 	%r671, 0, %r650, %p88;
	add.s32 	%r656, %r651, %r671;
	mov.b32 	%r657, 4;
	// begin inline asm
	shfl.sync.down.b32 %r655, %r656, %r657, %r668, %r669;
	// end inline asm
	setp.gt.s32 	%p89, %r644, 27;
	selp.b32 	%r672, 0, %r655, %p89;
	add.s32 	%r661, %r656, %r672;
	mov.b32 	%r662, 8;
	// begin inline asm
	shfl.sync.down.b32 %r660, %r661, %r662, %r668, %r669;
	// end inline asm
	setp.gt.s32 	%p90, %r644, 23;
	selp.b32 	%r673, 0, %r660, %p90;
	add.s32 	%r666, %r661, %r673;
	mov.b32 	%r667, 16;
	// begin inline asm
	shfl.sync.down.b32 %r665, %r666, %r667, %r668, %r669;
	// end inline asm
	setp.gt.s32 	%p91, %r644, 15;
	selp.b32 	%r674, 0, %r665, %p91;
	add.s32 	%r751, %r666, %r674;
	setp.ne.s32 	%p92, %r644, 0;
	@%p92 bra 	$L__BB4_14;
	shr.u32 	%r675, %r7, 3;
	and.b32  	%r676, %r675, 124;
	mov.u32 	%r677, _ZZN3cub18CUB_300001_SM_10006detail6reduce18DeviceReduceKernelINS2_10policy_hubIijN4cuda3std3__44plusIiEEE10Policy1000EPijS9_iNS7_10__identityEEEvT0_PT3_T1_NS0_13GridEvenShareISH_EET2_T4_E12temp_storage;
	add.s32 	%r678, %r677, %r676;
	st.shared.u32 	[%r678+8], %r751;
$L__BB4_14:
	bar.sync 	0;
	setp.ne.s32 	%p93, %r7, 0;
	@%p93 bra 	$L__BB4_71;
	ld.shared.u32 	%r679, [_ZZN3cub18CUB_300001_SM_10006detail6reduce18DeviceReduceKernelINS2_10policy_hubIijN4cuda3std3__44plusIiEEE10Policy1000EPijS9_iNS7_10__identityEEEvT0_PT3_T1_NS0_13GridEvenShareISH_EET2_T4_E12temp_storage+12];
	add.s32 	%r680, %r679, %r751;
	ld.shared.u32 	%r681, [_ZZN3cub18CUB_300001_SM_10006detail6reduce18DeviceReduceKernelINS2_10policy_hubIijN4cuda3std3__44plusIiEEE10Policy1000EPijS9_iNS7_10__identityEEEvT0_PT3_T1_NS0_13GridEvenShareISH_EET2_T4_E12temp_storage+16];
	add.s32 	%r682, %r680, %r681;
	ld.shared.u32 	%r683, [_ZZN3cub18CUB_300001_SM_10006detail6reduce18DeviceReduceKernelINS2_10policy_hubIijN4cuda3std3__44plusIiEEE10Policy1000EPijS9_iNS7_10__identityEEEvT0_PT3_T1_NS0_13GridEvenShareISH_EET2_T4_E12temp_storage+20];
	add.s32 	%r684, %r682, %r683;
	ld.shared.u32 	%r685, [_ZZN3cub18CUB_300001_SM_10006detail6reduce18DeviceReduceKernelINS2_10policy_hubIijN4cuda3std3__44plusIiEEE10Policy1000EPijS9_iNS7_10__identityEEEvT0_PT3_T1_NS0_13GridEvenShareISH_EET2_T4_E12temp_storage+24];
	add.s32 	%r686, %r684, %r685;
	ld.shared.u32 	%r687, [_ZZN3cub18CUB_300001_SM_10006detail6reduce18DeviceReduceKernelINS2_10policy_hubIijN4cuda3std3__44plusIiEEE10Policy1000EPijS9_iNS7_10__identityEEEvT0_PT3_T1_NS0_13GridEvenShareISH_EET2_T4_E12temp_storage+28];
	add.s32 	%r688, %r686, %r687;
	ld.shared.u32 	%r689, [_ZZN3cub18CUB_300001_SM_10006detail6reduce18DeviceReduceKernelINS2_10policy_hubIijN4cuda3std3__44plusIiEEE10Policy1000EPijS9_iNS7_10__identityEEEvT0_PT3_T1_NS0_13GridEvenShareISH_EET2_T4_E12temp_storage+32];
	add.s32 	%r690, %r688, %r689;
	ld.shared.u32 	%r691, [_ZZN3cub18CUB_300001_SM_10006detail6reduce18DeviceReduceKernelINS2_10policy_hubIijN4cuda3std3__44plusIiEEE10Policy1000EPijS9_iNS7_10__identityEEEvT0_PT3_T1_NS0_13GridEvenShareISH_EET2_T4_E12temp_storage+36];
	add.s32 	%r751, %r690, %r691;
	bra.uni 	$L__BB4_71;
$L__BB4_16:
	// begin inline asm
	mov.u32 %r581, %laneid;
	// end inline asm
	and.b32  	%r607, %r7, 992;
	add.s32 	%r608, %r607, 32;
	setp.gt.u32 	%p72, %r608, %r6;
	not.b32 	%r609, %r607;
	add.s32 	%r610, %r6, %r609;
	selp.b32 	%r605, %r610, 31, %p72;
	mov.b32 	%r584, 1;
	mov.b32 	%r606, -1;
	// begin inline asm
	shfl.sync.down.b32 %r582, %r705, %r584, %r605, %r606;
	// end inline asm
	setp.lt.s32 	%p73, %r581, %r605;
	selp.b32 	%r611, %r582, 0, %p73;
	add.s32 	%r588, %r611, %r705;
	mov.b32 	%r589, 2;
	// begin inline asm
	shfl.sync.down.b32 %r587, %r588, %r589, %r605, %r606;
	// end inline asm
	add.s32 	%r612, %r581, 2;
	setp.gt.s32 	%p74, %r612, %r605;
	selp.b32 	%r613, 0, %r587, %p74;
	add.s32 	%r593, %r588, %r613;
	mov.b32 	%r594, 4;
	// begin inline asm
	shfl.sync.down.b32 %r592, %r593, %r594, %r605, %r606;
	// end inline asm
	add.s32 	%r614, %r581, 4;
	setp.gt.s32 	%p75, %r614, %r605;
	selp.b32 	%r615, 0, %r592, %p75;
	add.s32 	%r598, %r593, %r615;
	mov.b32 	%r599, 8;
	// begin inline asm
	shfl.sync.down.b32 %r597, %r598, %r599, %r605, %r606;
	// end inline asm
	add.s32 	%r616, %r581, 8;
	setp.gt.s32 	%p76, %r616, %r605;
	selp.b32 	%r617, 0, %r597, %p76;
	add.s32 	%r603, %r598, %r617;
	mov.b32 	%r604, 16;
	// begin inline asm
	shfl.sync.down.b32 %r602, %r603, %r604, %r605, %r606;
	// end inline asm
	add.s32 	%r618, %r581, 16;
	setp.gt.s32 	%p77, %r618, %r605;
	selp.b32 	%r619, 0, %r602, %p77;
	add.s32 	%r751, %r603, %r619;
	setp.ne.s32 	%p78, %r581, 0;
	@%p78 bra 	$L__BB4_18;
	shr.u32 	%r620, %r7, 3;
	and.b32  	%r621, %r620, 124;
	mov.u32 	%r622, _ZZN3cub18CUB_300001_SM_10006detail6reduce18DeviceReduceKernelINS2_10policy_hubIijN4cuda3std3__44plusIiEEE10Policy1000EPijS9_iNS7_10__identityEEEvT0_PT3_T1_NS0_13GridEvenShareISH_EET2_T4_E12temp_storage;
	add.s32 	%r623, %r622, %r621;
	st.shared.u32 	[%r623+8], %r751;
$L__BB4_18:
	bar.sync 	0;
	setp.ne.s32 	%p79, %r7, 0;
	@%p79 bra 	$L__BB4_71;
	setp.gt.u32 	%p80, %r6, 32;
	ld.shared.u32 	%r624, [_ZZN3cub18CUB_300001_SM_10006detail6reduce18DeviceReduceKernelINS2_10policy_hubIijN4cuda3std3__44plusIiEEE10Policy1000EPijS9_iNS7_10__identityEEEvT0_PT3_T1_NS0_13GridEvenShareISH_EET2_T4_E12temp_storage+12];
	selp.b32 	%r625, %r624, 0, %p80;
	add.s32 	%r626, %r625, %r751;
	setp.gt.u32 	%p81, %r6, 64;
	ld.shared.u32 	%r627, [_ZZN3cub18CUB_300001_SM_10006detail6reduce18DeviceReduceKernelINS2_10policy_hubIijN4cuda3std3__44plusIiEEE10Policy1000EPijS9_iNS7_10__identityEEEvT0_PT3_T1_NS0_13GridEvenShareISH_EET2_T4_E12temp_storage+16];
	selp.b32 	%r628, %r627, 0, %p81;
	add.s32 	%r629, %r626, %r628;
	setp.gt.u32 	%p82, %r6, 96;
	ld.shared.u32 	%r630, [_ZZN3cub18CUB_300001_SM_10006detail6reduce18DeviceReduceKernelINS2_10policy_hubIijN4cuda3std3__44plusIiEEE10Policy1000EPijS9_iNS7_10__identityEEEvT0_PT3_T1_NS0_13GridEvenShareISH_EET2_T4_E12temp_storage+20];
	selp.b32 	%r631, %r630, 0, %p82;
	add.s32 	%r632, %r629, %r631;
	setp.gt.u32 	%p83, %r6, 128;
	ld.shared.u32 	%r633, [_ZZN3cub18CUB_300001_SM_10006detail6reduce18DeviceReduceKernelINS2_10policy_hubIijN4cuda3std3__44plusIiEEE10Policy1000EPijS9_iNS7_10__identityEEEvT0_PT3_T1_NS0_13GridEvenShareISH_EET2_T4_E12temp_storage+24];
	selp.b32 	%r634, %r633, 0, %p83;
	add.s32 	%r635, %r632, %r634;
	setp.gt.u32 	%p84, %r6, 160;
	ld.shared.u32 	%r636, [_ZZN3cub18CUB_300001_SM_10006detail6reduce18DeviceReduceKernelINS2_10policy_hubIijN4cuda3std3__44plusIiEEE10Policy1000EPijS9_iNS7_10__identityEEEvT0_PT3_T1_NS0_13GridEvenShareISH_EET2_T4_E12temp_storage+28];
	selp.b32 	%r637, %r636, 0, %p84;
	add.s32 	%r638, %r635, %r637;
	setp.gt.u32 	%p85, %r6, 192;
	ld.shared.u32 	%r639, [_ZZN3cub18CUB_300001_SM_10006detail6reduce18DeviceReduceKernelINS2_10policy_hubIijN4cuda3std3__44plusIiEEE10Policy1000EPijS9_iNS7_10__identityEEEvT0_PT3_T1_NS0_13GridEvenShareISH_EET2_T4_E12temp_storage+32];
	selp.b32 	%r640, %r639, 0, %p85;
	add.s32 	%r641, %r638, %r640;
	setp.gt.u32 	%p86, %r6, 224;
	ld.shared.u32 	%r642, [_ZZN3cub18CUB_300001_SM_10006detail6reduce18DeviceReduceKernelINS2_10policy_hubIijN4cuda3std3__44plusIiEEE10Policy1000EPijS9_iNS7_10__identityEEEvT0_PT3_T1_NS0_13GridEvenShareISH_EET2_T4_E12temp_storage+36];
	selp.b32 	%r643, %r642, 0, %p86;
	add.s32 	%r751, %r641, %r643;
	bra.uni 	$L__BB4_71;
$L__BB4_20:
	mov.u32 	%r39, %tid.x;
	shl.b32 	%r40, %r39, 2;
	add.s32 	%r424, %r5, %r40;
	mul.wide.u32 	%rd72, %r424, 4;
	add.s64 	%rd62, %rd1, %rd72;
	// begin inline asm
	ld.global.nc.v2.u64 {%rd60, %rd61}, [%rd62];
	// end inline asm
	mov.b64 	{%r425, %r426}, %rd61;
	mov.b64 	{%r427, %r428}, %rd60;
	add.s64 	%rd65, %rd62, 4096;
	// begin inline asm
	ld.global.nc.v2.u64 {%rd63, %rd64}, [%rd65];
	// end inline asm
	mov.b64 	{%r429, %r430}, %rd64;
	mov.b64 	{%r431, %r432}, %rd63;
	add.s64 	%rd68, %rd62, 8192;
	// begin inline asm
	ld.global.nc.v2.u64 {%rd66, %rd67}, [%rd68];
	// end inline asm
	mov.b64 	{%r433, %r434}, %rd67;
	mov.b64 	{%r435, %r436}, %rd66;
	add.s64 	%rd71, %rd62, 12288;
	// begin inline asm
	ld.global.nc.v2.u64 {%rd69, %rd70}, [%rd71];
	// end inline asm
	mov.b64 	{%r437, %r438}, %rd70;
	mov.b64 	{%r439, %r440}, %rd69;
	add.s32 	%r441, %r428, %r427;
	add.s32 	%r442, %r425, %r441;
	add.s32 	%r443, %r426, %r442;
	add.s32 	%r444, %r431, %r443;
	add.s32 	%r445, %r432, %r444;
	add.s32 	%r446, %r429, %r445;
	add.s32 	%r447, %r430, %r446;
	add.s32 	%r448, %r435, %r447;
	add.s32 	%r449, %r436, %r448;
	add.s32 	%r450, %r433, %r449;
	add.s32 	%r451, %r434, %r450;
	add.s32 	%r452, %r439, %r451;
	add.s32 	%r453, %r440, %r452;
	add.s32 	%r454, %r437, %r453;
	add.s32 	%r721, %r438, %r454;
	setp.lt.u32 	%p49, %r6, %r4;
	@%p49 bra 	$L__BB4_32;
	add.s32 	%r42, %r4, %r5;
	add.s32 	%r707, %r42, 256;
	add.s32 	%r706, %r42, %r39;
	mov.b32 	%r708, 0;
$L__BB4_22:
	add.s32 	%r5, %r5, %r4;
	add.s32 	%r456, %r1, -4096;
	setp.gt.u32 	%p50, %r5, %r456;
	@%p50 bra 	$L__BB4_24;
	add.s32 	%r457, %r5, %r40;
	mul.wide.u32 	%rd85, %r457, 4;
	add.s64 	%rd75, %rd1, %rd85;
	// begin inline asm
	ld.global.nc.v2.u64 {%rd73, %rd74}, [%rd75];
	// end inline asm
	mov.b64 	{%r458, %r459}, %rd74;
	mov.b64 	{%r460, %r461}, %rd73;
	add.s64 	%rd78, %rd75, 4096;
	// begin inline asm
	ld.global.nc.v2.u64 {%rd76, %rd77}, [%rd78];
	// end inline asm
	mov.b64 	{%r462, %r463}, %rd77;
	mov.b64 	{%r464, %r465}, %rd76;
	add.s64 	%rd81, %rd75, 8192;
	// begin inline asm
	ld.global.nc.v2.u64 {%rd79, %rd80}, [%rd81];
	// end inline asm
	mov.b64 	{%r466, %r467}, %rd80;
	mov.b64 	{%r468, %r469}, %rd79;
	add.s64 	%rd84, %rd75, 12288;
	// begin inline asm
	ld.global.nc.v2.u64 {%rd82, %rd83}, [%rd84];
	// end inline asm
	mov.b64 	{%r470, %r471}, %rd83;
	mov.b64 	{%r472, %r473}, %rd82;
	add.s32 	%r474, %r460, %r721;
	add.s32 	%r475, %r461, %r474;
	add.s32 	%r476, %r458, %r475;
	add.s32 	%r477, %r459, %r476;
	add.s32 	%r478, %r464, %r477;
	add.s32 	%r479, %r465, %r478;
	add.s32 	%r480, %r462, %r479;
	add.s32 	%r481, %r463, %r480;
	add.s32 	%r482, %r468, %r481;
	add.s32 	%r483, %r469, %r482;
	add.s32 	%r484, %r466, %r483;
	add.s32 	%r485, %r467, %r484;
	add.s32 	%r486, %r472, %r485;
	add.s32 	%r487, %r473, %r486;
	add.s32 	%r488, %r470, %r487;
	add.s32 	%r721, %r471, %r488;
	sub.s32 	%r489, %r1, %r5;
	setp.lt.u32 	%p51, %r489, %r4;
	add.s32 	%r708, %r708, 1;
	add.s32 	%r707, %r707, %r4;
	add.s32 	%r706, %r706, %r4;
	@%p51 bra 	$L__BB4_32;
	bra.uni 	$L__BB4_22;
$L__BB4_24:
	setp.le.u32 	%p52, %r1, %r5;
	@%p52 bra 	$L__BB4_32;
	sub.s32 	%r55, %r1, %r5;
	setp.ge.s32 	%p53, %r39, %r55;
	@%p53 bra 	$L__BB4_32;
	not.b32 	%r491, %r39;
	add.s32 	%r492, %r1, %r491;
	sub.s32 	%r493, %r492, %r42;
	mul.lo.s32 	%r494, %r2, %r708;
	shl.b32 	%r495, %r494, 12;
	sub.s32 	%r56, %r493, %r495;
	shr.u32 	%r496, %r492, 8;
	add.s32 	%r57, %r496, 1;
	and.b32  	%r497, %r492, 768;
	setp.eq.s32 	%p54, %r497, 768;
	mov.u32 	%r715, %r39;
	@%p54 bra 	$L__BB4_29;
	and.b32  	%r498, %r57, 3;
	neg.s32 	%r711, %r498;
	mov.u32 	%r715, %r39;
$L__BB4_28:
	.pragma "nounroll";
	mul.wide.u32 	%rd87, %r706, 4;
	add.s64 	%rd86, %rd1, %rd87;
	// begin inline asm
	ld.global.nc.u32 %r499, [%rd86];
	// end inline asm
	add.s32 	%r721, %r499, %r721;
	add.s32 	%r715, %r715, 256;
	add.s32 	%r706, %r706, 256;
	add.s32 	%r711, %r711, 1;
	setp.ne.s32 	%p55, %r711, 0;
	@%p55 bra 	$L__BB4_28;
$L__BB4_29:
	setp.lt.u32 	%p56, %r56, 768;
	@%p56 bra 	$L__BB4_32;
	add.s32 	%r719, %r715, 512;
	add.s32 	%r718, %r715, %r707;
$L__BB4_31:
	add.s32 	%r504, %r718, -256;
	mul.wide.u32 	%rd92, %r504, 4;
	add.s64 	%rd88, %rd1, %rd92;
	// begin inline asm
	ld.global.nc.u32 %r500, [%rd88];
	// end inline asm
	add.s32 	%r505, %r500, %r721;
	mul.wide.u32 	%rd93, %r718, 4;
	add.s64 	%rd89, %rd1, %rd93;
	// begin inline asm
	ld.global.nc.u32 %r501, [%rd89];
	// end inline asm
	add.s32 	%r506, %r501, %r505;
	add.s32 	%r507, %r718, 256;
	mul.wide.u32 	%rd94, %r507, 4;
	add.s64 	%rd90, %rd1, %rd94;
	// begin inline asm
	ld.global.nc.u32 %r502, [%rd90];
	// end inline asm
	add.s32 	%r508, %r502, %r506;
	add.s32 	%r509, %r718, 512;
	mul.wide.u32 	%rd95, %r509, 4;
	add.s64 	%rd91, %rd1, %rd95;
	// begin inline asm
	ld.global.nc.u32 %r503, [%rd91];
	// end inline asm
	add.s32 	%r721, %r503, %r508;
	add.s32 	%r76, %r719, 1024;
	add.s32 	%r510, %r719, 512;
	add.s32 	%r718, %r718, 1024;
	setp.lt.s32 	%p57, %r510, %r55;
	mov.u32 	%r719, %r76;
	@%p57 bra 	$L__BB4_31;
$L__BB4_32:
	// begin inline asm
	mov.u32 %r511, %laneid;
	// end inline asm
	mov.b32 	%r514, 1;
	mov.b32 	%r535, 31;
	mov.b32 	%r536, -1;
	// begin inline asm
	shfl.sync.down.b32 %r512, %r721, %r514, %r535, %r536;
	// end inline asm
	setp.gt.s32 	%p58, %r511, 30;
	selp.b32 	%r537, 0, %r512, %p58;
	add.s32 	%r518, %r537, %r721;
	mov.b32 	%r519, 2;
	// begin inline asm
	shfl.sync.down.b32 %r517, %r518, %r519, %r535, %r536;
	// end inline asm
	setp.gt.s32 	%p59, %r511, 29;
	selp.b32 	%r538, 0, %r517, %p59;
	add.s32 	%r523, %r518, %r538;
	mov.b32 	%r524, 4;
	// begin inline asm
	shfl.sync.down.b32 %r522, %r523, %r524, %r535, %r536;
	// end inline asm
	setp.gt.s32 	%p60, %r511, 27;
	selp.b32 	%r539, 0, %r522, %p60;
	add.s32 	%r528, %r523, %r539;
	mov.b32 	%r529, 8;
	// begin inline asm
	shfl.sync.down.b32 %r527, %r528, %r529, %r535, %r536;
	// end inline asm
	setp.gt.s32 	%p61, %r511, 23;
	selp.b32 	%r540, 0, %r527, %p61;
	add.s32 	%r533, %r528, %r540;
	mov.b32 	%r534, 16;
	// begin inline asm
	shfl.sync.down.b32 %r532, %r533, %r534, %r535, %r536;
	// end inline asm
	setp.gt.s32 	%p62, %r511, 15;
	selp.b32 	%r541, 0, %r532, %p62;
	add.s32 	%r751, %r533, %r541;
	setp.ne.s32 	%p63, %r511, 0;
	@%p63 bra 	$L__BB4_34;
	shr.u32 	%r542, %r39, 3;
	and.b32  	%r543, %r542, 124;
	mov.u32 	%r544, _ZZN3cub18CUB_300001_SM_10006detail6reduce18DeviceReduceKernelINS2_10policy_hubIijN4cuda3std3__44plusIiEEE10Policy1000EPijS9_iNS7_10__identityEEEvT0_PT3_T1_NS0_13GridEvenShareISH_EET2_T4_E12temp_storage;
	add.s32 	%r545, %r544, %r543;
	st.shared.u32 	[%r545+8], %r751;
$L__BB4_34:
	bar.sync 	0;
	setp.ne.s32 	%p64, %r39, 0;
	@%p64 bra 	$L__BB4_71;
	ld.shared.u32 	%r546, [_ZZN3cub18CUB_300001_SM_10006detail6reduce18DeviceReduceKernelINS2_10policy_hubIijN4cuda3std3__44plusIiEEE10Policy1000EPijS9_iNS7_10__identityEEEvT0_PT3_T1_NS0_13GridEvenShareISH_EET2_T4_E12temp_storage+12];
	add.s32 	%r547, %r546, %r751;
	ld.shared.u32 	%r548, [_ZZN3cub18CUB_300001_SM_10006detail6reduce18DeviceReduceKernelINS2_10policy_hubIijN4cuda3std3__44plusIiEEE10Policy1000EPijS9_iNS7_10__identityEEEvT0_PT3_T1_NS0_13GridEvenShareISH_EET2_T4_E12temp_storage+16];
	add.s32 	%r549, %r547, %r548;
	ld.shared.u32 	%r550, [_ZZN3cub18CUB_300001_SM_10006detail6reduce18DeviceReduceKernelINS2_10policy_hubIijN4cuda3std3__44plusIiEEE10Policy1000EPijS9_iNS7_10__identityEEEvT0_PT3_T1_NS0_13GridEvenShareISH_EET2_T4_E12temp_storage+20];
	add.s32 	%r551, %r549, %r550;
	ld.shared.u32 	%r552, [_ZZN3cub18CUB_300001_SM_10006detail6reduce18DeviceReduceKernelINS2_10policy_hubIijN4cuda3std3__44plusIiEEE10Policy1000EPijS9_iNS7_10__identityEEEvT0_PT3_T1_NS0_13GridEvenShareISH_EET2_T4_E12temp_storage+24];
	add.s32 	%r553, %r551, %r552;
	ld.shared.u32 	%r554, [_ZZN3cub18CUB_300001_SM_10006detail6reduce18DeviceReduceKernelINS2_10policy_hubIijN4cuda3std3__44plusIiEEE10Policy1000EPijS9_iNS7_10__identityEEEvT0_PT3_T1_NS0_13GridEvenShareISH_EET2_T4_E12temp_storage+28];
	add.s32 	%r555, %r553, %r554;
	ld.shared.u32 	%r556, [_ZZN3cub18CUB_300001_SM_10006detail6reduce18DeviceReduceKernelINS2_10policy_hubIijN4cuda3std3__44plusIiEEE10Policy1000EPijS9_iNS7_10__identityEEEvT0_PT3_T1_NS0_13GridEvenShareISH_EET2_T4_E12temp_storage+32];
	add.s32 	%r557, %r555, %r556;
	ld.shared.u32 	%r558, [_ZZN3cub18CUB_300001_SM_10006detail6reduce18DeviceReduceKernelINS2_10policy_hubIijN4cuda3std3__44plusIiEEE10Policy1000EPijS9_iNS7_10__identityEEEvT0_PT3_T1_NS0_13GridEvenShareISH_EET2_T4_E12temp_storage+36];
	add.s32 	%r751, %r557, %r558;
	bra.uni 	$L__BB4_71;
$L__BB4_36:
	sub.s32 	%r81, %r1, %r5;
	setp.gt.u32 	%p2, %r81, 4095;
	@%p2 bra 	$L__BB4_55;
	mov.u32 	%r82, %tid.x;
	setp.ge.u32 	%p19, %r82, %r81;
	mov.b32 	%r734, 0;
	mov.u32 	%r728, %r82;
	@%p19 bra 	$L__BB4_39;
	add.s32 	%r293, %r5, %r82;
	mul.wide.u32 	%rd49, %r293, 4;
	add.s64 	%rd48, %rd1, %rd49;
	// begin inline asm
	ld.global.nc.u32 %r734, [%rd48];
	// end inline asm
	add.s32 	%r728, %r82, 256;
$L__BB4_39:
	setp.ge.u32 	%p20, %r728, %r81;
	@%p20 bra 	$L__BB4_46;
	not.b32 	%r295, %r728;
	add.s32 	%r87, %r1, %r295;
	and.b32  	%r296, %r87, 768;
	setp.eq.s32 	%p21, %r296, 768;
	@%p21 bra 	$L__BB4_43;
	add.s32 	%r725, %r728, %r5;
	shr.u32 	%r297, %r87, 8;
	add.s32 	%r298, %r297, 1;
	and.b32  	%r299, %r298, 3;
	neg.s32 	%r724, %r299;
$L__BB4_42:
	.pragma "nounroll";
	mul.wide.u32 	%rd51, %r725, 4;
	add.s64 	%rd50, %rd1, %rd51;
	// begin inline asm
	ld.global.nc.u32 %r300, [%rd50];
	// end inline asm
	add.s32 	%r734, %r300, %r734;
	add.s32 	%r728, %r728, 256;
	add.s32 	%r725, %r725, 256;
	add.s32 	%r724, %r724, 1;
	setp.ne.s32 	%p22, %r724, 0;
	@%p22 bra 	$L__BB4_42;
$L__BB4_43:
	sub.s32 	%r301, %r87, %r5;
	setp.lt.u32 	%p23, %r301, 768;
	@%p23 bra 	$L__BB4_46;
	add.s32 	%r732, %r728, 512;
	add.s32 	%r731, %r728, %r5;
$L__BB4_45:
	mul.wide.u32 	%rd56, %r731, 4;
	add.s64 	%rd52, %rd1, %rd56;
	// begin inline asm
	ld.global.nc.u32 %r302, [%rd52];
	// end inline asm
	add.s32 	%r306, %r302, %r734;
	add.s32 	%r307, %r731, 256;
	mul.wide.u32 	%rd57, %r307, 4;
	add.s64 	%rd53, %rd1, %rd57;
	// begin inline asm
	ld.global.nc.u32 %r303, [%rd53];
	// end inline asm
	add.s32 	%r308, %r303, %r306;
	add.s32 	%r309, %r731, 512;
	mul.wide.u32 	%rd58, %r309, 4;
	add.s64 	%rd54, %rd1, %rd58;
	// begin inline asm
	ld.global.nc.u32 %r304, [%rd54];
	// end inline asm
	add.s32 	%r310, %r304, %r308;
	add.s32 	%r311, %r731, 768;
	mul.wide.u32 	%rd59, %r311, 4;
	add.s64 	%rd55, %rd1, %rd59;
	// begin inline asm
	ld.global.nc.u32 %r305, [%rd55];
	// end inline asm
	add.s32 	%r734, %r305, %r310;
	add.s32 	%r107, %r732, 1024;
	add.s32 	%r312, %r732, 512;
	add.s32 	%r731, %r731, 1024;
	setp.lt.s32 	%p24, %r312, %r81;
	mov.u32 	%r732, %r107;
	@%p24 bra 	$L__BB4_45;
$L__BB4_46:
	setp.lt.u32 	%p25, %r81, 256;
	@%p25 bra 	$L__BB4_51;
	// begin inline asm
	mov.u32 %r376, %laneid;
	// end inline asm
	mov.b32 	%r379, 1;
	mov.b32 	%r400, 31;
	mov.b32 	%r401, -1;
	// begin inline asm
	shfl.sync.down.b32 %r377, %r734, %r379, %r400, %r401;
	// end inline asm
	setp.gt.s32 	%p41, %r376, 30;
	selp.b32 	%r402, 0, %r377, %p41;
	add.s32 	%r383, %r402, %r734;
	mov.b32 	%r384, 2;
	// begin inline asm
	shfl.sync.down.b32 %r382, %r383, %r384, %r400, %r401;
	// end inline asm
	setp.gt.s32 	%p42, %r376, 29;
	selp.b32 	%r403, 0, %r382, %p42;
	add.s32 	%r388, %r383, %r403;
	mov.b32 	%r389, 4;
	// begin inline asm
	shfl.sync.down.b32 %r387, %r388, %r389, %r400, %r401;
	// end inline asm
	setp.gt.s32 	%p43, %r376, 27;
	selp.b32 	%r404, 0, %r387, %p43;
	add.s32 	%r393, %r388, %r404;
	mov.b32 	%r394, 8;
	// begin inline asm
	shfl.sync.down.b32 %r392, %r393, %r394, %r400, %r401;
	// end inline asm
	setp.gt.s32 	%p44, %r376, 23;
	selp.b32 	%r405, 0, %r392, %p44;
	add.s32 	%r398, %r393, %r405;
	mov.b32 	%r399, 16;
	// begin inline asm
	shfl.sync.down.b32 %r397, %r398, %r399, %r400, %r401;
	// end inline asm
	setp.gt.s32 	%p45, %r376, 15;
	selp.b32 	%r406, 0, %r397, %p45;
	add.s32 	%r751, %r398, %r406;
	setp.ne.s32 	%p46, %r376, 0;
	@%p46 bra 	$L__BB4_49;
	shr.u32 	%r407, %r82, 3;
	and.b32  	%r408, %r407, 124;
	mov.u32 	%r409, _ZZN3cub18CUB_300001_SM_10006detail6reduce18DeviceReduceKernelINS2_10policy_hubIijN4cuda3std3__44plusIiEEE10Policy1000EPijS9_iNS7_10__identityEEEvT0_PT3_T1_NS0_13GridEvenShareISH_EET2_T4_E12temp_storage;
	add.s32 	%r410, %r409, %r408;
	st.shared.u32 	[%r410+8], %r751;
$L__BB4_49:
	bar.sync 	0;
	setp.ne.s32 	%p47, %r82, 0;
	@%p47 bra 	$L__BB4_71;
	ld.shared.u32 	%r411, [_ZZN3cub18CUB_300001_SM_10006detail6reduce18DeviceReduceKernelINS2_10policy_hubIijN4cuda3std3__44plusIiEEE10Policy1000EPijS9_iNS7_10__identityEEEvT0_PT3_T1_NS0_13GridEvenShareISH_EET2_T4_E12temp_storage+12];
	add.s32 	%r412, %r411, %r751;
	ld.shared.u32 	%r413, [_ZZN3cub18CUB_300001_SM_10006detail6reduce18DeviceReduceKernelINS2_10policy_hubIijN4cuda3std3__44plusIiEEE10Policy1000EPijS9_iNS7_10__identityEEEvT0_PT3_T1_NS0_13GridEvenShareISH_EET2_T4_E12temp_storage+16];
	add.s32 	%r414, %r412, %r413;
	ld.shared.u32 	%r415, [_ZZN3cub18CUB_300001_SM_10006detail6reduce18DeviceReduceKernelINS2_10policy_hubIijN4cuda3std3__44plusIiEEE10Policy1000EPijS9_iNS7_10__identityEEEvT0_PT3_T1_NS0_13GridEvenShareISH_EET2_T4_E12temp_storage+20];
	add.s32 	%r416, %r414, %r415;
	ld.shared.u32 	%r417, [_ZZN3cub18CUB_300001_SM_10006detail6reduce18DeviceReduceKernelINS2_10policy_hubIijN4cuda3std3__44plusIiEEE10Policy1000EPijS9_iNS7_10__identityEEEvT0_PT3_T1_NS0_13GridEvenShareISH_EET2_T4_E12temp_storage+24];
	add.s32 	%r418, %r416, %r417;
	ld.shared.u32 	%r419, [_ZZN3cub18CUB_300001_SM_10006detail6reduce18DeviceReduceKernelINS2_10policy_hubIijN4cuda3std3__44plusIiEEE10Policy1000EPijS9_iNS7_10__identityEEEvT0_PT3_T1_NS0_13GridEvenShareISH_EET2_T4_E12temp_storage+28];
	add.s32 	%r420, %r418, %r419;
	ld.shared.u32 	%r421, [_ZZN3cub18CUB_300001_SM_10006detail6reduce18DeviceReduceKernelINS2_10policy_hubIijN4cuda3std3__44plusIiEEE10Policy1000EPijS9_iNS7_10__identityEEEvT0_PT3_T1_NS0_13GridEvenShareISH_EET2_T4_E12temp_storage+32];
	add.s32 	%r422, %r420, %r421;
	ld.shared.u32 	%r423, [_ZZN3cub18CUB_300001_SM_10006detail6reduce18DeviceReduceKernelINS2_10policy_hubIijN4cuda3std3__44plusIiEEE10Policy1000EPijS9_iNS7_10__identityEEEvT0_PT3_T1_NS0_13GridEvenShareISH_EET2_T4_E12temp_storage+36];
	add.s32 	%r751, %r422, %r423;
	bra.uni 	$L__BB4_71;
$L__BB4_51:
	// begin inline asm
	mov.u32 %r313, %laneid;
	// end inline asm
	and.b32  	%r339, %r82, 992;
	add.s32 	%r340, %r339, 32;
	setp.gt.u32 	%p26, %r340, %r81;
	not.b32 	%r341, %r339;
	add.s32 	%r342, %r81, %r341;
	selp.b32 	%r337, %r342, 31, %p26;
	mov.b32 	%r316, 1;
	mov.b32 	%r338, -1;
	// begin inline asm
	shfl.sync.down.b32 %r314, %r734, %r316, %r337, %r338;
	// end inline asm
	setp.lt.s32 	%p27, %r313, %r337;
	selp.b32 	%r343, %r314, 0, %p27;
	add.s32 	%r320, %r343, %r734;
	mov.b32 	%r321, 2;
	// begin inline asm
	shfl.sync.down.b32 %r319, %r320, %r321, %r337, %r338;
	// end inline asm
	add.s32 	%r344, %r313, 2;
	setp.gt.s32 	%p28, %r344, %r337;
	selp.b32 	%r345, 0, %r319, %p28;
	add.s32 	%r325, %r320, %r345;
	mov.b32 	%r326, 4;
	// begin inline asm
	shfl.sync.down.b32 %r324, %r325, %r326, %r337, %r338;
	// end inline asm
	add.s32 	%r346, %r313, 4;
	setp.gt.s32 	%p29, %r346, %r337;
	selp.b32 	%r347, 0, %r324, %p29;
	add.s32 	%r330, %r325, %r347;
	mov.b32 	%r331, 8;
	// begin inline asm
	shfl.sync.down.b32 %r329, %r330, %r331, %r337, %r338;
	// end inline asm
	add.s32 	%r348, %r313, 8;
	setp.gt.s32 	%p30, %r348, %r337;
	selp.b32 	%r349, 0, %r329, %p30;
	add.s32 	%r335, %r330, %r349;
	mov.b32 	%r336, 16;
	// begin inline asm
	shfl.sync.down.b32 %r334, %r335, %r336, %r337, %r338;
	// end inline asm
	add.s32 	%r350, %r313, 16;
	setp.gt.s32 	%p31, %r350, %r337;
	selp.b32 	%r351, 0, %r334, %p31;
	add.s32 	%r751, %r335, %r351;
	setp.ne.s32 	%p32, %r313, 0;
	@%p32 bra 	$L__BB4_53;
	shr.u32 	%r352, %r82, 3;
	and.b32  	%r353, %r352, 124;
	mov.u32 	%r354, _ZZN3cub18CUB_300001_SM_10006detail6reduce18DeviceReduceKernelINS2_10policy_hubIijN4cuda3std3__44plusIiEEE10Policy1000EPijS9_iNS7_10__identityEEEvT0_PT3_T1_NS0_13GridEvenShareISH_EET2_T4_E12temp_storage;
	add.s32 	%r355, %r354, %r353;
	st.shared.u32 	[%r355+8], %r751;
$L__BB4_53:
	bar.sync 	0;
	setp.ne.s32 	%p33, %r82, 0;
	@%p33 bra 	$L__BB4_71;
	setp.gt.u32 	%p34, %r81, 32;
	ld.shared.u32 	%r356, [_ZZN3cub18CUB_300001_SM_10006detail6reduce18DeviceReduceKernelINS2_10policy_hubIijN4cuda3std3__44plusIiEEE10Policy1000EPijS9_iNS7_10__identityEEEvT0_PT3_T1_NS0_13GridEvenShareISH_EET2_T4_E12temp_storage+12];
	selp.b32 	%r357, %r356, 0, %p34;
	add.s32 	%r358, %r357, %r751;
	setp.gt.u32 	%p35, %r81, 64;
	ld.shared.u32 	%r359, [_ZZN3cub18CUB_300001_SM_10006detail6reduce18DeviceReduceKernelINS2_10policy_hubIijN4cuda3std3__44plusIiEEE10Policy1000EPijS9_iNS7_10__identityEEEvT0_PT3_T1_NS0_13GridEvenShareISH_EET2_T4_E12temp_storage+16];
	selp.b32 	%r360, %r359, 0, %p35;
	add.s32 	%r361, %r358, %r360;
	setp.gt.u32 	%p36, %r81, 96;
	ld.shared.u32 	%r362, [_ZZN3cub18CUB_300001_SM_10006detail6reduce18DeviceReduceKernelINS2_10policy_hubIijN4cuda3std3__44plusIiEEE10Policy1000EPijS9_iNS7_10__identityEEEvT0_PT3_T1_NS0_13GridEvenShareISH_EET2_T4_E12temp_storage+20];
	selp.b32 	%r363, %r362, 0, %p36;
	add.s32 	%r364, %r361, %r363;
	setp.gt.u32 	%p37, %r81, 128;
	ld.shared.u32 	%r365, [_ZZN3cub18CUB_300001_SM_10006detail6reduce18DeviceReduceKernelINS2_10policy_hubIijN4cuda3std3__44plusIiEEE10Policy1000EPijS9_iNS7_10__identityEEEvT0_PT3_T1_NS0_13GridEvenShareISH_EET2_T4_E12temp_storage+24];
	selp.b32 	%r366, %r365, 0, %p37;
	add.s32 	%r367, %r364, %r366;
	setp.gt.u32 	%p38, %r81, 160;
	ld.shared.u32 	%r368, [_ZZN3cub18CUB_300001_SM_10006detail6reduce18DeviceReduceKernelINS2_10policy_hubIijN4cuda3std3__44plusIiEEE10Policy1000EPijS9_iNS7_10__identityEEEvT0_PT3_T1_NS0_13GridEvenShareISH_EET2_T4_E12temp_storage+28];
	selp.b32 	%r369, %r368, 0, %p38;
	add.s32 	%r370, %r367, %r369;
	setp.gt.u32 	%p39, %r81, 192;
	ld.shared.u32 	%r371, [_ZZN3cub18CUB_300001_SM_10006detail6reduce18DeviceReduceKernelINS2_10policy_hubIijN4cuda3std3__44plusIiEEE10Policy1000EPijS9_iNS7_10__identityEEEvT0_PT3_T1_NS0_13GridEvenShareISH_EET2_T4_E12temp_storage+32];
	selp.b32 	%r372, %r371, 0, %p39;
	add.s32 	%r373, %r370, %r372;
	setp.gt.u32 	%p40, %r81, 224;
	ld.shared.u32 	%r374, [_ZZN3cub18CUB_300001_SM_10006detail6reduce18DeviceReduceKernelINS2_10policy_hubIijN4cuda3std3__44plusIiEEE10Policy1000EPijS9_iNS7_10__identityEEEvT0_PT3_T1_NS0_13GridEvenShareISH_EET2_T4_E12temp_storage+36];
	selp.b32 	%r375, %r374, 0, %p40;
	add.s32 	%r751, %r373, %r375;
	bra.uni 	$L__BB4_71;
$L__BB4_55:
	mov.u32 	%r114, %tid.x;
	add.s32 	%r172, %r114, %r5;
	mul.wide.u32 	%rd20, %r172, 4;
	add.s64 	%rd4, %rd1, %rd20;
	// begin inline asm
	ld.global.nc.u32 %r156, [%rd4];
	// end inline asm
	add.s64 	%rd5, %rd4, 1024;
	// begin inline asm
	ld.global.nc.u32 %r157, [%rd5];
	// end inline asm
	add.s64 	%rd6, %rd4, 2048;
	// begin inline asm
	ld.global.nc.u32 %r158, [%rd6];
	// end inline asm
	add.s64 	%rd7, %rd4, 3072;
	// begin inline asm
	ld.global.nc.u32 %r159, [%rd7];
	// end inline asm
	add.s64 	%rd8, %rd4, 4096;
	// begin inline asm
	ld.global.nc.u32 %r160, [%rd8];
	// end inline asm
	add.s64 	%rd9, %rd4, 5120;
	// begin inline asm
	ld.global.nc.u32 %r161, [%rd9];
	// end inline asm
	add.s64 	%rd10, %rd4, 6144;
	// begin inline asm
	ld.global.nc.u32 %r162, [%rd10];
	// end inline asm
	add.s64 	%rd11, %rd4, 7168;
	// begin inline asm
	ld.global.nc.u32 %r163, [%rd11];
	// end inline asm
	add.s64 	%rd12, %rd4, 8192;
	// begin inline asm
	ld.global.nc.u32 %r164, [%rd12];
	// end inline asm
	add.s64 	%rd13, %rd4, 9216;
	// begin inline asm
	ld.global.nc.u32 %r165, [%rd13];
	// end inline asm
	add.s64 	%rd14, %rd4, 10240;
	// begin inline asm
	ld.global.nc.u32 %r166, [%rd14];
	// end inline asm
	add.s64 	%rd15, %rd4, 11264;
	// begin inline asm
	ld.global.nc.u32 %r167, [%rd15];
	// end inline asm
	add.s64 	%rd16, %rd4, 12288;
	// begin inline asm
	ld.global.nc.u32 %r168, [%rd16];
	// end inline asm
	add.s64 	%rd17, %rd4, 13312;
	// begin inline asm
	ld.global.nc.u32 %r169, [%rd17];
	// end inline asm
	add.s64 	%rd18, %rd4, 14336;
	// begin inline asm
	ld.global.nc.u32 %r170, [%rd18];
	// end inline asm
	add.s64 	%rd19, %rd4, 15360;
	// begin inline asm
	ld.global.nc.u32 %r171, [%rd19];
	// end inline asm
	add.s32 	%r173, %r157, %r156;
	add.s32 	%r174, %r158, %r173;
	add.s32 	%r175, %r159, %r174;
	add.s32 	%r176, %r160, %r175;
	add.s32 	%r177, %r161, %r176;
	add.s32 	%r178, %r162, %r177;
	add.s32 	%r179, %r163, %r178;
	add.s32 	%r180, %r164, %r179;
	add.s32 	%r181, %r165, %r180;
	add.s32 	%r182, %r166, %r181;
	add.s32 	%r183, %r167, %r182;
	add.s32 	%r184, %r168, %r183;
	add.s32 	%r185, %r169, %r184;
	add.s32 	%r186, %r170, %r185;
	add.s32 	%r750, %r171, %r186;
	setp.lt.u32 	%p3, %r81, %r4;
	@%p3 bra 	$L__BB4_67;
	add.s32 	%r116, %r4, %r5;
	add.s32 	%r736, %r116, 256;
	add.s32 	%r735, %r116, %r114;
	mov.b32 	%r737, 0;
$L__BB4_57:
	add.s32 	%r5, %r5, %r4;
	add.s32 	%r188, %r1, -4096;
	setp.gt.u32 	%p4, %r5, %r188;
	@%p4 bra 	$L__BB4_59;
	add.s32 	%r205, %r114, %r5;
	mul.wide.u32 	%rd37, %r205, 4;
	add.s64 	%rd21, %rd1, %rd37;
	// begin inline asm
	ld.global.nc.u32 %r189, [%rd21];
	// end inline asm
	add.s64 	%rd22, %rd21, 1024;
	// begin inline asm
	ld.global.nc.u32 %r190, [%rd22];
	// end inline asm
	add.s64 	%rd23, %rd21, 2048;
	// begin inline asm
	ld.global.nc.u32 %r191, [%rd23];
	// end inline asm
	add.s64 	%rd24, %rd21, 3072;
	// begin inline asm
	ld.global.nc.u32 %r192, [%rd24];
	// end inline asm
	add.s64 	%rd25, %rd21, 4096;
	// begin inline asm
	ld.global.nc.u32 %r193, [%rd25];
	// end inline asm
	add.s64 	%rd26, %rd21, 5120;
	// begin inline asm
	ld.global.nc.u32 %r194, [%rd26];
	// end inline asm
	add.s64 	%rd27, %rd21, 6144;
	// begin inline asm
	ld.global.nc.u32 %r195, [%rd27];
	// end inline asm
	add.s64 	%rd28, %rd21, 7168;
	// begin inline asm
	ld.global.nc.u32 %r196, [%rd28];
	// end inline asm
	add.s64 	%rd29, %rd21, 8192;
	// begin inline asm
	ld.global.nc.u32 %r197, [%rd29];
	// end inline asm
	add.s64 	%rd30, %rd21, 9216;
	// begin inline asm
	ld.global.nc.u32 %r198, [%rd30];
	// end inline asm
	add.s64 	%rd31, %rd21, 10240;
	// begin inline asm
	ld.global.nc.u32 %r199, [%rd31];
	// end inline asm
	add.s64 	%rd32, %rd21, 11264;
	// begin inline asm
	ld.global.nc.u32 %r200, [%rd32];
	// end inline asm
	add.s64 	%rd33, %rd21, 12288;
	// begin inline asm
	ld.global.nc.u32 %r201, [%rd33];
	// end inline asm
	add.s64 	%rd34, %rd21, 13312;
	// begin inline asm
	ld.global.nc.u32 %r202, [%rd34];
	// end inline asm
	add.s64 	%rd35, %rd21, 14336;
	// begin inline asm
	ld.global.nc.u32 %r203, [%rd35];
	// end inline asm
	add.s64 	%rd36, %rd21, 15360;
	// begin inline asm
	ld.global.nc.u32 %r204, [%rd36];
	// end inline asm
	add.s32 	%r206, %r189, %r750;
	add.s32 	%r207, %r190, %r206;
	add.s32 	%r208, %r191, %r207;
	add.s32 	%r209, %r192, %r208;
	add.s32 	%r210, %r193, %r209;
	add.s32 	%r211, %r194, %r210;
	add.s32 	%r212, %r195, %r211;
	add.s32 	%r213, %r196, %r212;
	add.s32 	%r214, %r197, %r213;
	add.s32 	%r215, %r198, %r214;
	add.s32 	%r216, %r199, %r215;
	add.s32 	%r217, %r200, %r216;
	add.s32 	%r218, %r201, %r217;
	add.s32 	%r219, %r202, %r218;
	add.s32 	%r220, %r203, %r219;
	add.s32 	%r750, %r204, %r220;
	sub.s32 	%r221, %r1, %r5;
	setp.lt.u32 	%p5, %r221, %r4;
	add.s32 	%r737, %r737, 1;
	add.s32 	%r736, %r736, %r4;
	add.s32 	%r735, %r735, %r4;
	@%p5 bra 	$L__BB4_67;
	bra.uni 	$L__BB4_57;
$L__BB4_59:
	setp.le.u32 	%p6, %r1, %r5;
	@%p6 bra 	$L__BB4_67;
	sub.s32 	%r129, %r1, %r5;
	setp.ge.s32 	%p7, %r114, %r129;
	@%p7 bra 	$L__BB4_67;
	not.b32 	%r223, %r114;
	add.s32 	%r224, %r1, %r223;
	sub.s32 	%r225, %r224, %r116;
	mul.lo.s32 	%r226, %r2, %r737;
	shl.b32 	%r227, %r226, 12;
	sub.s32 	%r130, %r225, %r227;
	shr.u32 	%r228, %r224, 8;
	add.s32 	%r131, %r228, 1;
	and.b32  	%r229, %r224, 768;
	setp.eq.s32 	%p8, %r229, 768;
	mov.u32 	%r744, %r114;
	@%p8 bra 	$L__BB4_64;
	and.b32  	%r230, %r131, 3;
	neg.s32 	%r740, %r230;
	mov.u32 	%r744, %r114;
$L__BB4_63:
	.pragma "nounroll";
	mul.wide.u32 	%rd39, %r735, 4;
	add.s64 	%rd38, %rd1, %rd39;
	// begin inline asm
	ld.global.nc.u32 %r231, [%rd38];
	// end inline asm
	add.s32 	%r750, %r231, %r750;
	add.s32 	%r744, %r744, 256;
	add.s32 	%r735, %r735, 256;
	add.s32 	%r740, %r740, 1;
	setp.ne.s32 	%p9, %r740, 0;
	@%p9 bra 	$L__BB4_63;
$L__BB4_64:
	setp.lt.u32 	%p10, %r130, 768;
	@%p10 bra 	$L__BB4_67;
	add.s32 	%r748, %r744, 512;
	add.s32 	%r747, %r744, %r736;
$L__BB4_66:
	add.s32 	%r236, %r747, -256;
	mul.wide.u32 	%rd44, %r236, 4;
	add.s64 	%rd40, %rd1, %rd44;
	// begin inline asm
	ld.global.nc.u32 %r232, [%rd40];
	// end inline asm
	add.s32 	%r237, %r232, %r750;
	mul.wide.u32 	%rd45, %r747, 4;
	add.s64 	%rd41, %rd1, %rd45;
	// begin inline asm
	ld.global.nc.u32 %r233, [%rd41];
	// end inline asm
	add.s32 	%r238, %r233, %r237;
	add.s32 	%r239, %r747, 256;
	mul.wide.u32 	%rd46, %r239, 4;
	add.s64 	%rd42, %rd1, %rd46;
	// begin inline asm
	ld.global.nc.u32 %r234, [%rd42];
	// end inline asm
	add.s32 	%r240, %r234, %r238;
	add.s32 	%r241, %r747, 512;
	mul.wide.u32 	%rd47, %r241, 4;
	add.s64 	%rd43, %rd1, %rd47;
	// begin inline asm
	ld.global.nc.u32 %r235, [%rd43];
	// end inline asm
	add.s32 	%r750, %r235, %r240;
	add.s32 	%r150, %r748, 1024;
	add.s32 	%r242, %r748, 512;
	add.s32 	%r747, %r747, 1024;
	setp.lt.s32 	%p11, %r242, %r129;
	mov.u32 	%r748, %r150;
	@%p11 bra 	$L__BB4_66;
$L__BB4_67:
	// begin inline asm
	mov.u32 %r243, %laneid;
	// end inline asm
	mov.b32 	%r246, 1;
	mov.b32 	%r267, 31;
	mov.b32 	%r268, -1;
	// begin inline asm
	shfl.sync.down.b32 %r244, %r750, %r246, %r267, %r268;
	// end inline asm
	setp.gt.s32 	%p12, %r243, 30;
	selp.b32 	%r269, 0, %r244, %p12;
	add.s32 	%r250, %r269, %r750;
	mov.b32 	%r251, 2;
	// begin inline asm
	shfl.sync.down.b32 %r249, %r250, %r251, %r267, %r268;
	// end inline asm
	setp.gt.s32 	%p13, %r243, 29;
	selp.b32 	%r270, 0, %r249, %p13;
	add.s32 	%r255, %r250, %r270;
	mov.b32 	%r256, 4;
	// begin inline asm
	shfl.sync.down.b32 %r254, %r255, %r256, %r267, %r268;
	// end inline asm
	setp.gt.s32 	%p14, %r243, 27;
	selp.b32 	%r271, 0, %r254, %p14;
	add.s32 	%r260, %r255, %r271;
	mov.b32 	%r261, 8;
	// begin inline asm
	shfl.sync.down.b32 %r259, %r260, %r261, %r267, %r268;
	// end inline asm
	setp.gt.s32 	%p15, %r243, 23;
	selp.b32 	%r272, 0, %r259, %p15;
	add.s32 	%r265, %r260, %r272;
	mov.b32 	%r266, 16;
	// begin inline asm
	shfl.sync.down.b32 %r264, %r265, %r266, %r267, %r268;
	// end inline asm
	setp.gt.s32 	%p16, %r243, 15;
	selp.b32 	%r273, 0, %r264, %p16;
	add.s32 	%r751, %r265, %r273;
	setp.ne.s32 	%p17, %r243, 0;
	@%p17 bra 	$L__BB4_69;
	shr.u32 	%r274, %r114, 3;
	and.b32  	%r275, %r274, 124;
	mov.u32 	%r276, _ZZN3cub18CUB_300001_SM_10006detail6reduce18DeviceReduceKernelINS2_10policy_hubIijN4cuda3std3__44plusIiEEE10Policy1000EPijS9_iNS7_10__identityEEEvT0_PT3_T1_NS0_13GridEvenShareISH_EET2_T4_E12temp_storage;
	add.s32 	%r277, %r276, %r275;
	st.shared.u32 	[%r277+8], %r751;
$L__BB4_69:
	bar.sync 	0;
	setp.ne.s32 	%p18, %r114, 0;
	@%p18 bra 	$L__BB4_71;
	ld.shared.u32 	%r278, [_ZZN3cub18CUB_300001_SM_10006detail6reduce18DeviceReduceKernelINS2_10policy_hubIijN4cuda3std3__44plusIiEEE10Policy1000EPijS9_iNS7_10__identityEEEvT0_PT3_T1_NS0_13GridEvenShareISH_EET2_T4_E12temp_storage+12];
	add.s32 	%r279, %r278, %r751;
	ld.shared.u32 	%r280, [_ZZN3cub18CUB_300001_SM_10006detail6reduce18DeviceReduceKernelINS2_10policy_hubIijN4cuda3std3__44plusIiEEE10Policy1000EPijS9_iNS7_10__identityEEEvT0_PT3_T1_NS0_13GridEvenShareISH_EET2_T4_E12temp_storage+16];
	add.s32 	%r281, %r279, %r280;
	ld.shared.u32 	%r282, [_ZZN3cub18CUB_300001_SM_10006detail6reduce18DeviceReduceKernelINS2_10policy_hubIijN4cuda3std3__44plusIiEEE10Policy1000EPijS9_iNS7_10__identityEEEvT0_PT3_T1_NS0_13GridEvenShareISH_EET2_T4_E12temp_storage+20];
	add.s32 	%r283, %r281, %r282;
	ld.shared.u32 	%r284, [_ZZN3cub18CUB_300001_SM_10006detail6reduce18DeviceReduceKernelINS2_10policy_hubIijN4cuda3std3__44plusIiEEE10Policy1000EPijS9_iNS7_10__identityEEEvT0_PT3_T1_NS0_13GridEvenShareISH_EET2_T4_E12temp_storage+24];
	add.s32 	%r285, %r283, %r284;
	ld.shared.u32 	%r286, [_ZZN3cub18CUB_300001_SM_10006detail6reduce18DeviceReduceKernelINS2_10policy_hubIijN4cuda3std3__44plusIiEEE10Policy1000EPijS9_iNS7_10__identityEEEvT0_PT3_T1_NS0_13GridEvenShareISH_EET2_T4_E12temp_storage+28];
	add.s32 	%r287, %r285, %r286;
	ld.shared.u32 	%r288, [_ZZN3cub18CUB_300001_SM_10006detail6reduce18DeviceReduceKernelINS2_10policy_hubIijN4cuda3std3__44plusIiEEE10Policy1000EPijS9_iNS7_10__identityEEEvT0_PT3_T1_NS0_13GridEvenShareISH_EET2_T4_E12temp_storage+32];
	add.s32 	%r289, %r287, %r288;
	ld.shared.u32 	%r290, [_ZZN3cub18CUB_300001_SM_10006detail6reduce18DeviceReduceKernelINS2_10policy_hubIijN4cuda3std3__44plusIiEEE10Policy1000EPijS9_iNS7_10__identityEEEvT0_PT3_T1_NS0_13GridEvenShareISH_EET2_T4_E12temp_storage+36];
	add.s32 	%r751, %r289, %r290;
$L__BB4_71:
	mov.u32 	%r692, %tid.x;
	setp.ne.s32 	%p94, %r692, 0;
	@%p94 bra 	$L__BB4_73;
	ld.param.u64 	%rd111, [_ZN3cub18CUB_300001_SM_10006detail6reduce18DeviceReduceKernelINS2_10policy_hubIijN4cuda3std3__44plusIiEEE10Policy1000EPijS9_iNS7_10__identityEEEvT0_PT3_T1_NS0_13GridEvenShareISH_EET2_T4__param_1];
	cvta.to.global.u64 	%rd108, %rd111;
	mul.wide.u32 	%rd109, %r3, 4;
	add.s64 	%rd110, %rd108, %rd109;
	st.global.u32 	[%rd110], %r751;
$L__BB4_73:
	ret;

}
	// .globl	_ZN3cub18CUB_300001_SM_10006detail6reduce28DeviceReduceSingleTileKernelINS2_10policy_hubIijN4cuda3std3__44plusIiEEE10Policy1000EPiSC_iS9_iiNS7_10__identityEEEvT0_T1_T2_T3_T4_T6_
.visible .entry _ZN3cub18CUB_300001_SM_10006detail6reduce28DeviceReduceSingleTileKernelINS2_10policy_hubIijN4cuda3std3__44plusIiEEE10Policy1000EPiSC_iS9_iiNS7_10__identityEEEvT0_T1_T2_T3_T4_T6_(
	.param .u64 .ptr .align 1 _ZN3cub18CUB_300001_SM_10006detail6reduce28DeviceReduceSingleTileKernelINS2_10policy_hubIijN4cuda3std3__44plusIiEEE10Policy1000EPiSC_iS9_iiNS7_10__identityEEEvT0_T1_T2_T3_T4_T6__param_0,
	.param .u64 .ptr .align 1 _ZN3cub18CUB_300001_SM_10006detail6reduce28DeviceReduceSingleTileKernelINS2_10policy_hubIijN4cuda3std3__44plusIiEEE10Policy1000EPiSC_iS9_iiNS7_10__identityEEEvT0_T1_T2_T3_T4_T6__param_1,
	.param .u32 _ZN3cub18CUB_300001_SM_10006detail6reduce28DeviceReduceSingleTileKernelINS2_10policy_hubIijN4cuda3std3__44plusIiEEE10Policy1000EPiSC_iS9_iiNS7_10__identityEEEvT0_T1_T2_T3_T4_T6__param_2,
	.param .align 1 .b8 _ZN3cub18CUB_300001_SM_10006detail6reduce28DeviceReduceSingleTileKernelINS2_10policy_hubIijN4cuda3std3__44plusIiEEE10Policy1000EPiSC_iS9_iiNS7_10__identityEEEvT0_T1_T2_T3_T4_T6__param_3[1],
	.param .u32 _ZN3cub18CUB_300001_SM_10006detail6reduce28DeviceReduceSingleTileKernelINS2_10policy_hubIijN4cuda3std3__44plusIiEEE10Policy1000EPiSC_iS9_iiNS7_10__identityEEEvT0_T1_T2_T3_T4_T6__param_4,
	.param .align 1 .b8 _ZN3cub18CUB_300001_SM_10006detail6reduce28DeviceReduceSingleTileKernelINS2_10policy_hubIijN4cuda3std3__44plusIiEEE10Policy1000EPiSC_iS9_iiNS7_10__identityEEEvT0_T1_T2_T3_T4_T6__param_5[1]
)
.maxntid 256
.minnctapersm 1
{
	.reg .pred 	%p<97>;
	.reg .b32 	%r<687>;
	.reg .b64 	%rd<125>;
	// demoted variable
	.shared .align 4 .b8 _ZZN3cub18CUB_300001_SM_10006detail6reduce28DeviceReduceSingleTileKernelINS2_10policy_hubIijN4cuda3std3__44plusIiEEE10Policy1000EPiSC_iS9_iiNS7_10__identityEEEvT0_T1_T2_T3_T4_T6_E12temp_storage[44];
	ld.param.u64 	%rd16, [_ZN3cub18CUB_300001_SM_10006detail6reduce28DeviceReduceSingleTileKernelINS2_10policy_hubIijN4cuda3std3__44plusIiEEE10Policy1000EPiSC_iS9_iiNS7_10__identityEEEvT0_T1_T2_T3_T4_T6__param_0];
	ld.param.u64 	%rd17, [_ZN3cub18CUB_300001_SM_10006detail6reduce28DeviceReduceSingleTileKernelINS2_10policy_hubIijN4cuda3std3__44plusIiEEE10Policy1000EPiSC_iS9_iiNS7_10__identityEEEvT0_T1_T2_T3_T4_T6__param_1];
	ld.param.u32 	%r120, [_ZN3cub18CUB_300001_SM_10006detail6reduce28DeviceReduceSingleTileKernelINS2_10policy_hubIijN4cuda3std3__44plusIiEEE10Policy1000EPiSC_iS9_iiNS7_10__identityEEEvT0_T1_T2_T3_T4_T6__param_2];
	ld.param.u32 	%r121, [_ZN3cub18CUB_300001_SM_10006detail6reduce28DeviceReduceSingleTileKernelINS2_10policy_hubIijN4cuda3std3__44plusIiEEE10Policy1000EPiSC_iS9_iiNS7_10__identityEEEvT0_T1_T2_T3_T4_T6__param_4];
	cvta.to.global.u64 	%rd1, %rd17;
	setp.ne.s32 	%p1, %r120, 0;
	@%p1 bra 	$L__BB5_3;
	mov.u32 	%r633, %tid.x;
	setp.ne.s32 	%p96, %r633, 0;
	@%p96 bra 	$L__BB5_74;
	st.global.u32 	[%rd1], %r121;
	bra.uni 	$L__BB5_74;
$L__BB5_3:
	and.b64  	%rd18, %rd16, 15;
	setp.ne.s64 	%p2, %rd18, 0;
	@%p2 bra 	$L__BB5_38;
	setp.gt.s32 	%p49, %r120, 4095;
	@%p49 bra 	$L__BB5_22;
	mov.u32 	%r1, %tid.x;
	setp.ge.s32 	%p66, %r1, %r120;
	mov.b32 	%r644, 0;
	mov.u32 	%r639, %r1;
	@%p66 bra 	$L__BB5_7;
	mul.wide.u32 	%rd113, %r1, 4;
	add.s64 	%rd112, %rd16, %rd113;
	// begin inline asm
	ld.global.nc.u32 %r644, [%rd112];
	// end inline asm
	add.s32 	%r639, %r1, 256;
$L__BB5_7:
	setp.ge.s32 	%p67, %r639, %r120;
	@%p67 bra 	$L__BB5_13;
	not.b32 	%r507, %r639;
	add.s32 	%r6, %r120, %r507;
	and.b32  	%r508, %r6, 768;
	setp.eq.s32 	%p68, %r508, 768;
	@%p68 bra 	$L__BB5_11;
	mul.wide.u32 	%rd114, %r639, 4;
	add.s64 	%rd121, %rd16, %rd114;
	shr.u32 	%r509, %r6, 8;
	add.s32 	%r510, %r509, 1;
	and.b32  	%r511, %r510, 3;
	neg.s32 	%r636, %r511;
$L__BB5_10:
	.pragma "nounroll";
	// begin inline asm
	ld.global.nc.u32 %r512, [%rd121];
	// end inline asm
	add.s32 	%r644, %r512, %r644;
	add.s32 	%r639, %r639, 256;
	add.s64 	%rd121, %rd121, 1024;
	add.s32 	%r636, %r636, 1;
	setp.ne.s32 	%p69, %r636, 0;
	@%p69 bra 	$L__BB5_10;
$L__BB5_11:
	setp.lt.u32 	%p70, %r6, 768;
	@%p70 bra 	$L__BB5_13;
$L__BB5_12:
	mul.wide.s32 	%rd120, %r639, 4;
	add.s64 	%rd116, %rd16, %rd120;
	// begin inline asm
	ld.global.nc.u32 %r513, [%rd116];
	// end inline asm
	add.s32 	%r517, %r513, %r644;
	add.s64 	%rd117, %rd116, 1024;
	// begin inline asm
	ld.global.nc.u32 %r514, [%rd117];
	// end inline asm
	add.s32 	%r518, %r514, %r517;
	add.s64 	%rd118, %rd116, 2048;
	// begin inline asm
	ld.global.nc.u32 %r515, [%rd118];
	// end inline asm
	add.s32 	%r519, %r515, %r518;
	add.s64 	%rd119, %rd116, 3072;
	// begin inline asm
	ld.global.nc.u32 %r516, [%rd119];
	// end inline asm
	add.s32 	%r644, %r516, %r519;
	add.s32 	%r639, %r639, 1024;
	setp.lt.s32 	%p71, %r639, %r120;
	@%p71 bra 	$L__BB5_12;
$L__BB5_13:
	setp.lt.s32 	%p72, %r120, 256;
	@%p72 bra 	$L__BB5_18;
	// begin inline asm
	mov.u32 %r583, %laneid;
	// end inline asm
	mov.b32 	%r586, 1;
	mov.b32 	%r607, 31;
	mov.b32 	%r608, -1;
	// begin inline asm
	shfl.sync.down.b32 %r584, %r644, %r586, %r607, %r608;
	// end inline asm
	setp.gt.s32 	%p88, %r583, 30;
	selp.b32 	%r609, 0, %r584, %p88;
	add.s32 	%r590, %r609, %r644;
	mov.b32 	%r591, 2;
	// begin inline asm
	shfl.sync.down.b32 %r589, %r590, %r591, %r607, %r608;
	// end inline asm
	setp.gt.s32 	%p89, %r583, 29;
	selp.b32 	%r610, 0, %r589, %p89;
	add.s32 	%r595, %r590, %r610;
	mov.b32 	%r596, 4;
	// begin inline asm
	shfl.sync.down.b32 %r594, %r595, %r596, %r607, %r608;
	// end inline asm
	setp.gt.s32 	%p90, %r583, 27;
	selp.b32 	%r611, 0, %r594, %p90;
	add.s32 	%r600, %r595, %r611;
	mov.b32 	%r601, 8;
	// begin inline asm
	shfl.sync.down.b32 %r599, %r600, %r601, %r607, %r608;
	// end inline asm
	setp.gt.s32 	%p91, %r583, 23;
	selp.b32 	%r612, 0, %r599, %p91;
	add.s32 	%r605, %r600, %r612;
	mov.b32 	%r606, 16;
	// begin inline asm
	shfl.sync.down.b32 %r604, %r605, %r606, %r607, %r608;
	// end inline asm
	setp.gt.s32 	%p92, %r583, 15;
	selp.b32 	%r613, 0, %r604, %p92;
	add.s32 	%r686, %r605, %r613;
	setp.ne.s32 	%p93, %r583, 0;
	@%p93 bra 	$L__BB5_16;
	shr.u32 	%r614, %r1, 3;
	and.b32  	%r615, %r614, 124;
	mov.u32 	%r616, _ZZN3cub18CUB_300001_SM_10006detail6reduce28DeviceReduceSingleTileKernelINS2_10policy_hubIijN4cuda3std3__44plusIiEEE10Policy1000EPiSC_iS9_iiNS7_10__identityEEEvT0_T1_T2_T3_T4_T6_E12temp_storage;
	add.s32 	%r617, %r616, %r615;
	st.shared.u32 	[%r617+8], %r686;
$L__BB5_16:
	bar.sync 	0;
	setp.ne.s32 	%p94, %r1, 0;
	@%p94 bra 	$L__BB5_72;
	ld.shared.u32 	%r618, [_ZZN3cub18CUB_300001_SM_10006detail6reduce28DeviceReduceSingleTileKernelINS2_10policy_hubIijN4cuda3std3__44plusIiEEE10Policy1000EPiSC_iS9_iiNS7_10__identityEEEvT0_T1_T2_T3_T4_T6_E12temp_storage+12];
	add.s32 	%r619, %r618, %r686;
	ld.shared.u32 	%r620, [_ZZN3cub18CUB_300001_SM_10006detail6reduce28DeviceReduceSingleTileKernelINS2_10policy_hubIijN4cuda3std3__44plusIiEEE10Policy1000EPiSC_iS9_iiNS7_10__identityEEEvT0_T1_T2_T3_T4_T6_E12temp_storage+16];
	add.s32 	%r621, %r619, %r620;
	ld.shared.u32 	%r622, [_ZZN3cub18CUB_300001_SM_10006detail6reduce28DeviceReduceSingleTileKernelINS2_10policy_hubIijN4cuda3std3__44plusIiEEE10Policy1000EPiSC_iS9_iiNS7_10__identityEEEvT0_T1_T2_T3_T4_T6_E12temp_storage+20];
	add.s32 	%r623, %r621, %r622;
	ld.shared.u32 	%r624, [_ZZN3cub18CUB_300001_SM_10006detail6reduce28DeviceReduceSingleTileKernelINS2_10policy_hubIijN4cuda3std3__44plusIiEEE10Policy1000EPiSC_iS9_iiNS7_10__identityEEEvT0_T1_T2_T3_T4_T6_E12temp_storage+24];
	add.s32 	%r625, %r623, %r624;
	ld.shared.u32 	%r626, [_ZZN3cub18CUB_300001_SM_10006detail6reduce28DeviceReduceSingleTileKernelINS2_10policy_hubIijN4cuda3std3__44plusIiEEE10Policy1000EPiSC_iS9_iiNS7_10__identityEEEvT0_T1_T2_T3_T4_T6_E12temp_storage+28];
	add.s32 	%r627, %r625, %r626;
	ld.shared.u32 	%r628, [_ZZN3cub18CUB_300001_SM_10006detail6reduce28DeviceReduceSingleTileKernelINS2_10policy_hubIijN4cuda3std3__44plusIiEEE10Policy1000EPiSC_iS9_iiNS7_10__identityEEEvT0_T1_T2_T3_T4_T6_E12temp_storage+32];
	add.s32 	%r629, %r627, %r628;
	ld.shared.u32 	%r630, [_ZZN3cub18CUB_300001_SM_10006detail6reduce28DeviceReduceSingleTileKernelINS2_10policy_hubIijN4cuda3std3__44plusIiEEE10Policy1000EPiSC_iS9_iiNS7_10__identityEEEvT0_T1_T2_T3_T4_T6_E12temp_storage+36];
	add.s32 	%r686, %r629, %r630;
	bra.uni 	$L__BB5_72;
$L__BB5_18:
	// begin inline asm
	mov.u32 %r520, %laneid;
	// end inline asm
	and.b32  	%r546, %r1, 992;
	add.s32 	%r547, %r546, 32;
	setp.gt.s32 	%p73, %r547, %r120;
	not.b32 	%r548, %r546;
	add.s32 	%r549, %r120, %r548;
	selp.b32 	%r544, %r549, 31, %p73;
	mov.b32 	%r523, 1;
	mov.b32 	%r545, -1;
	// begin inline asm
	shfl.sync.down.b32 %r521, %r644, %r523, %r544, %r545;
	// end inline asm
	setp.lt.s32 	%p74, %r520, %r544;
	selp.b32 	%r550, %r521, 0, %p74;
	add.s32 	%r527, %r550, %r644;
	mov.b32 	%r528, 2;
	// begin inline asm
	shfl.sync.down.b32 %r526, %r527, %r528, %r544, %r545;
	// end inline asm
	add.s32 	%r551, %r520, 2;
	setp.gt.s32 	%p75, %r551, %r544;
	selp.b32 	%r552, 0, %r526, %p75;
	add.s32 	%r532, %r527, %r552;
	mov.b32 	%r533, 4;
	// begin inline asm
	shfl.sync.down.b32 %r531, %r532, %r533, %r544, %r545;
	// end inline asm
	add.s32 	%r553, %r520, 4;
	setp.gt.s32 	%p76, %r553, %r544;
	selp.b32 	%r554, 0, %r531, %p76;
	add.s32 	%r537, %r532, %r554;
	mov.b32 	%r538, 8;
	// begin inline asm
	shfl.sync.down.b32 %r536, %r537, %r538, %r544, %r545;
	// end inline asm
	add.s32 	%r555, %r520, 8;
	setp.gt.s32 	%p77, %r555, %r544;
	selp.b32 	%r556, 0, %r536, %p77;
	add.s32 	%r542, %r537, %r556;
	mov.b32 	%r543, 16;
	// begin inline asm
	shfl.sync.down.b32 %r541, %r542, %r543, %r544, %r545;
	// end inline asm
	add.s32 	%r557, %r520, 16;
	setp.gt.s32 	%p78, %r557, %r544;
	selp.b32 	%r558, 0, %r541, %p78;
	add.s32 	%r686, %r542, %r558;
	setp.ne.s32 	%p79, %r520, 0;
	@%p79 bra 	$L__BB5_20;
	shr.u32 	%r559, %r1, 3;
	and.b32  	%r560, %r559, 124;
	mov.u32 	%r561, _ZZN3cub18CUB_300001_SM_10006detail6reduce28DeviceReduceSingleTileKernelINS2_10policy_hubIijN4cuda3std3__44plusIiEEE10Policy1000EPiSC_iS9_iiNS7_10__identityEEEvT0_T1_T2_T3_T4_T6_E12temp_storage;
	add.s32 	%r562, %r561, %r560;
	st.shared.u32 	[%r562+8], %r686;
$L__BB5_20:
	bar.sync 	0;
	setp.ne.s32 	%p80, %r1, 0;
	@%p80 bra 	$L__BB5_72;
	setp.gt.s32 	%p81, %r120, 32;
	ld.shared.u32 	%r563, [_ZZN3cub18CUB_300001_SM_10006detail6reduce28DeviceReduceSingleTileKernelINS2_10policy_hubIijN4cuda3std3__44plusIiEEE10Policy1000EPiSC_iS9_iiNS7_10__identityEEEvT0_T1_T2_T3_T4_T6_E12temp_storage+12];
	selp.b32 	%r564, %r563, 0, %p81;
	add.s32 	%r565, %r564, %r686;
	setp.gt.s32 	%p82, %r120, 64;
	ld.shared.u32 	%r566, [_ZZN3cub18CUB_300001_SM_10006detail6reduce28DeviceReduceSingleTileKernelINS2_10policy_hubIijN4cuda3std3__44plusIiEEE10Policy1000EPiSC_iS9_iiNS7_10__identityEEEvT0_T1_T2_T3_T4_T6_E12temp_storage+16];
	selp.b32 	%r567, %r566, 0, %p82;
	add.s32 	%r568, %r565, %r567;
	setp.gt.s32 	%p83, %r120, 96;
	ld.shared.u32 	%r569, [_ZZN3cub18CUB_300001_SM_10006detail6reduce28DeviceReduceSingleTileKernelINS2_10policy_hubIijN4cuda3std3__44plusIiEEE10Policy1000EPiSC_iS9_iiNS7_10__identityEEEvT0_T1_T2_T3_T4_T6_E12temp_storage+20];
	selp.b32 	%r570, %r569, 0, %p83;
	add.s32 	%r571, %r568, %r570;
	setp.gt.s32 	%p84, %r120, 128;
	ld.shared.u32 	%r572, [_ZZN3cub18CUB_300001_SM_10006detail6reduce28DeviceReduceSingleTileKernelINS2_10policy_hubIijN4cuda3std3__44plusIiEEE10Policy1000EPiSC_iS9_iiNS7_10__identityEEEvT0_T1_T2_T3_T4_T6_E12temp_storage+24];
	selp.b32 	%r573, %r572, 0, %p84;
	add.s32 	%r574, %r571, %r573;
	setp.gt.s32 	%p85, %r120, 160;
	ld.shared.u32 	%r575, [_ZZN3cub18CUB_300001_SM_10006detail6reduce28DeviceReduceSingleTileKernelINS2_10policy_hubIijN4cuda3std3__44plusIiEEE10Policy1000EPiSC_iS9_iiNS7_10__identityEEEvT0_T1_T2_T3_T4_T6_E12temp_storage+28];
	selp.b32 	%r576, %r575, 0, %p85;
	add.s32 	%r577, %r574, %r576;
	setp.gt.s32 	%p86, %r120, 192;
	ld.shared.u32 	%r578, [_ZZN3cub18CUB_300001_SM_10006detail6reduce28DeviceReduceSingleTileKernelINS2_10policy_hubIijN4cuda3std3__44plusIiEEE10Policy1000EPiSC_iS9_iiNS7_10__identityEEEvT0_T1_T2_T3_T4_T6_E12temp_storage+32];
	selp.b32 	%r579, %r578, 0, %p86;
	add.s32 	%r580, %r577, %r579;
	setp.gt.s32 	%p87, %r120, 224;
	ld.shared.u32 	%r581, [_ZZN3cub18CUB_300001_SM_10006detail6reduce28DeviceReduceSingleTileKernelINS2_10policy_hubIijN4cuda3std3__44plusIiEEE10Policy1000EPiSC_iS9_iiNS7_10__identityEEEvT0_T1_T2_T3_T4_T6_E12temp_storage+36];
	selp.b32 	%r582, %r581, 0, %p87;
	add.s32 	%r686, %r580, %r582;
	bra.uni 	$L__BB5_72;
$L__BB5_22:
	mov.u32 	%r26, %tid.x;
	shl.b32 	%r377, %r26, 2;
	mul.wide.u32 	%rd86, %r377, 4;
	add.s64 	%rd76, %rd16, %rd86;
	// begin inline asm
	ld.global.nc.v2.u64 {%rd74, %rd75}, [%rd76];
	// end inline asm
	mov.b64 	{%r378, %r379}, %rd75;
	mov.b64 	{%r380, %r381}, %rd74;
	add.s64 	%rd79, %rd76, 4096;
	// begin inline asm
	ld.global.nc.v2.u64 {%rd77, %rd78}, [%rd79];
	// end inline asm
	mov.b64 	{%r382, %r383}, %rd78;
	mov.b64 	{%r384, %r385}, %rd77;
	add.s64 	%rd82, %rd76, 8192;
	// begin inline asm
	ld.global.nc.v2.u64 {%rd80, %rd81}, [%rd82];
	// end inline asm
	mov.b64 	{%r386, %r387}, %rd81;
	mov.b64 	{%r388, %r389}, %rd80;
	add.s64 	%rd85, %rd76, 12288;
	// begin inline asm
	ld.global.nc.v2.u64 {%rd83, %rd84}, [%rd85];
	// end inline asm
	mov.b64 	{%r390, %r391}, %rd84;
	mov.b64 	{%r392, %r393}, %rd83;
	add.s32 	%r394, %r381, %r380;
	add.s32 	%r395, %r378, %r394;
	add.s32 	%r396, %r379, %r395;
	add.s32 	%r397, %r384, %r396;
	add.s32 	%r398, %r385, %r397;
	add.s32 	%r399, %r382, %r398;
	add.s32 	%r400, %r383, %r399;
	add.s32 	%r401, %r388, %r400;
	add.s32 	%r402, %r389, %r401;
	add.s32 	%r403, %r386, %r402;
	add.s32 	%r404, %r387, %r403;
	add.s32 	%r405, %r392, %r404;
	add.s32 	%r406, %r393, %r405;
	add.s32 	%r407, %r390, %r406;
	add.s32 	%r659, %r391, %r407;
	setp.lt.u32 	%p50, %r120, 8192;
	mov.b32 	%r648, 4096;
	@%p50 bra 	$L__BB5_26;
	add.s32 	%r28, %r120, -4096;
	mov.b32 	%r648, 4096;
$L__BB5_24:
	mul.wide.s32 	%rd99, %r648, 4;
	add.s64 	%rd89, %rd76, %rd99;
	// begin inline asm
	ld.global.nc.v2.u64 {%rd87, %rd88}, [%rd89];
	// end inline asm
	mov.b64 	{%r409, %r410}, %rd88;
	mov.b64 	{%r411, %r412}, %rd87;
	add.s64 	%rd92, %rd89, 4096;
	// begin inline asm
	ld.global.nc.v2.u64 {%rd90, %rd91}, [%rd92];
	// end inline asm
	mov.b64 	{%r413, %r414}, %rd91;
	mov.b64 	{%r415, %r416}, %rd90;
	add.s64 	%rd95, %rd89, 8192;
	// begin inline asm
	ld.global.nc.v2.u64 {%rd93, %rd94}, [%rd95];
	// end inline asm
	mov.b64 	{%r417, %r418}, %rd94;
	mov.b64 	{%r419, %r420}, %rd93;
	add.s64 	%rd98, %rd89, 12288;
	// begin inline asm
	ld.global.nc.v2.u64 {%rd96, %rd97}, [%rd98];
	// end inline asm
	mov.b64 	{%r421, %r422}, %rd97;
	mov.b64 	{%r423, %r424}, %rd96;
	add.s32 	%r425, %r411, %r659;
	add.s32 	%r426, %r412, %r425;
	add.s32 	%r427, %r409, %r426;
	add.s32 	%r428, %r410, %r427;
	add.s32 	%r429, %r415, %r428;
	add.s32 	%r430, %r416, %r429;
	add.s32 	%r431, %r413, %r430;
	add.s32 	%r432, %r414, %r431;
	add.s32 	%r433, %r419, %r432;
	add.s32 	%r434, %r420, %r433;
	add.s32 	%r435, %r417, %r434;
	add.s32 	%r436, %r418, %r435;
	add.s32 	%r437, %r423, %r436;
	add.s32 	%r438, %r424, %r437;
	add.s32 	%r439, %r421, %r438;
	add.s32 	%r659, %r422, %r439;
	sub.s32 	%r440, %r120, %r648;
	setp.lt.s32 	%p51, %r440, 4096;
	@%p51 bra 	$L__BB5_34;
	add.s32 	%r648, %r648, 4096;
	setp.le.s32 	%p52, %r648, %r28;
	@%p52 bra 	$L__BB5_24;
$L__BB5_26:
	setp.le.s32 	%p53, %r120, %r648;
	@%p53 bra 	$L__BB5_34;
	sub.s32 	%r35, %r120, %r648;
	setp.ge.s32 	%p54, %r26, %r35;
	@%p54 bra 	$L__BB5_34;
	not.b32 	%r442, %r26;
	add.s32 	%r443, %r120, %r442;
	sub.s32 	%r36, %r443, %r648;
	and.b32  	%r444, %r36, 768;
	setp.eq.s32 	%p55, %r444, 768;
	mov.u32 	%r653, %r26;
	@%p55 bra 	$L__BB5_31;
	add.s32 	%r650, %r26, %r648;
	shr.u32 	%r445, %r36, 8;
	add.s32 	%r446, %r445, 1;
	and.b32  	%r447, %r446, 3;
	neg.s32 	%r649, %r447;
	mov.u32 	%r653, %r26;
$L__BB5_30:
	.pragma "nounroll";
	mul.wide.u32 	%rd101, %r650, 4;
	add.s64 	%rd100, %rd16, %rd101;
	// begin inline asm
	ld.global.nc.u32 %r448, [%rd100];
	// end inline asm
	add.s32 	%r659, %r448, %r659;
	add.s32 	%r653, %r653, 256;
	add.s32 	%r650, %r650, 256;
	add.s32 	%r649, %r649, 1;
	setp.ne.s32 	%p56, %r649, 0;
	@%p56 bra 	$L__BB5_30;
$L__BB5_31:
	setp.lt.u32 	%p57, %r36, 768;
	@%p57 bra 	$L__BB5_34;
	cvt.u64.u32 	%rd102, %r653;
	cvt.u64.u32 	%rd103, %r648;
	add.s64 	%rd104, %rd102, %rd103;
	shl.b64 	%rd105, %rd104, 2;
	add.s64 	%rd106, %rd105, %rd16;
	add.s64 	%rd122, %rd106, 2048;
	add.s32 	%r656, %r653, %r648;
$L__BB5_33:
	mul.wide.u32 	%rd111, %r656, 4;
	add.s64 	%rd107, %rd16, %rd111;
	// begin inline asm
	ld.global.nc.u32 %r449, [%rd107];
	// end inline asm
	add.s32 	%r453, %r449, %r659;
	add.s64 	%rd108, %rd122, -1024;
	// begin inline asm
	ld.global.nc.u32 %r450, [%rd108];
	// end inline asm
	add.s32 	%r454, %r450, %r453;
	// begin inline asm
	ld.global.nc.u32 %r451, [%rd122];
	// end inline asm
	add.s32 	%r455, %r451, %r454;
	add.s64 	%rd110, %rd122, 1024;
	// begin inline asm
	ld.global.nc.u32 %r452, [%rd110];
	// end inline asm
	add.s32 	%r659, %r452, %r455;
	add.s32 	%r653, %r653, 1024;
	add.s64 	%rd122, %rd122, 4096;
	add.s32 	%r656, %r656, 1024;
	setp.lt.s32 	%p58, %r653, %r35;
	@%p58 bra 	$L__BB5_33;
$L__BB5_34:
	// begin inline asm
	mov.u32 %r456, %laneid;
	// end inline asm
	mov.b32 	%r459, 1;
	mov.b32 	%r480, 31;
	mov.b32 	%r481, -1;
	// begin inline asm
	shfl.sync.down.b32 %r457, %r659, %r459, %r480, %r481;
	// end inline asm
	setp.gt.s32 	%p59, %r456, 30;
	selp.b32 	%r482, 0, %r457, %p59;
	add.s32 	%r463, %r482, %r659;
	mov.b32 	%r464, 2;
	// begin inline asm
	shfl.sync.down.b32 %r462, %r463, %r464, %r480, %r481;
	// end inline asm
	setp.gt.s32 	%p60, %r456, 29;
	selp.b32 	%r483, 0, %r462, %p60;
	add.s32 	%r468, %r463, %r483;
	mov.b32 	%r469, 4;
	// begin inline asm
	shfl.sync.down.b32 %r467, %r468, %r469, %r480, %r481;
	// end inline asm
	setp.gt.s32 	%p61, %r456, 27;
	selp.b32 	%r484, 0, %r467, %p61;
	add.s32 	%r473, %r468, %r484;
	mov.b32 	%r474, 8;
	// begin inline asm
	shfl.sync.down.b32 %r472, %r473, %r474, %r480, %r481;
	// end inline asm
	setp.gt.s32 	%p62, %r456, 23;
	selp.b32 	%r485, 0, %r472, %p62;
	add.s32 	%r478, %r473, %r485;
	mov.b32 	%r479, 16;
	// begin inline asm
	shfl.sync.down.b32 %r477, %r478, %r479, %r480, %r481;
	// end inline asm
	setp.gt.s32 	%p63, %r456, 15;
	selp.b32 	%r486, 0, %r477, %p63;
	add.s32 	%r686, %r478, %r486;
	setp.ne.s32 	%p64, %r456, 0;
	@%p64 bra 	$L__BB5_36;
	shr.u32 	%r487, %r26, 3;
	and.b32  	%r488, %r487, 124;
	mov.u32 	%r489, _ZZN3cub18CUB_300001_SM_10006detail6reduce28DeviceReduceSingleTileKernelINS2_10policy_hubIijN4cuda3std3__44plusIiEEE10Policy1000EPiSC_iS9_iiNS7_10__identityEEEvT0_T1_T2_T3_T4_T6_E12temp_storage;
	add.s32 	%r490, %r489, %r488;
	st.shared.u32 	[%r490+8], %r686;
$L__BB5_36:
	bar.sync 	0;
	setp.ne.s32 	%p65, %r26, 0;
	@%p65 bra 	$L__BB5_72;
	ld.shared.u32 	%r491, [_ZZN3cub18CUB_300001_SM_10006detail6reduce28DeviceReduceSingleTileKernelINS2_10policy_hubIijN4cuda3std3__44plusIiEEE10Policy1000EPiSC_iS9_iiNS7_10__identityEEEvT0_T1_T2_T3_T4_T6_E12temp_storage+12];
	add.s32 	%r492, %r491, %r686;
	ld.shared.u32 	%r493, [_ZZN3cub18CUB_300001_SM_10006detail6reduce28DeviceReduceSingleTileKernelINS2_10policy_hubIijN4cuda3std3__44plusIiEEE10Policy1000EPiSC_iS9_iiNS7_10__identityEEEvT0_T1_T2_T3_T4_T6_E12temp_storage+16];
	add.s32 	%r494, %r492, %r493;
	ld.shared.u32 	%r495, [_ZZN3cub18CUB_300001_SM_10006detail6reduce28DeviceReduceSingleTileKernelINS2_10policy_hubIijN4cuda3std3__44plusIiEEE10Policy1000EPiSC_iS9_iiNS7_10__identityEEEvT0_T1_T2_T3_T4_T6_E12temp_storage+20];
	add.s32 	%r496, %r494, %r495;
	ld.shared.u32 	%r497, [_ZZN3cub18CUB_300001_SM_10006detail6reduce28DeviceReduceSingleTileKernelINS2_10policy_hubIijN4cuda3std3__44plusIiEEE10Policy1000EPiSC_iS9_iiNS7_10__identityEEEvT0_T1_T2_T3_T4_T6_E12temp_storage+24];
	add.s32 	%r498, %r496, %r497;
	ld.shared.u32 	%r499, [_ZZN3cub18CUB_300001_SM_10006detail6reduce28DeviceReduceSingleTileKernelINS2_10policy_hubIijN4cuda3std3__44plusIiEEE10Policy1000EPiSC_iS9_iiNS7_10__identityEEEvT0_T1_T2_T3_T4_T6_E12temp_storage+28];
	add.s32 	%r500, %r498, %r499;
	ld.shared.u32 	%r501, [_ZZN3cub18CUB_300001_SM_10006detail6reduce28DeviceReduceSingleTileKernelINS2_10policy_hubIijN4cuda3std3__44plusIiEEE10Policy1000EPiSC_iS9_iiNS7_10__identityEEEvT0_T1_T2_T3_T4_T6_E12temp_storage+32];
	add.s32 	%r502, %r500, %r501;
	ld.shared.u32 	%r503, [_ZZN3cub18CUB_300001_SM_10006detail6reduce28DeviceReduceSingleTileKernelINS2_10policy_hubIijN4cuda3std3__44plusIiEEE10Policy1000EPiSC_iS9_iiNS7_10__identityEEEvT0_T1_T2_T3_T4_T6_E12temp_storage+36];
	add.s32 	%r686, %r502, %r503;
	bra.uni 	$L__BB5_72;
$L__BB5_38:
	setp.gt.s32 	%p3, %r120, 4095;
	@%p3 bra 	$L__BB5_56;
	mov.u32 	%r60, %tid.x;
	setp.ge.s32 	%p20, %r60, %r120;
	mov.b32 	%r670, 0;
	mov.u32 	%r665, %r60;
	@%p20 bra 	$L__BB5_41;
	mul.wide.u32 	%rd66, %r60, 4;
	add.s64 	%rd65, %rd16, %rd66;
	// begin inline asm
	ld.global.nc.u32 %r670, [%rd65];
	// end inline asm
	add.s32 	%r665, %r60, 256;
$L__BB5_41:
	setp.ge.s32 	%p21, %r665, %r120;
	@%p21 bra 	$L__BB5_47;
	not.b32 	%r252, %r665;
	add.s32 	%r65, %r120, %r252;
	and.b32  	%r253, %r65, 768;
	setp.eq.s32 	%p22, %r253, 768;
	@%p22 bra 	$L__BB5_45;
	mul.wide.u32 	%rd67, %r665, 4;
	add.s64 	%rd123, %rd16, %rd67;
	shr.u32 	%r254, %r65, 8;
	add.s32 	%r255, %r254, 1;
	and.b32  	%r256, %r255, 3;
	neg.s32 	%r662, %r256;
$L__BB5_44:
	.pragma "nounroll";
	// begin inline asm
	ld.global.nc.u32 %r257, [%rd123];
	// end inline asm
	add.s32 	%r670, %r257, %r670;
	add.s32 	%r665, %r665, 256;
	add.s64 	%rd123, %rd123, 1024;
	add.s32 	%r662, %r662, 1;
	setp.ne.s32 	%p23, %r662, 0;
	@%p23 bra 	$L__BB5_44;
$L__BB5_45:
	setp.lt.u32 	%p24, %r65, 768;
	@%p24 bra 	$L__BB5_47;
$L__BB5_46:
	mul.wide.s32 	%rd73, %r665, 4;
	add.s64 	%rd69, %rd16, %rd73;
	// begin inline asm
	ld.global.nc.u32 %r258, [%rd69];
	// end inline asm
	add.s32 	%r262, %r258, %r670;
	add.s64 	%rd70, %rd69, 1024;
	// begin inline asm
	ld.global.nc.u32 %r259, [%rd70];
	// end inline asm
	add.s32 	%r263, %r259, %r262;
	add.s64 	%rd71, %rd69, 2048;
	// begin inline asm
	ld.global.nc.u32 %r260, [%rd71];
	// end inline asm
	add.s32 	%r264, %r260, %r263;
	add.s64 	%rd72, %rd69, 3072;
	// begin inline asm
	ld.global.nc.u32 %r261, [%rd72];
	// end inline asm
	add.s32 	%r670, %r261, %r264;
	add.s32 	%r665, %r665, 1024;
	setp.lt.s32 	%p25, %r665, %r120;
	@%p25 bra 	$L__BB5_46;
$L__BB5_47:
	setp.lt.s32 	%p26, %r120, 256;
	@%p26 bra 	$L__BB5_52;
	// begin inline asm
	mov.u32 %r328, %laneid;
	// end inline asm
	mov.b32 	%r331, 1;
	mov.b32 	%r352, 31;
	mov.b32 	%r353, -1;
	// begin inline asm
	shfl.sync.down.b32 %r329, %r670, %r331, %r352, %r353;
	// end inline asm
	setp.gt.s32 	%p42, %r328, 30;
	selp.b32 	%r354, 0, %r329, %p42;
	add.s32 	%r335, %r354, %r670;
	mov.b32 	%r336, 2;
	// begin inline asm
	shfl.sync.down.b32 %r334, %r335, %r336, %r352, %r353;
	// end inline asm
	setp.gt.s32 	%p43, %r328, 29;
	selp.b32 	%r355, 0, %r334, %p43;
	add.s32 	%r340, %r335, %r355;
	mov.b32 	%r341, 4;
	// begin inline asm
	shfl.sync.down.b32 %r339, %r340, %r341, %r352, %r353;
	// end inline asm
	setp.gt.s32 	%p44, %r328, 27;
	selp.b32 	%r356, 0, %r339, %p44;
	add.s32 	%r345, %r340, %r356;
	mov.b32 	%r346, 8;
	// begin inline asm
	shfl.sync.down.b32 %r344, %r345, %r346, %r352, %r353;
	// end inline asm
	setp.gt.s32 	%p45, %r328, 23;
	selp.b32 	%r357, 0, %r344, %p45;
	add.s32 	%r350, %r345, %r357;
	mov.b32 	%r351, 16;
	// begin inline asm
	shfl.sync.down.b32 %r349, %r350, %r351, %r352, %r353;
	// end inline asm
	setp.gt.s32 	%p46, %r328, 15;
	selp.b32 	%r358, 0, %r349, %p46;
	add.s32 	%r686, %r350, %r358;
	setp.ne.s32 	%p47, %r328, 0;
	@%p47 bra 	$L__BB5_50;
	shr.u32 	%r359, %r60, 3;
	and.b32  	%r360, %r359, 124;
	mov.u32 	%r361, _ZZN3cub18CUB_300001_SM_10006detail6reduce28DeviceReduceSingleTileKernelINS2_10policy_hubIijN4cuda3std3__44plusIiEEE10Policy1000EPiSC_iS9_iiNS7_10__identityEEEvT0_T1_T2_T3_T4_T6_E12temp_storage;
	add.s32 	%r362, %r361, %r360;
	st.shared.u32 	[%r362+8], %r686;
$L__BB5_50:
	bar.sync 	0;
	setp.ne.s32 	%p48, %r60, 0;
	@%p48 bra 	$L__BB5_72;
	ld.shared.u32 	%r363, [_ZZN3cub18CUB_300001_SM_10006detail6reduce28DeviceReduceSingleTileKernelINS2_10policy_hubIijN4cuda3std3__44plusIiEEE10Policy1000EPiSC_iS9_iiNS7_10__identityEEEvT0_T1_T2_T3_T4_T6_E12temp_storage+12];
	add.s32 	%r364, %r363, %r686;
	ld.shared.u32 	%r365, [_ZZN3cub18CUB_300001_SM_10006detail6reduce28DeviceReduceSingleTileKernelINS2_10policy_hubIijN4cuda3std3__44plusIiEEE10Policy1000EPiSC_iS9_iiNS7_10__identityEEEvT0_T1_T2_T3_T4_T6_E12temp_storage+16];
	add.s32 	%r366, %r364, %r365;
	ld.shared.u32 	%r367, [_ZZN3cub18CUB_300001_SM_10006detail6reduce28DeviceReduceSingleTileKernelINS2_10policy_hubIijN4cuda3std3__44plusIiEEE10Policy1000EPiSC_iS9_iiNS7_10__identityEEEvT0_T1_T2_T3_T4_T6_E12temp_storage+20];
	add.s32 	%r368, %r366, %r367;
	ld.shared.u32 	%r369, [_ZZN3cub18CUB_300001_SM_10006detail6reduce28DeviceReduceSingleTileKernelINS2_10policy_hubIijN4cuda3std3__44plusIiEEE10Policy1000EPiSC_iS9_iiNS7_10__identityEEEvT0_T1_T2_T3_T4_T6_E12temp_storage+24];
	add.s32 	%r370, %r368, %r369;
	ld.shared.u32 	%r371, [_ZZN3cub18CUB_300001_SM_10006detail6reduce28DeviceReduceSingleTileKernelINS2_10policy_hubIijN4cuda3std3__44plusIiEEE10Policy1000EPiSC_iS9_iiNS7_10__identityEEEvT0_T1_T2_T3_T4_T6_E12temp_storage+28];
	add.s32 	%r372, %r370, %r371;
	ld.shared.u32 	%r373, [_ZZN3cub18CUB_300001_SM_10006detail6reduce28DeviceReduceSingleTileKernelINS2_10policy_hubIijN4cuda3std3__44plusIiEEE10Policy1000EPiSC_iS9_iiNS7_10__identityEEEvT0_T1_T2_T3_T4_T6_E12temp_storage+32];
	add.s32 	%r374, %r372, %r373;
	ld.shared.u32 	%r375, [_ZZN3cub18CUB_300001_SM_10006detail6reduce28DeviceReduceSingleTileKernelINS2_10policy_hubIijN4cuda3std3__44plusIiEEE10Policy1000EPiSC_iS9_iiNS7_10__identityEEEvT0_T1_T2_T3_T4_T6_E12temp_storage+36];
	add.s32 	%r686, %r374, %r375;
	bra.uni 	$L__BB5_72;
$L__BB5_52:
	// begin inline asm
	mov.u32 %r265, %laneid;
	// end inline asm
	and.b32  	%r291, %r60, 992;
	add.s32 	%r292, %r291, 32;
	setp.gt.s32 	%p27, %r292, %r120;
	not.b32 	%r293, %r291;
	add.s32 	%r294, %r120, %r293;
	selp.b32 	%r289, %r294, 31, %p27;
	mov.b32 	%r268, 1;
	mov.b32 	%r290, -1;
	// begin inline asm
	shfl.sync.down.b32 %r266, %r670, %r268, %r289, %r290;
	// end inline asm
	setp.lt.s32 	%p28, %r265, %r289;
	selp.b32 	%r295, %r266, 0, %p28;
	add.s32 	%r272, %r295, %r670;
	mov.b32 	%r273, 2;
	// begin inline asm
	shfl.sync.down.b32 %r271, %r272, %r273, %r289, %r290;
	// end inline asm
	add.s32 	%r296, %r265, 2;
	setp.gt.s32 	%p29, %r296, %r289;
	selp.b32 	%r297, 0, %r271, %p29;
	add.s32 	%r277, %r272, %r297;
	mov.b32 	%r278, 4;
	// begin inline asm
	shfl.sync.down.b32 %r276, %r277, %r278, %r289, %r290;
	// end inline asm
	add.s32 	%r298, %r265, 4;
	setp.gt.s32 	%p30, %r298, %r289;
	selp.b32 	%r299, 0, %r276, %p30;
	add.s32 	%r282, %r277, %r299;
	mov.b32 	%r283, 8;
	// begin inline asm
	shfl.sync.down.b32 %r281, %r282, %r283, %r289, %r290;
	// end inline asm
	add.s32 	%r300, %r265, 8;
	setp.gt.s32 	%p31, %r300, %r289;
	selp.b32 	%r301, 0, %r281, %p31;
	add.s32 	%r287, %r282, %r301;
	mov.b32 	%r288, 16;
	// begin inline asm
	shfl.sync.down.b32 %r286, %r287, %r288, %r289, %r290;
	// end inline asm
	add.s32 	%r302, %r265, 16;
	setp.gt.s32 	%p32, %r302, %r289;
	selp.b32 	%r303, 0, %r286, %p32;
	add.s32 	%r686, %r287, %r303;
	setp.ne.s32 	%p33, %r265, 0;
	@%p33 bra 	$L__BB5_54;
	shr.u32 	%r304, %r60, 3;
	and.b32  	%r305, %r304, 124;
	mov.u32 	%r306, _ZZN3cub18CUB_300001_SM_10006detail6reduce28DeviceReduceSingleTileKernelINS2_10policy_hubIijN4cuda3std3__44plusIiEEE10Policy1000EPiSC_iS9_iiNS7_10__identityEEEvT0_T1_T2_T3_T4_T6_E12temp_storage;
	add.s32 	%r307, %r306, %r305;
	st.shared.u32 	[%r307+8], %r686;
$L__BB5_54:
	bar.sync 	0;
	setp.ne.s32 	%p34, %r60, 0;
	@%p34 bra 	$L__BB5_72;
	setp.gt.s32 	%p35, %r120, 32;
	ld.shared.u32 	%r308, [_ZZN3cub18CUB_300001_SM_10006detail6reduce28DeviceReduceSingleTileKernelINS2_10policy_hubIijN4cuda3std3__44plusIiEEE10Policy1000EPiSC_iS9_iiNS7_10__identityEEEvT0_T1_T2_T3_T4_T6_E12temp_storage+12];
	selp.b32 	%r309, %r308, 0, %p35;
	add.s32 	%r310, %r309, %r686;
	setp.gt.s32 	%p36, %r120, 64;
	ld.shared.u32 	%r311, [_ZZN3cub18CUB_300001_SM_10006detail6reduce28DeviceReduceSingleTileKernelINS2_10policy_hubIijN4cuda3std3__44plusIiEEE10Policy1000EPiSC_iS9_iiNS7_10__identityEEEvT0_T1_T2_T3_T4_T6_E12temp_storage+16];
	selp.b32 	%r312, %r311, 0, %p36;
	add.s32 	%r313, %r310, %r312;
	setp.gt.s32 	%p37, %r120, 96;
	ld.shared.u32 	%r314, [_ZZN3cub18CUB_300001_SM_10006detail6reduce28DeviceReduceSingleTileKernelINS2_10policy_hubIijN4cuda3std3__44plusIiEEE10Policy1000EPiSC_iS9_iiNS7_10__identityEEEvT0_T1_T2_T3_T4_T6_E12temp_storage+20];
	selp.b32 	%r315, %r314, 0, %p37;
	add.s32 	%r316, %r313, %r315;
	setp.gt.s32 	%p38, %r120, 128;
	ld.shared.u32 	%r317, [_ZZN3cub18CUB_300001_SM_10006detail6reduce28DeviceReduceSingleTileKernelINS2_10policy_hubIijN4cuda3std3__44plusIiEEE10Policy1000EPiSC_iS9_iiNS7_10__identityEEEvT0_T1_T2_T3_T4_T6_E12temp_storage+24];
	selp.b32 	%r318, %r317, 0, %p38;
	add.s32 	%r319, %r316, %r318;
	setp.gt.s32 	%p39, %r120, 160;
	ld.shared.u32 	%r320, [_ZZN3cub18CUB_300001_SM_10006detail6reduce28DeviceReduceSingleTileKernelINS2_10policy_hubIijN4cuda3std3__44plusIiEEE10Policy1000EPiSC_iS9_iiNS7_10__identityEEEvT0_T1_T2_T3_T4_T6_E12temp_storage+28];
	selp.b32 	%r321, %r320, 0, %p39;
	add.s32 	%r322, %r319, %r321;
	setp.gt.s32 	%p40, %r120, 192;
	ld.shared.u32 	%r323, [_ZZN3cub18CUB_300001_SM_10006detail6reduce28DeviceReduceSingleTileKernelINS2_10policy_hubIijN4cuda3std3__44plusIiEEE10Policy1000EPiSC_iS9_iiNS7_10__identityEEEvT0_T1_T2_T3_T4_T6_E12temp_storage+32];
	selp.b32 	%r324, %r323, 0, %p40;
	add.s32 	%r325, %r322, %r324;
	setp.gt.s32 	%p41, %r120, 224;
	ld.shared.u32 	%r326, [_ZZN3cub18CUB_300001_SM_10006detail6reduce28DeviceReduceSingleTileKernelINS2_10policy_hubIijN4cuda3std3__44plusIiEEE10Policy1000EPiSC_iS9_iiNS7_10__identityEEEvT0_T1_T2_T3_T4_T6_E12temp_storage+36];
	selp.b32 	%r327, %r326, 0, %p41;
	add.s32 	%r686, %r325, %r327;
	bra.uni 	$L__BB5_72;
$L__BB5_56:
	mov.u32 	%r85, %tid.x;
	mul.wide.u32 	%rd35, %r85, 4;
	add.s64 	%rd19, %rd16, %rd35;
	// begin inline asm
	ld.global.nc.u32 %r122, [%rd19];
	// end inline asm
	add.s64 	%rd20, %rd19, 1024;
	// begin inline asm
	ld.global.nc.u32 %r123, [%rd20];
	// end inline asm
	add.s64 	%rd21, %rd19, 2048;
	// begin inline asm
	ld.global.nc.u32 %r124, [%rd21];
	// end inline asm
	add.s64 	%rd22, %rd19, 3072;
	// begin inline asm
	ld.global.nc.u32 %r125, [%rd22];
	// end inline asm
	add.s64 	%rd23, %rd19, 4096;
	// begin inline asm
	ld.global.nc.u32 %r126, [%rd23];
	// end inline asm
	add.s64 	%rd24, %rd19, 5120;
	// begin inline asm
	ld.global.nc.u32 %r127, [%rd24];
	// end inline asm
	add.s64 	%rd25, %rd19, 6144;
	// begin inline asm
	ld.global.nc.u32 %r128, [%rd25];
	// end inline asm
	add.s64 	%rd26, %rd19, 7168;
	// begin inline asm
	ld.global.nc.u32 %r129, [%rd26];
	// end inline asm
	add.s64 	%rd27, %rd19, 8192;
	// begin inline asm
	ld.global.nc.u32 %r130, [%rd27];
	// end inline asm
	add.s64 	%rd28, %rd19, 9216;
	// begin inline asm
	ld.global.nc.u32 %r131, [%rd28];
	// end inline asm
	add.s64 	%rd29, %rd19, 10240;
	// begin inline asm
	ld.global.nc.u32 %r132, [%rd29];
	// end inline asm
	add.s64 	%rd30, %rd19, 11264;
	// begin inline asm
	ld.global.nc.u32 %r133, [%rd30];
	// end inline asm
	add.s64 	%rd31, %rd19, 12288;
	// begin inline asm
	ld.global.nc.u32 %r134, [%rd31];
	// end inline asm
	add.s64 	%rd32, %rd19, 13312;
	// begin inline asm
	ld.global.nc.u32 %r135, [%rd32];
	// end inline asm
	add.s64 	%rd33, %rd19, 14336;
	// begin inline asm
	ld.global.nc.u32 %r136, [%rd33];
	// end inline asm
	add.s64 	%rd34, %rd19, 15360;
	// begin inline asm
	ld.global.nc.u32 %r137, [%rd34];
	// end inline asm
	add.s32 	%r139, %r123, %r122;
	add.s32 	%r140, %r124, %r139;
	add.s32 	%r141, %r125, %r140;
	add.s32 	%r142, %r126, %r141;
	add.s32 	%r143, %r127, %r142;
	add.s32 	%r144, %r128, %r143;
	add.s32 	%r145, %r129, %r144;
	add.s32 	%r146, %r130, %r145;
	add.s32 	%r147, %r131, %r146;
	add.s32 	%r148, %r132, %r147;
	add.s32 	%r149, %r133, %r148;
	add.s32 	%r150, %r134, %r149;
	add.s32 	%r151, %r135, %r150;
	add.s32 	%r152, %r136, %r151;
	add.s32 	%r685, %r137, %r152;
	setp.lt.u32 	%p4, %r120, 8192;
	mov.b32 	%r674, 4096;
	@%p4 bra 	$L__BB5_60;
	add.s32 	%r87, %r120, -4096;
	mov.b32 	%r674, 4096;
$L__BB5_58:
	mul.wide.s32 	%rd52, %r674, 4;
	add.s64 	%rd36, %rd19, %rd52;
	// begin inline asm
	ld.global.nc.u32 %r154, [%rd36];
	// end inline asm
	add.s64 	%rd37, %rd36, 1024;
	// begin inline asm
	ld.global.nc.u32 %r155, [%rd37];
	// end inline asm
	add.s64 	%rd38, %rd36, 2048;
	// begin inline asm
	ld.global.nc.u32 %r156, [%rd38];
	// end inline asm
	add.s64 	%rd39, %rd36, 3072;
	// begin inline asm
	ld.global.nc.u32 %r157, [%rd39];
	// end inline asm
	add.s64 	%rd40, %rd36, 4096;
	// begin inline asm
	ld.global.nc.u32 %r158, [%rd40];
	// end inline asm
	add.s64 	%rd41, %rd36, 5120;
	// begin inline asm
	ld.global.nc.u32 %r159, [%rd41];
	// end inline asm
	add.s64 	%rd42, %rd36, 6144;
	// begin inline asm
	ld.global.nc.u32 %r160, [%rd42];
	// end inline asm
	add.s64 	%rd43, %rd36, 7168;
	// begin inline asm
	ld.global.nc.u32 %r161, [%rd43];
	// end inline asm
	add.s64 	%rd44, %rd36, 8192;
	// begin inline asm
	ld.global.nc.u32 %r162, [%rd44];
	// end inline asm
	add.s64 	%rd45, %rd36, 9216;
	// begin inline asm
	ld.global.nc.u32 %r163, [%rd45];
	// end inline asm
	add.s64 	%rd46, %rd36, 10240;
	// begin inline asm
	ld.global.nc.u32 %r164, [%rd46];
	// end inline asm
	add.s64 	%rd47, %rd36, 11264;
	// begin inline asm
	ld.global.nc.u32 %r165, [%rd47];
	// end inline asm
	add.s64 	%rd48, %rd36, 12288;
	// begin inline asm
	ld.global.nc.u32 %r166, [%rd48];
	// end inline asm
	add.s64 	%rd49, %rd36, 13312;
	// begin inline asm
	ld.global.nc.u32 %r167, [%rd49];
	// end inline asm
	add.s64 	%rd50, %rd36, 14336;
	// begin inline asm
	ld.global.nc.u32 %r168, [%rd50];
	// end inline asm
	add.s64 	%rd51, %rd36, 15360;
	// begin inline asm
	ld.global.nc.u32 %r169, [%rd51];
	// end inline asm
	add.s32 	%r170, %r154, %r685;
	add.s32 	%r171, %r155, %r170;
	add.s32 	%r172, %r156, %r171;
	add.s32 	%r173, %r157, %r172;
	add.s32 	%r174, %r158, %r173;
	add.s32 	%r175, %r159, %r174;
	add.s32 	%r176, %r160, %r175;
	add.s32 	%r177, %r161, %r176;
	add.s32 	%r178, %r162, %r177;
	add.s32 	%r179, %r163, %r178;
	add.s32 	%r180, %r164, %r179;
	add.s32 	%r181, %r165, %r180;
	add.s32 	%r182, %r166, %r181;
	add.s32 	%r183, %r167, %r182;
	add.s32 	%r184, %r168, %r183;
	add.s32 	%r685, %r169, %r184;
	sub.s32 	%r185, %r120, %r674;
	setp.lt.s32 	%p5, %r185, 4096;
	@%p5 bra 	$L__BB5_68;
	add.s32 	%r674, %r674, 4096;
	setp.le.s32 	%p6, %r674, %r87;
	@%p6 bra 	$L__BB5_58;
$L__BB5_60:
	setp.le.s32 	%p7, %r120, %r674;
	@%p7 bra 	$L__BB5_68;
	sub.s32 	%r94, %r120, %r674;
	setp.ge.s32 	%p8, %r85, %r94;
	@%p8 bra 	$L__BB5_68;
	not.b32 	%r187, %r85;
	add.s32 	%r188, %r120, %r187;
	sub.s32 	%r95, %r188, %r674;
	and.b32  	%r189, %r95, 768;
	setp.eq.s32 	%p9, %r189, 768;
	mov.u32 	%r679, %r85;
	@%p9 bra 	$L__BB5_65;
	add.s32 	%r676, %r85, %r674;
	shr.u32 	%r190, %r95, 8;
	add.s32 	%r191, %r190, 1;
	and.b32  	%r192, %r191, 3;
	neg.s32 	%r675, %r192;
	mov.u32 	%r679, %r85;
$L__BB5_64:
	.pragma "nounroll";
	mul.wide.u32 	%rd54, %r676, 4;
	add.s64 	%rd53, %rd16, %rd54;
	// begin inline asm
	ld.global.nc.u32 %r193, [%rd53];
	// end inline asm
	add.s32 	%r685, %r193, %r685;
	add.s32 	%r679, %r679, 256;
	add.s32 	%r676, %r676, 256;
	add.s32 	%r675, %r675, 1;
	setp.ne.s32 	%p10, %r675, 0;
	@%p10 bra 	$L__BB5_64;
$L__BB5_65:
	setp.lt.u32 	%p11, %r95, 768;
	@%p11 bra 	$L__BB5_68;
	cvt.u64.u32 	%rd55, %r679;
	cvt.u64.u32 	%rd56, %r674;
	add.s64 	%rd57, %rd55, %rd56;
	shl.b64 	%rd58, %rd57, 2;
	add.s64 	%rd59, %rd58, %rd16;
	add.s64 	%rd124, %rd59, 2048;
	add.s32 	%r682, %r679, %r674;
$L__BB5_67:
	mul.wide.u32 	%rd64, %r682, 4;
	add.s64 	%rd60, %rd16, %rd64;
	// begin inline asm
	ld.global.nc.u32 %r194, [%rd60];
	// end inline asm
	add.s32 	%r198, %r194, %r685;
	add.s64 	%rd61, %rd124, -1024;
	// begin inline asm
	ld.global.nc.u32 %r195, [%rd61];
	// end inline asm
	add.s32 	%r199, %r195, %r198;
	// begin inline asm
	ld.global.nc.u32 %r196, [%rd124];
	// end inline asm
	add.s32 	%r200, %r196, %r199;
	add.s64 	%rd63, %rd124, 1024;
	// begin inline asm
	ld.global.nc.u32 %r197, [%rd63];
	// end inline asm
	add.s32 	%r685, %r197, %r200;
	add.s32 	%r679, %r679, 1024;
	add.s64 	%rd124, %rd124, 4096;
	add.s32 	%r682, %r682, 1024;
	setp.lt.s32 	%p12, %r679, %r94;
	@%p12 bra 	$L__BB5_67;
$L__BB5_68:
	// begin inline asm
	mov.u32 %r201, %laneid;
	// end inline asm
	mov.b32 	%r204, 1;
	mov.b32 	%r225, 31;
	mov.b32 	%r226, -1;
	// begin inline asm
	shfl.sync.down.b32 %r202, %r685, %r204, %r225, %r226;
	// end inline asm
	setp.gt.s32 	%p13, %r201, 30;
	selp.b32 	%r227, 0, %r202, %p13;
	add.s32 	%r208, %r227, %r685;
	mov.b32 	%r209, 2;
	// begin inline asm
	shfl.sync.down.b32 %r207, %r208, %r209, %r225, %r226;
	// end inline asm
	setp.gt.s32 	%p14, %r201, 29;
	selp.b32 	%r228, 0, %r207, %p14;
	add.s32 	%r213, %r208, %r228;
	mov.b32 	%r214, 4;
	// begin inline asm
	shfl.sync.down.b32 %r212, %r213, %r214, %r225, %r226;
	// end inline asm
	setp.gt.s32 	%p15, %r201, 27;
	selp.b32 	%r229, 0, %r212, %p15;
	add.s32 	%r218, %r213, %r229;
	mov.b32 	%r219, 8;
	// begin inline asm
	shfl.sync.down.b32 %r217, %r218, %r219, %r225, %r226;
	// end inline asm
	setp.gt.s32 	%p16, %r201, 23;
	selp.b32 	%r230, 0, %r217, %p16;
	add.s32 	%r223, %r218, %r230;
	mov.b32 	%r224, 16;
	// begin inline asm
	shfl.sync.down.b32 %r222, %r223, %r224, %r225, %r226;
	// end inline asm
	setp.gt.s32 	%p17, %r201, 15;
	selp.b32 	%r231, 0, %r222, %p17;
	add.s32 	%r686, %r223, %r231;
	setp.ne.s32 	%p18, %r201, 0;
	@%p18 bra 	$L__BB5_70;
	shr.u32 	%r232, %r85, 3;
	and.b32  	%r233, %r232, 124;
	mov.u32 	%r234, _ZZN3cub18CUB_300001_SM_10006detail6reduce28DeviceReduceSingleTileKernelINS2_10policy_hubIijN4cuda3std3__44plusIiEEE10Policy1000EPiSC_iS9_iiNS7_10__identityEEEvT0_T1_T2_T3_T4_T6_E12temp_storage;
	add.s32 	%r235, %r234, %r233;
	st.shared.u32 	[%r235+8], %r686;
$L__BB5_70:
	bar.sync 	0;
	setp.ne.s32 	%p19, %r85, 0;
	@%p19 bra 	$L__BB5_72;
	ld.shared.u32 	%r236, [_ZZN3cub18CUB_300001_SM_10006detail6reduce28DeviceReduceSingleTileKernelINS2_10policy_hubIijN4cuda3std3__44plusIiEEE10Policy1000EPiSC_iS9_iiNS7_10__identityEEEvT0_T1_T2_T3_T4_T6_E12temp_storage+12];
	add.s32 	%r237, %r236, %r686;
	ld.shared.u32 	%r238, [_ZZN3cub18CUB_300001_SM_10006detail6reduce28DeviceReduceSingleTileKernelINS2_10policy_hubIijN4cuda3std3__44plusIiEEE10Policy1000EPiSC_iS9_iiNS7_10__identityEEEvT0_T1_T2_T3_T4_T6_E12temp_storage+16];
	add.s32 	%r239, %r237, %r238;
	ld.shared.u32 	%r240, [_ZZN3cub18CUB_300001_SM_10006detail6reduce28DeviceReduceSingleTileKernelINS2_10policy_hubIijN4cuda3std3__44plusIiEEE10Policy1000EPiSC_iS9_iiNS7_10__identityEEEvT0_T1_T2_T3_T4_T6_E12temp_storage+20];
	add.s32 	%r241, %r239, %r240;
	ld.shared.u32 	%r242, [_ZZN3cub18CUB_300001_SM_10006detail6reduce28DeviceReduceSingleTileKernelINS2_10policy_hubIijN4cuda3std3__44plusIiEEE10Policy1000EPiSC_iS9_iiNS7_10__identityEEEvT0_T1_T2_T3_T4_T6_E12temp_storage+24];
	add.s32 	%r243, %r241, %r242;
	ld.shared.u32 	%r244, [_ZZN3cub18CUB_300001_SM_10006detail6reduce28DeviceReduceSingleTileKernelINS2_10policy_hubIijN4cuda3std3__44plusIiEEE10Policy1000EPiSC_iS9_iiNS7_10__identityEEEvT0_T1_T2_T3_T4_T6_E12temp_storage+28];
	add.s32 	%r245, %r243, %r244;
	ld.shared.u32 	%r246, [_ZZN3cub18CUB_300001_SM_10006detail6reduce28DeviceReduceSingleTileKernelINS2_10policy_hubIijN4cuda3std3__44plusIiEEE10Policy1000EPiSC_iS9_iiNS7_10__identityEEEvT0_T1_T2_T3_T4_T6_E12temp_storage+32];
	add.s32 	%r247, %r245, %r246;
	ld.shared.u32 	%r248, [_ZZN3cub18CUB_300001_SM_10006detail6reduce28DeviceReduceSingleTileKernelINS2_10policy_hubIijN4cuda3std3__44plusIiEEE10Policy1000EPiSC_iS9_iiNS7_10__identityEEEvT0_T1_T2_T3_T4_T6_E12temp_storage+36];
	add.s32 	%r686, %r247, %r248;
$L__BB5_72:
	mov.u32 	%r631, %tid.x;
	setp.ne.s32 	%p95, %r631, 0;
	@%p95 bra 	$L__BB5_74;
	add.s32 	%r632, %r686, %r121;
	st.global.u32 	[%rd1], %r632;
$L__BB5_74:
	ret;

}
	// .globl	_ZN3cub18CUB_300001_SM_10006detail6reduce28DeviceReduceSingleTileKernelINS2_10policy_hubIiyN4cuda3std3__44plusIiEEE10Policy1000EPiSC_yS9_iiNS7_10__identityEEEvT0_T1_T2_T3_T4_T6_
.visible .entry _ZN3cub18CUB_300001_SM_10006detail6reduce28DeviceReduceSingleTileKernelINS2_10policy_hubIiyN4cuda3std3__44plusIiEEE10Policy1000EPiSC_yS9_iiNS7_10__identityEEEvT0_T1_T2_T3_T4_T6_(
	.param .u64 .ptr .align 1 _ZN3cub18CUB_300001_SM_10006detail6reduce28DeviceReduceSingleTileKernelINS2_10policy_hubIiyN4cuda3std3__44plusIiEEE10Policy1000EPiSC_yS9_iiNS7_10__identityEEEvT0_T1_T2_T3_T4_T6__param_0,
	.param .u64 .ptr .align 1 _ZN3cub18CUB_300001_SM_10006detail6reduce28DeviceReduceSingleTileKernelINS2_10policy_hubIiyN4cuda3std3__44plusIiEEE10Policy1000EPiSC_yS9_iiNS7_10__identityEEEvT0_T1_T2_T3_T4_T6__param_1,
	.param .u64 _ZN3cub18CUB_300001_SM_10006detail6reduce28DeviceReduceSingleTileKernelINS2_10policy_hubIiyN4cuda3std3__44plusIiEEE10Policy1000EPiSC_yS9_iiNS7_10__identityEEEvT0_T1_T2_T3_T4_T6__param_2,
	.param .align 1 .b8 _ZN3cub18CUB_300001_SM_10006detail6reduce28DeviceReduceSingleTileKernelINS2_10policy_hubIiyN4cuda3std3__44plusIiEEE10Policy1000EPiSC_yS9_iiNS7_10__identityEEEvT0_T1_T2_T3_T4_T6__param_3[1],
	.param .u32 _ZN3cub18CUB_300001_SM_10006detail6reduce28DeviceReduceSingleTileKernelINS2_10policy_hubIiyN4cuda3std3__44plusIiEEE10Policy1000EPiSC_yS9_iiNS7_10__identityEEEvT0_T1_T2_T3_T4_T6__param_4,
	.param .align 1 .b8 _ZN3cub18CUB_300001_SM_10006detail6reduce28DeviceReduceSingleTileKernelINS2_10policy_hubIiyN4cuda3std3__44plusIiEEE10Policy1000EPiSC_yS9_iiNS7_10__identityEEEvT0_T1_T2_T3_T4_T6__param_5[1]
)
.maxntid 256
.minnctapersm 1
{
	.reg .pred 	%p<97>;
	.reg .b32 	%r<662>;
	.reg .b64 	%rd<150>;
	// demoted variable
	.shared .align 4 .b8 _ZZN3cub18CUB_300001_SM_10006detail6reduce28DeviceReduceSingleTileKernelINS2_10policy_hubIiyN4cuda3std3__44plusIiEEE10Policy1000EPiSC_yS9_iiNS7_10__identityEEEvT0_T1_T2_T3_T4_T6_E12temp_storage[44];
	ld.param.u64 	%rd31, [_ZN3cub18CUB_300001_SM_10006detail6reduce28DeviceReduceSingleTileKernelINS2_10policy_hubIiyN4cuda3std3__44plusIiEEE10Policy1000EPiSC_yS9_iiNS7_10__identityEEEvT0_T1_T2_T3_T4_T6__param_0];
	ld.param.u64 	%rd33, [_ZN3cub18CUB_300001_SM_10006detail6reduce28DeviceReduceSingleTileKernelINS2_10policy_hubIiyN4cuda3std3__44plusIiEEE10Policy1000EPiSC_yS9_iiNS7_10__identityEEEvT0_T1_T2_T3_T4_T6__param_1];
	ld.param.u64 	%rd32, [_ZN3cub18CUB_300001_SM_10006detail6reduce28DeviceReduceSingleTileKernelINS2_10policy_hubIiyN4cuda3std3__44plusIiEEE10Policy1000EPiSC_yS9_iiNS7_10__identityEEEvT0_T1_T2_T3_T4_T6__param_2];
	ld.param.u32 	%r102, [_ZN3cub18CUB_300001_SM_10006detail6reduce28DeviceReduceSingleTileKernelINS2_10policy_hubIiyN4cuda3std3__44plusIiEEE10Policy1000EPiSC_yS9_iiNS7_10__identityEEEvT0_T1_T2_T3_T4_T6__param_4];
	cvta.to.global.u64 	%rd1, %rd33;
	setp.ne.s64 	%p1, %rd32, 0;
	@%p1 bra 	$L__BB6_3;
	mov.u32 	%r616, %tid.x;
	setp.ne.s32 	%p96, %r616, 0;
	@%p96 bra 	$L__BB6_74;
	st.global.u32 	[%rd1], %r102;
	bra.uni 	$L__BB6_74;
$L__BB6_3:
	and.b64  	%rd34, %rd31, 15;
	setp.ne.s64 	%p2, %rd34, 0;
	@%p2 bra 	$L__BB6_38;
	setp.gt.u64 	%p49, %rd32, 4095;
	@%p49 bra 	$L__BB6_22;
	cvt.u32.u64 	%r1, %rd32;
	mov.u32 	%r2, %tid.x;
	setp.ge.u32 	%p66, %r2, %r1;
	mov.b32 	%r627, 0;
	mov.u32 	%r622, %r2;
	@%p66 bra 	$L__BB6_7;
	mul.wide.u32 	%rd132, %r2, 4;
	add.s64 	%rd131, %rd31, %rd132;
	// begin inline asm
	ld.global.nc.u32 %r627, [%rd131];
	// end inline asm
	add.s32 	%r622, %r2, 256;
$L__BB6_7:
	setp.ge.u32 	%p67, %r622, %r1;
	@%p67 bra 	$L__BB6_13;
	not.b32 	%r490, %r622;
	add.s32 	%r7, %r490, %r1;
	and.b32  	%r491, %r7, 768;
	setp.eq.s32 	%p68, %r491, 768;
	@%p68 bra 	$L__BB6_11;
	mul.wide.u32 	%rd133, %r622, 4;
	add.s64 	%rd140, %rd31, %rd133;
	shr.u32 	%r492, %r7, 8;
	add.s32 	%r493, %r492, 1;
	and.b32  	%r494, %r493, 3;
	neg.s32 	%r619, %r494;
$L__BB6_10:
	.pragma "nounroll";
	// begin inline asm
	ld.global.nc.u32 %r495, [%rd140];
	// end inline asm
	add.s32 	%r627, %r495, %r627;
	add.s32 	%r622, %r622, 256;
	add.s64 	%rd140, %rd140, 1024;
	add.s32 	%r619, %r619, 1;
	setp.ne.s32 	%p69, %r619, 0;
	@%p69 bra 	$L__BB6_10;
$L__BB6_11:
	setp.lt.u32 	%p70, %r7, 768;
	@%p70 bra 	$L__BB6_13;
$L__BB6_12:
	mul.wide.s32 	%rd139, %r622, 4;
	add.s64 	%rd135, %rd31, %rd139;
	// begin inline asm
	ld.global.nc.u32 %r496, [%rd135];
	// end inline asm
	add.s32 	%r500, %r496, %r627;
	add.s64 	%rd136, %rd135, 1024;
	// begin inline asm
	ld.global.nc.u32 %r497, [%rd136];
	// end inline asm
	add.s32 	%r501, %r497, %r500;
	add.s64 	%rd137, %rd135, 2048;
	// begin inline asm
	ld.global.nc.u32 %r498, [%rd137];
	// end inline asm
	add.s32 	%r502, %r498, %r501;
	add.s64 	%rd138, %rd135, 3072;
	// begin inline asm
	ld.global.nc.u32 %r499, [%rd138];
	// end inline asm
	add.s32 	%r627, %r499, %r502;
	add.s32 	%r622, %r622, 1024;
	setp.lt.s32 	%p71, %r622, %r1;
	@%p71 bra 	$L__BB6_12;
$L__BB6_13:
	setp.lt.u64 	%p72, %rd32, 256;
	@%p72 bra 	$L__BB6_18;
	// begin inline asm
	mov.u32 %r566, %laneid;
	// end inline asm
	mov.b32 	%r569, 1;
	mov.b32 	%r590, 31;
	mov.b32 	%r591, -1;
	// begin inline asm
	shfl.sync.down.b32 %r567, %r627, %r569, %r590, %r591;
	// end inline asm
	setp.gt.s32 	%p88, %r566, 30;
	selp.b32 	%r592, 0, %r567, %p88;
	add.s32 	%r573, %r592, %r627;
	mov.b32 	%r574, 2;
	// begin inline asm
	shfl.sync.down.b32 %r572, %r573, %r574, %r590, %r591;
	// end inline asm
	setp.gt.s32 	%p89, %r566, 29;
	selp.b32 	%r593, 0, %r572, %p89;
	add.s32 	%r578, %r573, %r593;
	mov.b32 	%r579, 4;
	// begin inline asm
	shfl.sync.down.b32 %r577, %r578, %r579, %r590, %r591;
	// end inline asm
	setp.gt.s32 	%p90, %r566, 27;
	selp.b32 	%r594, 0, %r577, %p90;
	add.s32 	%r583, %r578, %r594;
	mov.b32 	%r584, 8;
	// begin inline asm
	shfl.sync.down.b32 %r582, %r583, %r584, %r590, %r591;
	// end inline asm
	setp.gt.s32 	%p91, %r566, 23;
	selp.b32 	%r595, 0, %r582, %p91;
	add.s32 	%r588, %r583, %r595;
	mov.b32 	%r589, 16;
	// begin inline asm
	shfl.sync.down.b32 %r587, %r588, %r589, %r590, %r591;
	// end inline asm
	setp.gt.s32 	%p92, %r566, 15;
	selp.b32 	%r596, 0, %r587, %p92;
	add.s32 	%r661, %r588, %r596;
	setp.ne.s32 	%p93, %r566, 0;
	@%p93 bra 	$L__BB6_16;
	shr.u32 	%r597, %r2, 3;
	and.b32  	%r598, %r597, 124;
	mov.u32 	%r599, _ZZN3cub18CUB_300001_SM_10006detail6reduce28DeviceReduceSingleTileKernelINS2_10policy_hubIiyN4cuda3std3__44plusIiEEE10Policy1000EPiSC_yS9_iiNS7_10__identityEEEvT0_T1_T2_T3_T4_T6_E12temp_storage;
	add.s32 	%r600, %r599, %r598;
	st.shared.u32 	[%r600+8], %r661;
$L__BB6_16:
	bar.sync 	0;
	setp.ne.s32 	%p94, %r2, 0;
	@%p94 bra 	$L__BB6_72;
	ld.shared.u32 	%r601, [_ZZN3cub18CUB_300001_SM_10006detail6reduce28DeviceReduceSingleTileKernelINS2_10policy_hubIiyN4cuda3std3__44plusIiEEE10Policy1000EPiSC_yS9_iiNS7_10__identityEEEvT0_T1_T2_T3_T4_T6_E12temp_storage+12];
	add.s32 	%r602, %r601, %r661;
	ld.shared.u32 	%r603, [_ZZN3cub18CUB_300001_SM_10006detail6reduce28DeviceReduceSingleTileKernelINS2_10policy_hubIiyN4cuda3std3__44plusIiEEE10Policy1000EPiSC_yS9_iiNS7_10__identityEEEvT0_T1_T2_T3_T4_T6_E12temp_storage+16];
	add.s32 	%r604, %r602, %r603;
	ld.shared.u32 	%r605, [_ZZN3cub18CUB_300001_SM_10006detail6reduce28DeviceReduceSingleTileKernelINS2_10policy_hubIiyN4cuda3std3__44plusIiEEE10Policy1000EPiSC_yS9_iiNS7_10__identityEEEvT0_T1_T2_T3_T4_T6_E12temp_storage+20];
	add.s32 	%r606, %r604, %r605;
	ld.shared.u32 	%r607, [_ZZN3cub18CUB_300001_SM_10006detail6reduce28DeviceReduceSingleTileKernelINS2_10policy_hubIiyN4cuda3std3__44plusIiEEE10Policy1000EPiSC_yS9_iiNS7_10__identityEEEvT0_T1_T2_T3_T4_T6_E12temp_storage+24];
	add.s32 	%r608, %r606, %r607;
	ld.shared.u32 	%r609, [_ZZN3cub18CUB_300001_SM_10006detail6reduce28DeviceReduceSingleTileKernelINS2_10policy_hubIiyN4cuda3std3__44plusIiEEE10Policy1000EPiSC_yS9_iiNS7_10__identityEEEvT0_T1_T2_T3_T4_T6_E12temp_storage+28];
	add.s32 	%r610, %r608, %r609;
	ld.shared.u32 	%r611, [_ZZN3cub18CUB_300001_SM_10006detail6reduce28DeviceReduceSingleTileKernelINS2_10policy_hubIiyN4cuda3std3__44plusIiEEE10Policy1000EPiSC_yS9_iiNS7_10__identityEEEvT0_T1_T2_T3_T4_T6_E12temp_storage+32];
	add.s32 	%r612, %r610, %r611;
	ld.shared.u32 	%r613, [_ZZN3cub18CUB_300001_SM_10006detail6reduce28DeviceReduceSingleTileKernelINS2_10policy_hubIiyN4cuda3std3__44plusIiEEE10Policy1000EPiSC_yS9_iiNS7_10__identityEEEvT0_T1_T2_T3_T4_T6_E12temp_storage+36];
	add.s32 	%r661, %r612, %r613;
	bra.uni 	$L__BB6_72;
$L__BB6_18:
	// begin inline asm
	mov.u32 %r503, %laneid;
	// end inline asm
	and.b32  	%r529, %r2, 992;
	add.s32 	%r530, %r529, 32;
	setp.gt.u32 	%p73, %r530, %r1;
	not.b32 	%r531, %r529;
	add.s32 	%r532, %r1, %r531;
	selp.b32 	%r527, %r532, 31, %p73;
	mov.b32 	%r506, 1;
	mov.b32 	%r528, -1;
	// begin inline asm
	shfl.sync.down.b32 %r504, %r627, %r506, %r527, %r528;
	// end inline asm
	setp.lt.s32 	%p74, %r503, %r527;
	selp.b32 	%r533, %r504, 0, %p74;
	add.s32 	%r510, %r533, %r627;
	mov.b32 	%r511, 2;
	// begin inline asm
	shfl.sync.down.b32 %r509, %r510, %r511, %r527, %r528;
	// end inline asm
	add.s32 	%r534, %r503, 2;
	setp.gt.s32 	%p75, %r534, %r527;
	selp.b32 	%r535, 0, %r509, %p75;
	add.s32 	%r515, %r510, %r535;
	mov.b32 	%r516, 4;
	// begin inline asm
	shfl.sync.down.b32 %r514, %r515, %r516, %r527, %r528;
	// end inline asm
	add.s32 	%r536, %r503, 4;
	setp.gt.s32 	%p76, %r536, %r527;
	selp.b32 	%r537, 0, %r514, %p76;
	add.s32 	%r520, %r515, %r537;
	mov.b32 	%r521, 8;
	// begin inline asm
	shfl.sync.down.b32 %r519, %r520, %r521, %r527, %r528;
	// end inline asm
	add.s32 	%r538, %r503, 8;
	setp.gt.s32 	%p77, %r538, %r527;
	selp.b32 	%r539, 0, %r519, %p77;
	add.s32 	%r525, %r520, %r539;
	mov.b32 	%r526, 16;
	// begin inline asm
	shfl.sync.down.b32 %r524, %r525, %r526, %r527, %r528;
	// end inline asm
	add.s32 	%r540, %r503, 16;
	setp.gt.s32 	%p78, %r540, %r527;
	selp.b32 	%r541, 0, %r524, %p78;
	add.s32 	%r661, %r525, %r541;
	setp.ne.s32 	%p79, %r503, 0;
	@%p79 bra 	$L__BB6_20;
	shr.u32 	%r542, %r2, 3;
	and.b32  	%r543, %r542, 124;
	mov.u32 	%r544, _ZZN3cub18CUB_300001_SM_10006detail6reduce28DeviceReduceSingleTileKernelINS2_10policy_hubIiyN4cuda3std3__44plusIiEEE10Policy1000EPiSC_yS9_iiNS7_10__identityEEEvT0_T1_T2_T3_T4_T6_E12temp_storage;
	add.s32 	%r545, %r544, %r543;
	st.shared.u32 	[%r545+8], %r661;
$L__BB6_20:
	bar.sync 	0;
	setp.ne.s32 	%p80, %r2, 0;
	@%p80 bra 	$L__BB6_72;
	setp.gt.u64 	%p81, %rd32, 32;
	ld.shared.u32 	%r546, [_ZZN3cub18CUB_300001_SM_10006detail6reduce28DeviceReduceSingleTileKernelINS2_10policy_hubIiyN4cuda3std3__44plusIiEEE10Policy1000EPiSC_yS9_iiNS7_10__identityEEEvT0_T1_T2_T3_T4_T6_E12temp_storage+12];
	selp.b32 	%r547, %r546, 0, %p81;
	add.s32 	%r548, %r547, %r661;
	setp.gt.u64 	%p82, %rd32, 64;
	ld.shared.u32 	%r549, [_ZZN3cub18CUB_300001_SM_10006detail6reduce28DeviceReduceSingleTileKernelINS2_10policy_hubIiyN4cuda3std3__44plusIiEEE10Policy1000EPiSC_yS9_iiNS7_10__identityEEEvT0_T1_T2_T3_T4_T6_E12temp_storage+16];
	selp.b32 	%r550, %r549, 0, %p82;
	add.s32 	%r551, %r548, %r550;
	setp.gt.u64 	%p83, %rd32, 96;
	ld.shared.u32 	%r552, [_ZZN3cub18CUB_300001_SM_10006detail6reduce28DeviceReduceSingleTileKernelINS2_10policy_hubIiyN4cuda3std3__44plusIiEEE10Policy1000EPiSC_yS9_iiNS7_10__identityEEEvT0_T1_T2_T3_T4_T6_E12temp_storage+20];
	selp.b32 	%r553, %r552, 0, %p83;
	add.s32 	%r554, %r551, %r553;
	setp.gt.u64 	%p84, %rd32, 128;
	ld.shared.u32 	%r555, [_ZZN3cub18CUB_300001_SM_10006detail6reduce28DeviceReduceSingleTileKernelINS2_10policy_hubIiyN4cuda3std3__44plusIiEEE10Policy1000EPiSC_yS9_iiNS7_10__identityEEEvT0_T1_T2_T3_T4_T6_E12temp_storage+24];
	selp.b32 	%r556, %r555, 0, %p84;
	add.s32 	%r557, %r554, %r556;
	setp.gt.u64 	%p85, %rd32, 160;
	ld.shared.u32 	%r558, [_ZZN3cub18CUB_300001_SM_10006detail6reduce28DeviceReduceSingleTileKernelINS2_10policy_hubIiyN4cuda3std3__44plusIiEEE10Policy1000EPiSC_yS9_iiNS7_10__identityEEEvT0_T1_T2_T3_T4_T6_E12temp_storage+28];
	selp.b32 	%r559, %r558, 0, %p85;
	add.s32 	%r560, %r557, %r559;
	setp.gt.u64 	%p86, %rd32, 192;
	ld.shared.u32 	%r561, [_ZZN3cub18CUB_300001_SM_10006detail6reduce28DeviceReduceSingleTileKernelINS2_10policy_hubIiyN4cuda3std3__44plusIiEEE10Policy1000EPiSC_yS9_iiNS7_10__identityEEEvT0_T1_T2_T3_T4_T6_E12temp_storage+32];
	selp.b32 	%r562, %r561, 0, %p86;
	add.s32 	%r563, %r560, %r562;
	setp.gt.u64 	%p87, %rd32, 224;
	ld.shared.u32 	%r564, [_ZZN3cub18CUB_300001_SM_10006detail6reduce28DeviceReduceSingleTileKernelINS2_10policy_hubIiyN4cuda3std3__44plusIiEEE10Policy1000EPiSC_yS9_iiNS7_10__identityEEEvT0_T1_T2_T3_T4_T6_E12temp_storage+36];
	selp.b32 	%r565, %r564, 0, %p87;
	add.s32 	%r661, %r563, %r565;
	bra.uni 	$L__BB6_72;
$L__BB6_22:
	mov.u32 	%r27, %tid.x;
	shl.b32 	%r358, %r27, 2;
	mul.wide.u32 	%rd104, %r358, 4;
	add.s64 	%rd93, %rd31, %rd104;
	// begin inline asm
	ld.global.nc.v2.u64 {%rd91, %rd92}, [%rd93];
	// end inline asm
	mov.b64 	{%r359, %r360}, %rd92;
	mov.b64 	{%r361, %r362}, %rd91;
	add.s64 	%rd96, %rd93, 4096;
	// begin inline asm
	ld.global.nc.v2.u64 {%rd94, %rd95}, [%rd96];
	// end inline asm
	mov.b64 	{%r363, %r364}, %rd95;
	mov.b64 	{%r365, %r366}, %rd94;
	add.s64 	%rd99, %rd93, 8192;
	// begin inline asm
	ld.global.nc.v2.u64 {%rd97, %rd98}, [%rd99];
	// end inline asm
	mov.b64 	{%r367, %r368}, %rd98;
	mov.b64 	{%r369, %r370}, %rd97;
	add.s64 	%rd102, %rd93, 12288;
	// begin inline asm
	ld.global.nc.v2.u64 {%rd100, %rd101}, [%rd102];
	// end inline asm
	mov.b64 	{%r371, %r372}, %rd101;
	mov.b64 	{%r373, %r374}, %rd100;
	add.s32 	%r375, %r362, %r361;
	add.s32 	%r376, %r359, %r375;
	add.s32 	%r377, %r360, %r376;
	add.s32 	%r378, %r365, %r377;
	add.s32 	%r379, %r366, %r378;
	add.s32 	%r380, %r363, %r379;
	add.s32 	%r381, %r364, %r380;
	add.s32 	%r382, %r369, %r381;
	add.s32 	%r383, %r370, %r382;
	add.s32 	%r384, %r367, %r383;
	add.s32 	%r385, %r368, %r384;
	add.s32 	%r386, %r373, %r385;
	add.s32 	%r387, %r374, %r386;
	add.s32 	%r388, %r371, %r387;
	add.s32 	%r638, %r372, %r388;
	add.s64 	%rd6, %rd32, -4096;
	setp.lt.u64 	%p50, %rd6, 4096;
	mov.b64 	%rd142, 4096;
	@%p50 bra 	$L__BB6_26;
	mov.b64 	%rd142, 4096;
$L__BB6_24:
	shl.b64 	%rd118, %rd142, 2;
	add.s64 	%rd108, %rd93, %rd118;
	// begin inline asm
	ld.global.nc.v2.u64 {%rd106, %rd107}, [%rd108];
	// end inline asm
	mov.b64 	{%r389, %r390}, %rd107;
	mov.b64 	{%r391, %r392}, %rd106;
	add.s64 	%rd111, %rd108, 4096;
	// begin inline asm
	ld.global.nc.v2.u64 {%rd109, %rd110}, [%rd111];
	// end inline asm
	mov.b64 	{%r393, %r394}, %rd110;
	mov.b64 	{%r395, %r396}, %rd109;
	add.s64 	%rd114, %rd108, 8192;
	// begin inline asm
	ld.global.nc.v2.u64 {%rd112, %rd113}, [%rd114];
	// end inline asm
	mov.b64 	{%r397, %r398}, %rd113;
	mov.b64 	{%r399, %r400}, %rd112;
	add.s64 	%rd117, %rd108, 12288;
	// begin inline asm
	ld.global.nc.v2.u64 {%rd115, %rd116}, [%rd117];
	// end inline asm
	mov.b64 	{%r401, %r402}, %rd116;
	mov.b64 	{%r403, %r404}, %rd115;
	add.s32 	%r405, %r391, %r638;
	add.s32 	%r406, %r392, %r405;
	add.s32 	%r407, %r389, %r406;
	add.s32 	%r408, %r390, %r407;
	add.s32 	%r409, %r395, %r408;
	add.s32 	%r410, %r396, %r409;
	add.s32 	%r411, %r393, %r410;
	add.s32 	%r412, %r394, %r411;
	add.s32 	%r413, %r399, %r412;
	add.s32 	%r414, %r400, %r413;
	add.s32 	%r415, %r397, %r414;
	add.s32 	%r416, %r398, %r415;
	add.s32 	%r417, %r403, %r416;
	add.s32 	%r418, %r404, %r417;
	add.s32 	%r419, %r401, %r418;
	add.s32 	%r638, %r402, %r419;
	sub.s64 	%rd119, %rd32, %rd142;
	setp.lt.u64 	%p51, %rd119, 4096;
	@%p51 bra 	$L__BB6_34;
	add.s64 	%rd142, %rd142, 4096;
	setp.le.u64 	%p52, %rd142, %rd6;
	@%p52 bra 	$L__BB6_24;
$L__BB6_26:
	setp.le.u64 	%p53, %rd32, %rd142;
	@%p53 bra 	$L__BB6_34;
	cvt.u32.u64 	%r420, %rd142;
	cvt.u32.u64 	%r421, %rd32;
	sub.s32 	%r32, %r421, %r420;
	setp.ge.s32 	%p54, %r27, %r32;
	@%p54 bra 	$L__BB6_34;
	not.b32 	%r424, %r27;
	add.s32 	%r425, %r424, %r421;
	sub.s32 	%r33, %r425, %r420;
	and.b32  	%r427, %r33, 768;
	setp.eq.s32 	%p55, %r427, 768;
	mov.u32 	%r633, %r27;
	@%p55 bra 	$L__BB6_31;
	cvt.u64.u32 	%rd120, %r27;
	add.s64 	%rd121, %rd142, %rd120;
	shl.b64 	%rd122, %rd121, 2;
	add.s64 	%rd143, %rd31, %rd122;
	shr.u32 	%r428, %r33, 8;
	add.s32 	%r429, %r428, 1;
	and.b32  	%r430, %r429, 3;
	neg.s32 	%r630, %r430;
	mov.u32 	%r633, %r27;
$L__BB6_30:
	.pragma "nounroll";
	// begin inline asm
	ld.global.nc.u32 %r431, [%rd143];
	// end inline asm
	add.s32 	%r638, %r431, %r638;
	add.s32 	%r633, %r633, 256;
	add.s64 	%rd143, %rd143, 1024;
	add.s32 	%r630, %r630, 1;
	setp.ne.s32 	%p56, %r630, 0;
	@%p56 bra 	$L__BB6_30;
$L__BB6_31:
	setp.lt.u32 	%p57, %r33, 768;
	@%p57 bra 	$L__BB6_34;
	cvt.u64.u32 	%rd124, %r633;
	add.s64 	%rd125, %rd142, %rd124;
	shl.b64 	%rd126, %rd125, 2;
	add.s64 	%rd144, %rd31, %rd126;
$L__BB6_33:
	// begin inline asm
	ld.global.nc.u32 %r432, [%rd144];
	// end inline asm
	add.s32 	%r436, %r432, %r638;
	add.s64 	%rd128, %rd144, 1024;
	// begin inline asm
	ld.global.nc.u32 %r433, [%rd128];
	// end inline asm
	add.s32 	%r437, %r433, %r436;
	add.s64 	%rd129, %rd144, 2048;
	// begin inline asm
	ld.global.nc.u32 %r434, [%rd129];
	// end inline asm
	add.s32 	%r438, %r434, %r437;
	add.s64 	%rd130, %rd144, 3072;
	// begin inline asm
	ld.global.nc.u32 %r435, [%rd130];
	// end inline asm
	add.s32 	%r638, %r435, %r438;
	add.s32 	%r633, %r633, 1024;
	add.s64 	%rd144, %rd144, 4096;
	setp.lt.s32 	%p58, %r633, %r32;
	@%p58 bra 	$L__BB6_33;
$L__BB6_34:
	// begin inline asm
	mov.u32 %r439, %laneid;
	// end inline asm
	mov.b32 	%r442, 1;
	mov.b32 	%r463, 31;
	mov.b32 	%r464, -1;
	// begin inline asm
	shfl.sync.down.b32 %r440, %r638, %r442, %r463, %r464;
	// end inline asm
	setp.gt.s32 	%p59, %r439, 30;
	selp.b32 	%r465, 0, %r440, %p59;
	add.s32 	%r446, %r465, %r638;
	mov.b32 	%r447, 2;
	// begin inline asm
	shfl.sync.down.b32 %r445, %r446, %r447, %r463, %r464;
	// end inline asm
	setp.gt.s32 	%p60, %r439, 29;
	selp.b32 	%r466, 0, %r445, %p60;
	add.s32 	%r451, %r446, %r466;
	mov.b32 	%r452, 4;
	// begin inline asm
	shfl.sync.down.b32 %r450, %r451, %r452, %r463, %r464;
	// end inline asm
	setp.gt.s32 	%p61, %r439, 27;
	selp.b32 	%r467, 0, %r450, %p61;
	add.s32 	%r456, %r451, %r467;
	mov.b32 	%r457, 8;
	// begin inline asm
	shfl.sync.down.b32 %r455, %r456, %r457, %r463, %r464;
	// end inline asm
	setp.gt.s32 	%p62, %r439, 23;
	selp.b32 	%r468, 0, %r455, %p62;
	add.s32 	%r461, %r456, %r468;
	mov.b32 	%r462, 16;
	// begin inline asm
	shfl.sync.down.b32 %r460, %r461, %r462, %r463, %r464;
	// end inline asm
	setp.gt.s32 	%p63, %r439, 15;
	selp.b32 	%r469, 0, %r460, %p63;
	add.s32 	%r661, %r461, %r469;
	setp.ne.s32 	%p64, %r439, 0;
	@%p64 bra 	$L__BB6_36;
	shr.u32 	%r470, %r27, 3;
	and.b32  	%r471, %r470, 124;
	mov.u32 	%r472, _ZZN3cub18CUB_300001_SM_10006detail6reduce28DeviceReduceSingleTileKernelINS2_10policy_hubIiyN4cuda3std3__44plusIiEEE10Policy1000EPiSC_yS9_iiNS7_10__identityEEEvT0_T1_T2_T3_T4_T6_E12temp_storage;
	add.s32 	%r473, %r472, %r471;
	st.shared.u32 	[%r473+8], %r661;
$L__BB6_36:
	bar.sync 	0;
	setp.ne.s32 	%p65, %r27, 0;
	@%p65 bra 	$L__BB6_72;
	ld.shared.u32 	%r474, [_ZZN3cub18CUB_300001_SM_10006detail6reduce28DeviceReduceSingleTileKernelINS2_10policy_hubIiyN4cuda3std3__44plusIiEEE10Policy1000EPiSC_yS9_iiNS7_10__identityEEEvT0_T1_T2_T3_T4_T6_E12temp_storage+12];
	add.s32 	%r475, %r474, %r661;
	ld.shared.u32 	%r476, [_ZZN3cub18CUB_300001_SM_10006detail6reduce28DeviceReduceSingleTileKernelINS2_10policy_hubIiyN4cuda3std3__44plusIiEEE10Policy1000EPiSC_yS9_iiNS7_10__identityEEEvT0_T1_T2_T3_T4_T6_E12temp_storage+16];
	add.s32 	%r477, %r475, %r476;
	ld.shared.u32 	%r478, [_ZZN3cub18CUB_300001_SM_10006detail6reduce28DeviceReduceSingleTileKernelINS2_10policy_hubIiyN4cuda3std3__44plusIiEEE10Policy1000EPiSC_yS9_iiNS7_10__identityEEEvT0_T1_T2_T3_T4_T6_E12temp_storage+20];
	add.s32 	%r479, %r477, %r478;
	ld.shared.u32 	%r480, [_ZZN3cub18CUB_300001_SM_10006detail6reduce28DeviceReduceSingleTileKernelINS2_10policy_hubIiyN4cuda3std3__44plusIiEEE10Policy1000EPiSC_yS9_iiNS7_10__identityEEEvT0_T1_T2_T3_T4_T6_E12temp_storage+24];
	add.s32 	%r481, %r479, %r480;
	ld.shared.u32 	%r482, [_ZZN3cub18CUB_300001_SM_10006detail6reduce28DeviceReduceSingleTileKernelINS2_10policy_hubIiyN4cuda3std3__44plusIiEEE10Policy1000EPiSC_yS9_iiNS7_10__identityEEEvT0_T1_T2_T3_T4_T6_E12temp_storage+28];
	add.s32 	%r483, %r481, %r482;
	ld.shared.u32 	%r484, [_ZZN3cub18CUB_300001_SM_10006detail6reduce28DeviceReduceSingleTileKernelINS2_10policy_hubIiyN4cuda3std3__44plusIiEEE10Policy1000EPiSC_yS9_iiNS7_10__identityEEEvT0_T1_T2_T3_T4_T6_E12temp_storage+32];
	add.s32 	%r485, %r483, %r484;
	ld.shared.u32 	%r486, [_ZZN3cub18CUB_300001_SM_10006detail6reduce28DeviceReduceSingleTileKernelINS2_10policy_hubIiyN4cuda3std3__44plusIiEEE10Policy1000EPiSC_yS9_iiNS7_10__identityEEEvT0_T1_T2_T3_T4_T6_E12temp_storage+36];
	add.s32 	%r661, %r485, %r486;
	bra.uni 	$L__BB6_72;
$L__BB6_38:
	setp.gt.u64 	%p3, %rd32, 4095;
	@%p3 bra 	$L__BB6_56;
	cvt.u32.u64 	%r51, %rd32;
	mov.u32 	%r52, %tid.x;
	setp.ge.u32 	%p20, %r52, %r51;
	mov.b32 	%r649, 0;
	mov.u32 	%r644, %r52;
	@%p20 bra 	$L__BB6_41;
	mul.wide.u32 	%rd83, %r52, 4;
	add.s64 	%rd82, %rd31, %rd83;
	// begin inline asm
	ld.global.nc.u32 %r649, [%rd82];
	// end inline asm
	add.s32 	%r644, %r52, 256;
$L__BB6_41:
	setp.ge.u32 	%p21, %r644, %r51;
	@%p21 bra 	$L__BB6_47;
	not.b32 	%r234, %r644;
	add.s32 	%r57, %r234, %r51;
	and.b32  	%r235, %r57, 768;
	setp.eq.s32 	%p22, %r235, 768;
	@%p22 bra 	$L__BB6_45;
	mul.wide.u32 	%rd84, %r644, 4;
	add.s64 	%rd145, %rd31, %rd84;
	shr.u32 	%r236, %r57, 8;
	add.s32 	%r237, %r236, 1;
	and.b32  	%r238, %r237, 3;
	neg.s32 	%r641, %r238;
$L__BB6_44:
	.pragma "nounroll";
	// begin inline asm
	ld.global.nc.u32 %r239, [%rd145];
	// end inline asm
	add.s32 	%r649, %r239, %r649;
	add.s32 	%r644, %r644, 256;
	add.s64 	%rd145, %rd145, 1024;
	add.s32 	%r641, %r641, 1;
	setp.ne.s32 	%p23, %r641, 0;
	@%p23 bra 	$L__BB6_44;
$L__BB6_45:
	setp.lt.u32 	%p24, %r57, 768;
	@%p24 bra 	$L__BB6_47;
$L__BB6_46:
	mul.wide.s32 	%rd90, %r644, 4;
	add.s64 	%rd86, %rd31, %rd90;
	// begin inline asm
	ld.global.nc.u32 %r240, [%rd86];
	// end inline asm
	add.s32 	%r244, %r240, %r649;
	add.s64 	%rd87, %rd86, 1024;
	// begin inline asm
	ld.global.nc.u32 %r241, [%rd87];
	// end inline asm
	add.s32 	%r245, %r241, %r244;
	add.s64 	%rd88, %rd86, 2048;
	// begin inline asm
	ld.global.nc.u32 %r242, [%rd88];
	// end inline asm
	add.s32 	%r246, %r242, %r245;
	add.s64 	%rd89, %rd86, 3072;
	// begin inline asm
	ld.global.nc.u32 %r243, [%rd89];
	// end inline asm
	add.s32 	%r649, %r243, %r246;
	add.s32 	%r644, %r644, 1024;
	setp.lt.s32 	%p25, %r644, %r51;
	@%p25 bra 	$L__BB6_46;
$L__BB6_47:
	setp.lt.u64 	%p26, %rd32, 256;
	@%p26 bra 	$L__BB6_52;
	// begin inline asm
	mov.u32 %r310, %laneid;
	// end inline asm
	mov.b32 	%r313, 1;
	mov.b32 	%r334, 31;
	mov.b32 	%r335, -1;
	// begin inline asm
	shfl.sync.down.b32 %r311, %r649, %r313, %r334, %r335;
	// end inline asm
	setp.gt.s32 	%p42, %r310, 30;
	selp.b32 	%r336, 0, %r311, %p42;
	add.s32 	%r317, %r336, %r649;
	mov.b32 	%r318, 2;
	// begin inline asm
	shfl.sync.down.b32 %r316, %r317, %r318, %r334, %r335;
	// end inline asm
	setp.gt.s32 	%p43, %r310, 29;
	selp.b32 	%r337, 0, %r316, %p43;
	add.s32 	%r322, %r317, %r337;
	mov.b32 	%r323, 4;
	// begin inline asm
	shfl.sync.down.b32 %r321, %r322, %r323, %r334, %r335;
	// end inline asm
	setp.gt.s32 	%p44, %r310, 27;
	selp.b32 	%r338, 0, %r321, %p44;
	add.s32 	%r327, %r322, %r338;
	mov.b32 	%r328, 8;
	// begin inline asm
	shfl.sync.down.b32 %r326, %r327, %r328, %r334, %r335;
	// end inline asm
	setp.gt.s32 	%p45, %r310, 23;
	selp.b32 	%r339, 0, %r326, %p45;
	add.s32 	%r332, %r327, %r339;
	mov.b32 	%r333, 16;
	// begin inline asm
	shfl.sync.down.b32 %r331, %r332, %r333, %r334, %r335;
	// end inline asm
	setp.gt.s32 	%p46, %r310, 15;
	selp.b32 	%r340, 0, %r331, %p46;
	add.s32 	%r661, %r332, %r340;
	setp.ne.s32 	%p47, %r310, 0;
	@%p47 bra 	$L__BB6_50;
	shr.u32 	%r341, %r52, 3;
	and.b32  	%r342, %r341, 124;
	mov.u32 	%r343, _ZZN3cub18CUB_300001_SM_10006detail6reduce28DeviceReduceSingleTileKernelINS2_10policy_hubIiyN4cuda3std3__44plusIiEEE10Policy1000EPiSC_yS9_iiNS7_10__identityEEEvT0_T1_T2_T3_T4_T6_E12temp_storage;
	add.s32 	%r344, %r343, %r342;
	st.shared.u32 	[%r344+8], %r661;
$L__BB6_50:
	bar.sync 	0;
	setp.ne.s32 	%p48, %r52, 0;
	@%p48 bra 	$L__BB6_72;
	ld.shared.u32 	%r345, [_ZZN3cub18CUB_300001_SM_10006detail6reduce28DeviceReduceSingleTileKernelINS2_10policy_hubIiyN4cuda3std3__44plusIiEEE10Policy1000EPiSC_yS9_iiNS7_10__identityEEEvT0_T1_T2_T3_T4_T6_E12temp_storage+12];
	add.s32 	%r346, %r345, %r661;
	ld.shared.u32 	%r347, [_ZZN3cub18CUB_300001_SM_10006detail6reduce28DeviceReduceSingleTileKernelINS2_10policy_hubIiyN4cuda3std3__44plusIiEEE10Policy1000EPiSC_yS9_iiNS7_10__identityEEEvT0_T1_T2_T3_T4_T6_E12temp_storage+16];
	add.s32 	%r348, %r346, %r347;
	ld.shared.u32 	%r349, [_ZZN3cub18CUB_300001_SM_10006detail6reduce28DeviceReduceSingleTileKernelINS2_10policy_hubIiyN4cuda3std3__44plusIiEEE10Policy1000EPiSC_yS9_iiNS7_10__identityEEEvT0_T1_T2_T3_T4_T6_E12temp_storage+20];
	add.s32 	%r350, %r348, %r349;
	ld.shared.u32 	%r351, [_ZZN3cub18CUB_300001_SM_10006detail6reduce28DeviceReduceSingleTileKernelINS2_10policy_hubIiyN4cuda3std3__44plusIiEEE10Policy1000EPiSC_yS9_iiNS7_10__identityEEEvT0_T1_T2_T3_T4_T6_E12temp_storage+24];
	add.s32 	%r352, %r350, %r351;
	ld.shared.u32 	%r353, [_ZZN3cub18CUB_300001_SM_10006detail6reduce28DeviceReduceSingleTileKernelINS2_10policy_hubIiyN4cuda3std3__44plusIiEEE10Policy1000EPiSC_yS9_iiNS7_10__identityEEEvT0_T1_T2_T3_T4_T6_E12temp_storage+28];
	add.s32 	%r354, %r352, %r353;
	ld.shared.u32 	%r355, [_ZZN3cub18CUB_300001_SM_10006detail6reduce28DeviceReduceSingleTileKernelINS2_10policy_hubIiyN4cuda3std3__44plusIiEEE10Policy1000EPiSC_yS9_iiNS7_10__identityEEEvT0_T1_T2_T3_T4_T6_E12temp_storage+32];
	add.s32 	%r356, %r354, %r355;
	ld.shared.u32 	%r357, [_ZZN3cub18CUB_300001_SM_10006detail6reduce28DeviceReduceSingleTileKernelINS2_10policy_hubIiyN4cuda3std3__44plusIiEEE10Policy1000EPiSC_yS9_iiNS7_10__identityEEEvT0_T1_T2_T3_T4_T6_E12temp_storage+36];
	add.s32 	%r661, %r356, %r357;
	bra.uni 	$L__BB6_72;
$L__BB6_52:
	// begin inline asm
	mov.u32 %r247, %laneid;
	// end inline asm
	and.b32  	%r273, %r52, 992;
	add.s32 	%r274, %r273, 32;
	setp.gt.u32 	%p27, %r274, %r51;
	not.b32 	%r275, %r273;
	add.s32 	%r276, %r51, %r275;
	selp.b32 	%r271, %r276, 31, %p27;
	mov.b32 	%r250, 1;
	mov.b32 	%r272, -1;
	// begin inline asm
	shfl.sync.down.b32 %r248, %r649, %r250, %r271, %r272;
	// end inline asm
	setp.lt.s32 	%p28, %r247, %r271;
	selp.b32 	%r277, %r248, 0, %p28;
	add.s32 	%r254, %r277, %r649;
	mov.b32 	%r255, 2;
	// begin inline asm
	shfl.sync.down.b32 %r253, %r254, %r255, %r271, %r272;
	// end inline asm
	add.s32 	%r278, %r247, 2;
	setp.gt.s32 	%p29, %r278, %r271;
	selp.b32 	%r279, 0, %r253, %p29;
	add.s32 	%r259, %r254, %r279;
	mov.b32 	%r260, 4;
	// begin inline asm
	shfl.sync.down.b32 %r258, %r259, %r260, %r271, %r272;
	// end inline asm
	add.s32 	%r280, %r247, 4;
	setp.gt.s32 	%p30, %r280, %r271;
	selp.b32 	%r281, 0, %r258, %p30;
	add.s32 	%r264, %r259, %r281;
	mov.b32 	%r265, 8;
	// begin inline asm
	shfl.sync.down.b32 %r263, %r264, %r265, %r271, %r272;
	// end inline asm
	add.s32 	%r282, %r247, 8;
	setp.gt.s32 	%p31, %r282, %r271;
	selp.b32 	%r283, 0, %r263, %p31;
	add.s32 	%r269, %r264, %r283;
	mov.b32 	%r270, 16;
	// begin inline asm
	shfl.sync.down.b32 %r268, %r269, %r270, %r271, %r272;
	// end inline asm
	add.s32 	%r284, %r247, 16;
	setp.gt.s32 	%p32, %r284, %r271;
	selp.b32 	%r285, 0, %r268, %p32;
	add.s32 	%r661, %r269, %r285;
	setp.ne.s32 	%p33, %r247, 0;
	@%p33 bra 	$L__BB6_54;
	shr.u32 	%r286, %r52, 3;
	and.b32  	%r287, %r286, 124;
	mov.u32 	%r288, _ZZN3cub18CUB_300001_SM_10006detail6reduce28DeviceReduceSingleTileKernelINS2_10policy_hubIiyN4cuda3std3__44plusIiEEE10Policy1000EPiSC_yS9_iiNS7_10__identityEEEvT0_T1_T2_T3_T4_T6_E12temp_storage;
	add.s32 	%r289, %r288, %r287;
	st.shared.u32 	[%r289+8], %r661;
$L__BB6_54:
	bar.sync 	0;
	setp.ne.s32 	%p34, %r52, 0;
	@%p34 bra 	$L__BB6_72;
	setp.gt.u64 	%p35, %rd32, 32;
	ld.shared.u32 	%r290, [_ZZN3cub18CUB_300001_SM_10006detail6reduce28DeviceReduceSingleTileKernelINS2_10policy_hubIiyN4cuda3std3__44plusIiEEE10Policy1000EPiSC_yS9_iiNS7_10__identityEEEvT0_T1_T2_T3_T4_T6_E12temp_storage+12];
	selp.b32 	%r291, %r290, 0, %p35;
	add.s32 	%r292, %r291, %r661;
	setp.gt.u64 	%p36, %rd32, 64;
	ld.shared.u32 	%r293, [_ZZN3cub18CUB_300001_SM_10006detail6reduce28DeviceReduceSingleTileKernelINS2_10policy_hubIiyN4cuda3std3__44plusIiEEE10Policy1000EPiSC_yS9_iiNS7_10__identityEEEvT0_T1_T2_T3_T4_T6_E12temp_storage+16];
	selp.b32 	%r294, %r293, 0, %p36;
	add.s32 	%r295, %r292, %r294;
	setp.gt.u64 	%p37, %rd32, 96;
	ld.shared.u32 	%r296, [_ZZN3cub18CUB_300001_SM_10006detail6reduce28DeviceReduceSingleTileKernelINS2_10policy_hubIiyN4cuda3std3__44plusIiEEE10Policy1000EPiSC_yS9_iiNS7_10__identityEEEvT0_T1_T2_T3_T4_T6_E12temp_storage+20];
	selp.b32 	%r297, %r296, 0, %p37;
	add.s32 	%r298, %r295, %r297;
	setp.gt.u64 	%p38, %rd32, 128;
	ld.shared.u32 	%r299, [_ZZN3cub18CUB_300001_SM_10006detail6reduce28DeviceReduceSingleTileKernelINS2_10policy_hubIiyN4cuda3std3__44plusIiEEE10Policy1000EPiSC_yS9_iiNS7_10__identityEEEvT0_T1_T2_T3_T4_T6_E12temp_storage+24];
	selp.b32 	%r300, %r299, 0, %p38;
	add.s32 	%r301, %r298, %r300;
	setp.gt.u64 	%p39, %rd32, 160;
	ld.shared.u32 	%r302, [_ZZN3cub18CUB_300001_SM_10006detail6reduce28DeviceReduceSingleTileKernelINS2_10policy_hubIiyN4cuda3std3__44plusIiEEE10Policy1000EPiSC_yS9_iiNS7_10__identityEEEvT0_T1_T2_T3_T4_T6_E12temp_storage+28];
	selp.b32 	%r303, %r302, 0, %p39;
	add.s32 	%r304, %r301, %r303;
	setp.gt.u64 	%p40, %rd32, 192;
	ld.shared.u32 	%r305, [_ZZN3cub18CUB_300001_SM_10006detail6reduce28DeviceReduceSingleTileKernelINS2_10policy_hubIiyN4cuda3std3__44plusIiEEE10Policy1000EPiSC_yS9_iiNS7_10__identityEEEvT0_T1_T2_T3_T4_T6_E12temp_storage+32];
	selp.b32 	%r306, %r305, 0, %p40;
	add.s32 	%r307, %r304, %r306;
	setp.gt.u64 	%p41, %rd32, 224;
	ld.shared.u32 	%r308, [_ZZN3cub18CUB_300001_SM_10006detail6reduce28DeviceReduceSingleTileKernelINS2_10policy_hubIiyN4cuda3std3__44plusIiEEE10Policy1000EPiSC_yS9_iiNS7_10__identityEEEvT0_T1_T2_T3_T4_T6_E12temp_storage+36];
	selp.b32 	%r309, %r308, 0, %p41;
	add.s32 	%r661, %r307, %r309;
	bra.uni 	$L__BB6_72;
$L__BB6_56:
	mov.u32 	%r77, %tid.x;
	cvt.u64.u32 	%rd19, %r77;
	mul.wide.u32 	%rd52, %r77, 4;
	add.s64 	%rd35, %rd31, %rd52;
	// begin inline asm
	ld.global.nc.u32 %r103, [%rd35];
	// end inline asm
	add.s64 	%rd36, %rd35, 1024;
	// begin inline asm
	ld.global.nc.u32 %r104, [%rd36];
	// end inline asm
	add.s64 	%rd37, %rd35, 2048;
	// begin inline asm
	ld.global.nc.u32 %r105, [%rd37];
	// end inline asm
	add.s64 	%rd38, %rd35, 3072;
	// begin inline asm
	ld.global.nc.u32 %r106, [%rd38];
	// end inline asm
	add.s64 	%rd39, %rd35, 4096;
	// begin inline asm
	ld.global.nc.u32 %r107, [%rd39];
	// end inline asm
	add.s64 	%rd40, %rd35, 5120;
	// begin inline asm
	ld.global.nc.u32 %r108, [%rd40];
	// end inline asm
	add.s64 	%rd41, %rd35, 6144;
	// begin inline asm
	ld.global.nc.u32 %r109, [%rd41];
	// end inline asm
	add.s64 	%rd42, %rd35, 7168;
	// begin inline asm
	ld.global.nc.u32 %r110, [%rd42];
	// end inline asm
	add.s64 	%rd43, %rd35, 8192;
	// begin inline asm
	ld.global.nc.u32 %r111, [%rd43];
	// end inline asm
	add.s64 	%rd44, %rd35, 9216;
	// begin inline asm
	ld.global.nc.u32 %r112, [%rd44];
	// end inline asm
	add.s64 	%rd45, %rd35, 10240;
	// begin inline asm
	ld.global.nc.u32 %r113, [%rd45];
	// end inline asm
	add.s64 	%rd46, %rd35, 11264;
	// begin inline asm
	ld.global.nc.u32 %r114, [%rd46];
	// end inline asm
	add.s64 	%rd47, %rd35, 12288;
	// begin inline asm
	ld.global.nc.u32 %r115, [%rd47];
	// end inline asm
	add.s64 	%rd48, %rd35, 13312;
	// begin inline asm
	ld.global.nc.u32 %r116, [%rd48];
	// end inline asm
	add.s64 	%rd49, %rd35, 14336;
	// begin inline asm
	ld.global.nc.u32 %r117, [%rd49];
	// end inline asm
	add.s64 	%rd50, %rd35, 15360;
	// begin inline asm
	ld.global.nc.u32 %r118, [%rd50];
	// end inline asm
	add.s32 	%r119, %r104, %r103;
	add.s32 	%r120, %r105, %r119;
	add.s32 	%r121, %r106, %r120;
	add.s32 	%r122, %r107, %r121;
	add.s32 	%r123, %r108, %r122;
	add.s32 	%r124, %r109, %r123;
	add.s32 	%r125, %r110, %r124;
	add.s32 	%r126, %r111, %r125;
	add.s32 	%r127, %r112, %r126;
	add.s32 	%r128, %r113, %r127;
	add.s32 	%r129, %r114, %r128;
	add.s32 	%r130, %r115, %r129;
	add.s32 	%r131, %r116, %r130;
	add.s32 	%r132, %r117, %r131;
	add.s32 	%r660, %r118, %r132;
	add.s64 	%rd21, %rd32, -4096;
	setp.lt.u64 	%p4, %rd21, 4096;
	mov.b64 	%rd147, 4096;
	@%p4 bra 	$L__BB6_60;
	mov.b64 	%rd147, 4096;
$L__BB6_58:
	shl.b64 	%rd70, %rd147, 2;
	add.s64 	%rd54, %rd35, %rd70;
	// begin inline asm
	ld.global.nc.u32 %r133, [%rd54];
	// end inline asm
	add.s64 	%rd55, %rd54, 1024;
	// begin inline asm
	ld.global.nc.u32 %r134, [%rd55];
	// end inline asm
	add.s64 	%rd56, %rd54, 2048;
	// begin inline asm
	ld.global.nc.u32 %r135, [%rd56];
	// end inline asm
	add.s64 	%rd57, %rd54, 3072;
	// begin inline asm
	ld.global.nc.u32 %r136, [%rd57];
	// end inline asm
	add.s64 	%rd58, %rd54, 4096;
	// begin inline asm
	ld.global.nc.u32 %r137, [%rd58];
	// end inline asm
	add.s64 	%rd59, %rd54, 5120;
	// begin inline asm
	ld.global.nc.u32 %r138, [%rd59];
	// end inline asm
	add.s64 	%rd60, %rd54, 6144;
	// begin inline asm
	ld.global.nc.u32 %r139, [%rd60];
	// end inline asm
	add.s64 	%rd61, %rd54, 7168;
	// begin inline asm
	ld.global.nc.u32 %r140, [%rd61];
	// end inline asm
	add.s64 	%rd62, %rd54, 8192;
	// begin inline asm
	ld.global.nc.u32 %r141, [%rd62];
	// end inline asm
	add.s64 	%rd63, %rd54, 9216;
	// begin inline asm
	ld.global.nc.u32 %r142, [%rd63];
	// end inline asm
	add.s64 	%rd64, %rd54, 10240;
	// begin inline asm
	ld.global.nc.u32 %r143, [%rd64];
	// end inline asm
	add.s64 	%rd65, %rd54, 11264;
	// begin inline asm
	ld.global.nc.u32 %r144, [%rd65];
	// end inline asm
	add.s64 	%rd66, %rd54, 12288;
	// begin inline asm
	ld.global.nc.u32 %r145, [%rd66];
	// end inline asm
	add.s64 	%rd67, %rd54, 13312;
	// begin inline asm
	ld.global.nc.u32 %r146, [%rd67];
	// end inline asm
	add.s64 	%rd68, %rd54, 14336;
	// begin inline asm
	ld.global.nc.u32 %r147, [%rd68];
	// end inline asm
	add.s64 	%rd69, %rd54, 15360;
	// begin inline asm
	ld.global.nc.u32 %r148, [%rd69];
	// end inline asm
	add.s32 	%r149, %r133, %r660;
	add.s32 	%r150, %r134, %r149;
	add.s32 	%r151, %r135, %r150;
	add.s32 	%r152, %r136, %r151;
	add.s32 	%r153, %r137, %r152;
	add.s32 	%r154, %r138, %r153;
	add.s32 	%r155, %r139, %r154;
	add.s32 	%r156, %r140, %r155;
	add.s32 	%r157, %r141, %r156;
	add.s32 	%r158, %r142, %r157;
	add.s32 	%r159, %r143, %r158;
	add.s32 	%r160, %r144, %r159;
	add.s32 	%r161, %r145, %r160;
	add.s32 	%r162, %r146, %r161;
	add.s32 	%r163, %r147, %r162;
	add.s32 	%r660, %r148, %r163;
	sub.s64 	%rd71, %rd32, %rd147;
	setp.lt.u64 	%p5, %rd71, 4096;
	@%p5 bra 	$L__BB6_68;
	add.s64 	%rd147, %rd147, 4096;
	setp.le.u64 	%p6, %rd147, %rd21;
	@%p6 bra 	$L__BB6_58;
$L__BB6_60:
	setp.le.u64 	%p7, %rd32, %rd147;
	@%p7 bra 	$L__BB6_68;
	cvt.u32.u64 	%r164, %rd147;
	cvt.u32.u64 	%r165, %rd32;
	sub.s32 	%r82, %r165, %r164;
	setp.ge.s32 	%p8, %r77, %r82;
	@%p8 bra 	$L__BB6_68;
	not.b32 	%r168, %r77;
	add.s32 	%r169, %r168, %r165;
	sub.s32 	%r83, %r169, %r164;
	and.b32  	%r171, %r83, 768;
	setp.eq.s32 	%p9, %r171, 768;
	mov.u32 	%r655, %r77;
	@%p9 bra 	$L__BB6_65;
	add.s64 	%rd72, %rd147, %rd19;
	shl.b64 	%rd73, %rd72, 2;
	add.s64 	%rd148, %rd31, %rd73;
	shr.u32 	%r172, %r83, 8;
	add.s32 	%r173, %r172, 1;
	and.b32  	%r174, %r173, 3;
	neg.s32 	%r652, %r174;
	mov.u32 	%r655, %r77;
$L__BB6_64:
	.pragma "nounroll";
	// begin inline asm
	ld.global.nc.u32 %r175, [%rd148];
	// end inline asm
	add.s32 	%r660, %r175, %r660;
	add.s32 	%r655, %r655, 256;
	add.s64 	%rd148, %rd148, 1024;
	add.s32 	%r652, %r652, 1;
	setp.ne.s32 	%p10, %r652, 0;
	@%p10 bra 	$L__BB6_64;
$L__BB6_65:
	setp.lt.u32 	%p11, %r83, 768;
	@%p11 bra 	$L__BB6_68;
	cvt.u64.u32 	%rd75, %r655;
	add.s64 	%rd76, %rd147, %rd75;
	shl.b64 	%rd77, %rd76, 2;
	add.s64 	%rd149, %rd31, %rd77;
$L__BB6_67:
	// begin inline asm
	ld.global.nc.u32 %r176, [%rd149];
	// end inline asm
	add.s32 	%r180, %r176, %r660;
	add.s64 	%rd79, %rd149, 1024;
	// begin inline asm
	ld.global.nc.u32 %r177, [%rd79];
	// end inline asm
	add.s32 	%r181, %r177, %r180;
	add.s64 	%rd80, %rd149, 2048;
	// begin inline asm
	ld.global.nc.u32 %r178, [%rd80];
	// end inline asm
	add.s32 	%r182, %r178, %r181;
	add.s64 	%rd81, %rd149, 3072;
	// begin inline asm
	ld.global.nc.u32 %r179, [%rd81];
	// end inline asm
	add.s32 	%r660, %r179, %r182;
	add.s32 	%r655, %r655, 1024;
	add.s64 	%rd149, %rd149, 4096;
	setp.lt.s32 	%p12, %r655, %r82;
	@%p12 bra 	$L__BB6_67;
$L__BB6_68:
	// begin inline asm
	mov.u32 %r183, %laneid;
	// end inline asm
	mov.b32 	%r186, 1;
	mov.b32 	%r207, 31;
	mov.b32 	%r208, -1;
	// begin inline asm
	shfl.sync.down.b32 %r184, %r660, %r186, %r207, %r208;
	// end inline asm
	setp.gt.s32 	%p13, %r183, 30;
	selp.b32 	%r209, 0, %r184, %p13;
	add.s32 	%r190, %r209, %r660;
	mov.b32 	%r191, 2;
	// begin inline asm
	shfl.sync.down.b32 %r189, %r190, %r191, %r207, %r208;
	// end inline asm
	setp.gt.s32 	%p14, %r183, 29;
	selp.b32 	%r210, 0, %r189, %p14;
	add.s32 	%r195, %r190, %r210;
	mov.b32 	%r196, 4;
	// begin inline asm
	shfl.sync.down.b32 %r194, %r195, %r196, %r207, %r208;
	// end inline asm
	setp.gt.s32 	%p15, %r183, 27;
	selp.b32 	%r211, 0, %r194, %p15;
	add.s32 	%r200, %r195, %r211;
	mov.b32 	%r201, 8;
	// begin inline asm
	shfl.sync.down.b32 %r199, %r200, %r201, %r207, %r208;
	// end inline asm
	setp.gt.s32 	%p16, %r183, 23;
	selp.b32 	%r212, 0, %r199, %p16;
	add.s32 	%r205, %r200, %r212;
	mov.b32 	%r206, 16;
	// begin inline asm
	shfl.sync.down.b32 %r204, %r205, %r206, %r207, %r208;
	// end inline asm
	setp.gt.s32 	%p17, %r183, 15;
	selp.b32 	%r213, 0, %r204, %p17;
	add.s32 	%r661, %r205, %r213;
	setp.ne.s32 	%p18, %r183, 0;
	@%p18 bra 	$L__BB6_70;
	shr.u32 	%r214, %r77, 3;
	and.b32  	%r215, %r214, 124;
	mov.u32 	%r216, _ZZN3cub18CUB_300001_SM_10006detail6reduce28DeviceReduceSingleTileKernelINS2_10policy_hubIiyN4cuda3std3__44plusIiEEE10Policy1000EPiSC_yS9_iiNS7_10__identityEEEvT0_T1_T2_T3_T4_T6_E12temp_storage;
	add.s32 	%r217, %r216, %r215;
	st.shared.u32 	[%r217+8], %r661;
$L__BB6_70:
	bar.sync 	0;
	setp.ne.s32 	%p19, %r77, 0;
	@%p19 bra 	$L__BB6_72;
	ld.shared.u32 	%r218, [_ZZN3cub18CUB_300001_SM_10006detail6reduce28DeviceReduceSingleTileKernelINS2_10policy_hubIiyN4cuda3std3__44plusIiEEE10Policy1000EPiSC_yS9_iiNS7_10__identityEEEvT0_T1_T2_T3_T4_T6_E12temp_storage+12];
	add.s32 	%r219, %r218, %r661;
	ld.shared.u32 	%r220, [_ZZN3cub18CUB_300001_SM_10006detail6reduce28DeviceReduceSingleTileKernelINS2_10policy_hubIiyN4cuda3std3__44plusIiEEE10Policy1000EPiSC_yS9_iiNS7_10__identityEEEvT0_T1_T2_T3_T4_T6_E12temp_storage+16];
	add.s32 	%r221, %r219, %r220;
	ld.shared.u32 	%r222, [_ZZN3cub18CUB_300001_SM_10006detail6reduce28DeviceReduceSingleTileKernelINS2_10policy_hubIiyN4cuda3std3__44plusIiEEE10Policy1000EPiSC_yS9_iiNS7_10__identityEEEvT0_T1_T2_T3_T4_T6_E12temp_storage+20];
	add.s32 	%r223, %r221, %r222;
	ld.shared.u32 	%r224, [_ZZN3cub18CUB_300001_SM_10006detail6reduce28DeviceReduceSingleTileKernelINS2_10policy_hubIiyN4cuda3std3__44plusIiEEE10Policy1000EPiSC_yS9_iiNS7_10__identityEEEvT0_T1_T2_T3_T4_T6_E12temp_storage+24];
	add.s32 	%r225, %r223, %r224;
	ld.shared.u32 	%r226, [_ZZN3cub18CUB_300001_SM_10006detail6reduce28DeviceReduceSingleTileKernelINS2_10policy_hubIiyN4cuda3std3__44plusIiEEE10Policy1000EPiSC_yS9_iiNS7_10__identityEEEvT0_T1_T2_T3_T4_T6_E12temp_storage+28];
	add.s32 	%r227, %r225, %r226;
	ld.shared.u32 	%r228, [_ZZN3cub18CUB_300001_SM_10006detail6reduce28DeviceReduceSingleTileKernelINS2_10policy_hubIiyN4cuda3std3__44plusIiEEE10Policy1000EPiSC_yS9_iiNS7_10__identityEEEvT0_T1_T2_T3_T4_T6_E12temp_storage+32];
	add.s32 	%r229, %r227, %r228;
	ld.shared.u32 	%r230, [_ZZN3cub18CUB_300001_SM_10006detail6reduce28DeviceReduceSingleTileKernelINS2_10policy_hubIiyN4cuda3std3__44plusIiEEE10Policy1000EPiSC_yS9_iiNS7_10__identityEEEvT0_T1_T2_T3_T4_T6_E12temp_storage+36];
	add.s32 	%r661, %r229, %r230;
$L__BB6_72:
	mov.u32 	%r614, %tid.x;
	setp.ne.s32 	%p95, %r614, 0;
	@%p95 bra 	$L__BB6_74;
	add.s32 	%r615, %r661, %r102;
	st.global.u32 	[%rd1], %r615;
$L__BB6_74:
	ret;

}
	// .globl	_ZN3cub18CUB_300001_SM_10006detail6reduce18DeviceReduceKernelINS2_10policy_hubIiyN4cuda3std3__44plusIiEEE10Policy1000EPiyS9_iNS7_10__identityEEEvT0_PT3_T1_NS0_13GridEvenShareISH_EET2_T4_
.visible .entry _ZN3cub18CUB_300001_SM_10006detail6reduce18DeviceReduceKernelINS2_10policy_hubIiyN4cuda3std3__44plusIiEEE10Policy1000EPiyS9_iNS7_10__identityEEEvT0_PT3_T1_NS0_13GridEvenShareISH_EET2_T4_(
	.param .u64 .ptr .align 1 _ZN3cub18CUB_300001_SM_10006detail6reduce18DeviceReduceKernelINS2_10policy_hubIiyN4cuda3std3__44plusIiEEE10Policy1000EPiyS9_iNS7_10__identityEEEvT0_PT3_T1_NS0_13GridEvenShareISH_EET2_T4__param_0,
	.param .u64 .ptr .align 1 _ZN3cub18CUB_300001_SM_10006detail6reduce18DeviceReduceKernelINS2_10policy_hubIiyN4cuda3std3__44plusIiEEE10Policy1000EPiyS9_iNS7_10__identityEEEvT0_PT3_T1_NS0_13GridEvenShareISH_EET2_T4__param_1,
	.param .u64 _ZN3cub18CUB_300001_SM_10006detail6reduce18DeviceReduceKernelINS2_10policy_hubIiyN4cuda3std3__44plusIiEEE10Policy1000EPiyS9_iNS7_10__identityEEEvT0_PT3_T1_NS0_13GridEvenShareISH_EET2_T4__param_2,
	.param .align 8 .b8 _ZN3cub18CUB_300001_SM_10006detail6reduce18DeviceReduceKernelINS2_10policy_hubIiyN4cuda3std3__44plusIiEEE10Policy1000EPiyS9_iNS7_10__identityEEEvT0_PT3_T1_NS0_13GridEvenShareISH_EET2_T4__param_3[72],
	.param .align 1 .b8 _ZN3cub18CUB_300001_SM_10006detail6reduce18DeviceReduceKernelINS2_10policy_hubIiyN4cuda3std3__44plusIiEEE10Policy1000EPiyS9_iNS7_10__identityEEEvT0_PT3_T1_NS0_13GridEvenShareISH_EET2_T4__param_4[1],
	.param .align 1 .b8 _ZN3cub18CUB_300001_SM_10006detail6reduce18DeviceReduceKernelINS2_10policy_hubIiyN4cuda3std3__44plusIiEEE10Policy1000EPiyS9_iNS7_10__identityEEEvT0_PT3_T1_NS0_13GridEvenShareISH_EET2_T4__param_5[1]
)
.maxntid 256
{
	.reg .pred 	%p<95>;
	.reg .b32 	%r<694>;
	.reg .b64 	%rd<174>;
	// demoted variable
	.shared .align 4 .b8 _ZZN3cub18CUB_300001_SM_10006detail6reduce18DeviceReduceKernelINS2_10policy_hubIiyN4cuda3std3__44plusIiEEE10Policy1000EPiyS9_iNS7_10__identityEEEvT0_PT3_T1_NS0_13GridEvenShareISH_EET2_T4_E12temp_storage[44];
	ld.param.u64 	%rd1, [_ZN3cub18CUB_300001_SM_10006detail6reduce18DeviceReduceKernelINS2_10policy_hubIiyN4cuda3std3__44plusIiEEE10Policy1000EPiyS9_iNS7_10__identityEEEvT0_PT3_T1_NS0_13GridEvenShareISH_EET2_T4__param_3+32];
	ld.param.u64 	%rd39, [_ZN3cub18CUB_300001_SM_10006detail6reduce18DeviceReduceKernelINS2_10policy_hubIiyN4cuda3std3__44plusIiEEE10Policy1000EPiyS9_iNS7_10__identityEEEvT0_PT3_T1_NS0_13GridEvenShareISH_EET2_T4__param_0];
	ld.param.u32 	%r1, [_ZN3cub18CUB_300001_SM_10006detail6reduce18DeviceReduceKernelINS2_10policy_hubIiyN4cuda3std3__44plusIiEEE10Policy1000EPiyS9_iNS7_10__identityEEEvT0_PT3_T1_NS0_13GridEvenShareISH_EET2_T4__param_3+40];
	mov.u32 	%r2, %ctaid.x;
	shl.b32 	%r110, %r1, 12;
	cvt.s64.s32 	%rd2, %r110;
	shl.b32 	%r111, %r2, 12;
	cvt.u64.u32 	%rd3, %r111;
	and.b64  	%rd41, %rd39, 15;
	setp.ne.s64 	%p1, %rd41, 0;
	@%p1 bra 	$L__BB7_35;
	sub.s64 	%rd4, %rd1, %rd3;
	setp.gt.u64 	%p48, %rd4, 4095;
	@%p48 bra 	$L__BB7_19;
	cvt.u32.u64 	%r517, %rd3;
	cvt.u32.u64 	%r3, %rd1;
	sub.s32 	%r4, %r3, %r517;
	mov.u32 	%r5, %tid.x;
	setp.ge.s32 	%p65, %r5, %r4;
	mov.b32 	%r659, 0;
	mov.u32 	%r654, %r5;
	@%p65 bra 	$L__BB7_4;
	add.s32 	%r520, %r517, %r5;
	mul.wide.u32 	%rd146, %r520, 4;
	add.s64 	%rd145, %rd39, %rd146;
	// begin inline asm
	ld.global.nc.u32 %r659, [%rd145];
	// end inline asm
	add.s32 	%r654, %r5, 256;
$L__BB7_4:
	setp.ge.s32 	%p66, %r654, %r4;
	@%p66 bra 	$L__BB7_10;
	not.b32 	%r522, %r654;
	add.s32 	%r10, %r522, %r3;
	and.b32  	%r523, %r10, 768;
	setp.eq.s32 	%p67, %r523, 768;
	@%p67 bra 	$L__BB7_8;
	cvt.u64.u32 	%rd147, %r654;
	add.s64 	%rd148, %rd147, %rd3;
	shl.b64 	%rd149, %rd148, 2;
	add.s64 	%rd162, %rd39, %rd149;
	shr.u32 	%r524, %r10, 8;
	add.s32 	%r525, %r524, 1;
	and.b32  	%r526, %r525, 3;
	neg.s32 	%r651, %r526;
$L__BB7_7:
	.pragma "nounroll";
	// begin inline asm
	ld.global.nc.u32 %r527, [%rd162];
	// end inline asm
	add.s32 	%r659, %r527, %r659;
	add.s32 	%r654, %r654, 256;
	add.s64 	%rd162, %rd162, 1024;
	add.s32 	%r651, %r651, 1;
	setp.ne.s32 	%p68, %r651, 0;
	@%p68 bra 	$L__BB7_7;
$L__BB7_8:
	sub.s32 	%r529, %r10, %r517;
	setp.lt.u32 	%p69, %r529, 768;
	@%p69 bra 	$L__BB7_10;
$L__BB7_9:
	cvt.s64.s32 	%rd155, %r654;
	add.s64 	%rd156, %rd3, %rd155;
	shl.b64 	%rd157, %rd156, 2;
	add.s64 	%rd151, %rd39, %rd157;
	// begin inline asm
	ld.global.nc.u32 %r530, [%rd151];
	// end inline asm
	add.s32 	%r534, %r530, %r659;
	add.s64 	%rd152, %rd151, 1024;
	// begin inline asm
	ld.global.nc.u32 %r531, [%rd152];
	// end inline asm
	add.s32 	%r535, %r531, %r534;
	add.s64 	%rd153, %rd151, 2048;
	// begin inline asm
	ld.global.nc.u32 %r532, [%rd153];
	// end inline asm
	add.s32 	%r536, %r532, %r535;
	add.s64 	%rd154, %rd151, 3072;
	// begin inline asm
	ld.global.nc.u32 %r533, [%rd154];
	// end inline asm
	add.s32 	%r659, %r533, %r536;
	add.s32 	%r654, %r654, 1024;
	setp.lt.s32 	%p70, %r654, %r4;
	@%p70 bra 	$L__BB7_9;
$L__BB7_10:
	setp.lt.s32 	%p71, %r4, 256;
	@%p71 bra 	$L__BB7_15;
	// begin inline asm
	mov.u32 %r600, %laneid;
	// end inline asm
	mov.b32 	%r603, 1;
	mov.b32 	%r624, 31;
	mov.b32 	%r625, -1;
	// begin inline asm
	shfl.sync.down.b32 %r601, %r659, %r603, %r624, %r625;
	// end inline asm
	setp.gt.s32 	%p87, %r600, 30;
	selp.b32 	%r626, 0, %r601, %p87;
	add.s32 	%r607, %r626, %r659;
	mov.b32 	%r608, 2;
	// begin inline asm
	shfl.sync.down.b32 %r606, %r607, %r608, %r624, %r625;
	// end inline asm
	setp.gt.s32 	%p88, %r600, 29;
	selp.b32 	%r627, 0, %r606, %p88;
	add.s32 	%r612, %r607, %r627;
	mov.b32 	%r613, 4;
	// begin inline asm
	shfl.sync.down.b32 %r611, %r612, %r613, %r624, %r625;
	// end inline asm
	setp.gt.s32 	%p89, %r600, 27;
	selp.b32 	%r628, 0, %r611, %p89;
	add.s32 	%r617, %r612, %r628;
	mov.b32 	%r618, 8;
	// begin inline asm
	shfl.sync.down.b32 %r616, %r617, %r618, %r624, %r625;
	// end inline asm
	setp.gt.s32 	%p90, %r600, 23;
	selp.b32 	%r629, 0, %r616, %p90;
	add.s32 	%r622, %r617, %r629;
	mov.b32 	%r623, 16;
	// begin inline asm
	shfl.sync.down.b32 %r621, %r622, %r623, %r624, %r625;
	// end inline asm
	setp.gt.s32 	%p91, %r600, 15;
	selp.b32 	%r630, 0, %r621, %p91;
	add.s32 	%r693, %r622, %r630;
	setp.ne.s32 	%p92, %r600, 0;
	@%p92 bra 	$L__BB7_13;
	shr.u32 	%r631, %r5, 3;
	and.b32  	%r632, %r631, 124;
	mov.u32 	%r633, _ZZN3cub18CUB_300001_SM_10006detail6reduce18DeviceReduceKernelINS2_10policy_hubIiyN4cuda3std3__44plusIiEEE10Policy1000EPiyS9_iNS7_10__identityEEEvT0_PT3_T1_NS0_13GridEvenShareISH_EET2_T4_E12temp_storage;
	add.s32 	%r634, %r633, %r632;
	st.shared.u32 	[%r634+8], %r693;
$L__BB7_13:
	bar.sync 	0;
	setp.ne.s32 	%p93, %r5, 0;
	@%p93 bra 	$L__BB7_69;
	ld.shared.u32 	%r635, [_ZZN3cub18CUB_300001_SM_10006detail6reduce18DeviceReduceKernelINS2_10policy_hubIiyN4cuda3std3__44plusIiEEE10Policy1000EPiyS9_iNS7_10__identityEEEvT0_PT3_T1_NS0_13GridEvenShareISH_EET2_T4_E12temp_storage+12];
	add.s32 	%r636, %r635, %r693;
	ld.shared.u32 	%r637, [_ZZN3cub18CUB_300001_SM_10006detail6reduce18DeviceReduceKernelINS2_10policy_hubIiyN4cuda3std3__44plusIiEEE10Policy1000EPiyS9_iNS7_10__identityEEEvT0_PT3_T1_NS0_13GridEvenShareISH_EET2_T4_E12temp_storage+16];
	add.s32 	%r638, %r636, %r637;
	ld.shared.u32 	%r639, [_ZZN3cub18CUB_300001_SM_10006detail6reduce18DeviceReduceKernelINS2_10policy_hubIiyN4cuda3std3__44plusIiEEE10Policy1000EPiyS9_iNS7_10__identityEEEvT0_PT3_T1_NS0_13GridEvenShareISH_EET2_T4_E12temp_storage+20];
	add.s32 	%r640, %r638, %r639;
	ld.shared.u32 	%r641, [_ZZN3cub18CUB_300001_SM_10006detail6reduce18DeviceReduceKernelINS2_10policy_hubIiyN4cuda3std3__44plusIiEEE10Policy1000EPiyS9_iNS7_10__identityEEEvT0_PT3_T1_NS0_13GridEvenShareISH_EET2_T4_E12temp_storage+24];
	add.s32 	%r642, %r640, %r641;
	ld.shared.u32 	%r643, [_ZZN3cub18CUB_300001_SM_10006detail6reduce18DeviceReduceKernelINS2_10policy_hubIiyN4cuda3std3__44plusIiEEE10Policy1000EPiyS9_iNS7_10__identityEEEvT0_PT3_T1_NS0_13GridEvenShareISH_EET2_T4_E12temp_storage+28];
	add.s32 	%r644, %r642, %r643;
	ld.shared.u32 	%r645, [_ZZN3cub18CUB_300001_SM_10006detail6reduce18DeviceReduceKernelINS2_10policy_hubIiyN4cuda3std3__44plusIiEEE10Policy1000EPiyS9_iNS7_10__identityEEEvT0_PT3_T1_NS0_13GridEvenShareISH_EET2_T4_E12temp_storage+32];
	add.s32 	%r646, %r644, %r645;
	ld.shared.u32 	%r647, [_ZZN3cub18CUB_300001_SM_10006detail6reduce18DeviceReduceKernelINS2_10policy_hubIiyN4cuda3std3__44plusIiEEE10Policy1000EPiyS9_iNS7_10__identityEEEvT0_PT3_T1_NS0_13GridEvenShareISH_EET2_T4_E12temp_storage+36];
	add.s32 	%r693, %r646, %r647;
	bra.uni 	$L__BB7_69;
$L__BB7_15:
	// begin inline asm
	mov.u32 %r537, %laneid;
	// end inline asm
	and.b32  	%r563, %r5, 992;
	add.s32 	%r564, %r563, 32;
	setp.gt.s32 	%p72, %r564, %r4;
	not.b32 	%r565, %r563;
	add.s32 	%r566, %r4, %r565;
	selp.b32 	%r561, %r566, 31, %p72;
	mov.b32 	%r540, 1;
	mov.b32 	%r562, -1;
	// begin inline asm
	shfl.sync.down.b32 %r538, %r659, %r540, %r561, %r562;
	// end inline asm
	setp.lt.s32 	%p73, %r537, %r561;
	selp.b32 	%r567, %r538, 0, %p73;
	add.s32 	%r544, %r567, %r659;
	mov.b32 	%r545, 2;
	// begin inline asm
	shfl.sync.down.b32 %r543, %r544, %r545, %r561, %r562;
	// end inline asm
	add.s32 	%r568, %r537, 2;
	setp.gt.s32 	%p74, %r568, %r561;
	selp.b32 	%r569, 0, %r543, %p74;
	add.s32 	%r549, %r544, %r569;
	mov.b32 	%r550, 4;
	// begin inline asm
	shfl.sync.down.b32 %r548, %r549, %r550, %r561, %r562;
	// end inline asm
	add.s32 	%r570, %r537, 4;
	setp.gt.s32 	%p75, %r570, %r561;
	selp.b32 	%r571, 0, %r548, %p75;
	add.s32 	%r554, %r549, %r571;
	mov.b32 	%r555, 8;
	// begin inline asm
	shfl.sync.down.b32 %r553, %r554, %r555, %r561, %r562;
	// end inline asm
	add.s32 	%r572, %r537, 8;
	setp.gt.s32 	%p76, %r572, %r561;
	selp.b32 	%r573, 0, %r553, %p76;
	add.s32 	%r559, %r554, %r573;
	mov.b32 	%r560, 16;
	// begin inline asm
	shfl.sync.down.b32 %r558, %r559, %r560, %r561, %r562;
	// end inline asm
	add.s32 	%r574, %r537, 16;
	setp.gt.s32 	%p77, %r574, %r561;
	selp.b32 	%r575, 0, %r558, %p77;
	add.s32 	%r693, %r559, %r575;
	setp.ne.s32 	%p78, %r537, 0;
	@%p78 bra 	$L__BB7_17;
	shr.u32 	%r576, %r5, 3;
	and.b32  	%r577, %r576, 124;
	mov.u32 	%r578, _ZZN3cub18CUB_300001_SM_10006detail6reduce18DeviceReduceKernelINS2_10policy_hubIiyN4cuda3std3__44plusIiEEE10Policy1000EPiyS9_iNS7_10__identityEEEvT0_PT3_T1_NS0_13GridEvenShareISH_EET2_T4_E12temp_storage;
	add.s32 	%r579, %r578, %r577;
	st.shared.u32 	[%r579+8], %r693;
$L__BB7_17:
	bar.sync 	0;
	setp.ne.s32 	%p79, %r5, 0;
	@%p79 bra 	$L__BB7_69;
	setp.gt.s32 	%p80, %r4, 32;
	ld.shared.u32 	%r580, [_ZZN3cub18CUB_300001_SM_10006detail6reduce18DeviceReduceKernelINS2_10policy_hubIiyN4cuda3std3__44plusIiEEE10Policy1000EPiyS9_iNS7_10__identityEEEvT0_PT3_T1_NS0_13GridEvenShareISH_EET2_T4_E12temp_storage+12];
	selp.b32 	%r581, %r580, 0, %p80;
	add.s32 	%r582, %r581, %r693;
	setp.gt.s32 	%p81, %r4, 64;
	ld.shared.u32 	%r583, [_ZZN3cub18CUB_300001_SM_10006detail6reduce18DeviceReduceKernelINS2_10policy_hubIiyN4cuda3std3__44plusIiEEE10Policy1000EPiyS9_iNS7_10__identityEEEvT0_PT3_T1_NS0_13GridEvenShareISH_EET2_T4_E12temp_storage+16];
	selp.b32 	%r584, %r583, 0, %p81;
	add.s32 	%r585, %r582, %r584;
	setp.gt.s32 	%p82, %r4, 96;
	ld.shared.u32 	%r586, [_ZZN3cub18CUB_300001_SM_10006detail6reduce18DeviceReduceKernelINS2_10policy_hubIiyN4cuda3std3__44plusIiEEE10Policy1000EPiyS9_iNS7_10__identityEEEvT0_PT3_T1_NS0_13GridEvenShareISH_EET2_T4_E12temp_storage+20];
	selp.b32 	%r587, %r586, 0, %p82;
	add.s32 	%r588, %r585, %r587;
	setp.gt.s32 	%p83, %r4, 128;
	ld.shared.u32 	%r589, [_ZZN3cub18CUB_300001_SM_10006detail6reduce18DeviceReduceKernelINS2_10policy_hubIiyN4cuda3std3__44plusIiEEE10Policy1000EPiyS9_iNS7_10__identityEEEvT0_PT3_T1_NS0_13GridEvenShareISH_EET2_T4_E12temp_storage+24];
	selp.b32 	%r590, %r589, 0, %p83;
	add.s32 	%r591, %r588, %r590;
	setp.gt.s32 	%p84, %r4, 160;
	ld.shared.u32 	%r592, [_ZZN3cub18CUB_300001_SM_10006detail6reduce18DeviceReduceKernelINS2_10policy_hubIiyN4cuda3std3__44plusIiEEE10Policy1000EPiyS9_iNS7_10__identityEEEvT0_PT3_T1_NS0_13GridEvenShareISH_EET2_T4_E12temp_storage+28];
	selp.b32 	%r593, %r592, 0, %p84;
	add.s32 	%r594, %r591, %r593;
	setp.gt.s32 	%p85, %r4, 192;
	ld.shared.u32 	%r595, [_ZZN3cub18CUB_300001_SM_10006detail6reduce18DeviceReduceKernelINS2_10policy_hubIiyN4cuda3std3__44plusIiEEE10Policy1000EPiyS9_iNS7_10__identityEEEvT0_PT3_T1_NS0_13GridEvenShareISH_EET2_T4_E12temp_storage+32];
	selp.b32 	%r596, %r595, 0, %p85;
	add.s32 	%r597, %r594, %r596;
	setp.gt.s32 	%p86, %r4, 224;
	ld.shared.u32 	%r598, [_ZZN3cub18CUB_300001_SM_10006detail6reduce18DeviceReduceKernelINS2_10policy_hubIiyN4cuda3std3__44plusIiEEE10Policy1000EPiyS9_iNS7_10__identityEEEvT0_PT3_T1_NS0_13GridEvenShareISH_EET2_T4_E12temp_storage+36];
	selp.b32 	%r599, %r598, 0, %p86;
	add.s32 	%r693, %r597, %r599;
	bra.uni 	$L__BB7_69;
$L__BB7_19:
	cvt.u32.u64 	%r379, %rd3;
	mov.u32 	%r30, %tid.x;
	shl.b32 	%r380, %r30, 2;
	add.s32 	%r381, %r379, %r380;
	mul.wide.u32 	%rd115, %r381, 4;
	add.s64 	%rd105, %rd39, %rd115;
	// begin inline asm
	ld.global.nc.v2.u64 {%rd103, %rd104}, [%rd105];
	// end inline asm
	mov.b64 	{%r382, %r383}, %rd104;
	mov.b64 	{%r384, %r385}, %rd103;
	add.s64 	%rd108, %rd105, 4096;
	// begin inline asm
	ld.global.nc.v2.u64 {%rd106, %rd107}, [%rd108];
	// end inline asm
	mov.b64 	{%r386, %r387}, %rd107;
	mov.b64 	{%r388, %r389}, %rd106;
	add.s64 	%rd111, %rd105, 8192;
	// begin inline asm
	ld.global.nc.v2.u64 {%rd109, %rd110}, [%rd111];
	// end inline asm
	mov.b64 	{%r390, %r391}, %rd110;
	mov.b64 	{%r392, %r393}, %rd109;
	add.s64 	%rd114, %rd105, 12288;
	// begin inline asm
	ld.global.nc.v2.u64 {%rd112, %rd113}, [%rd114];
	// end inline asm
	mov.b64 	{%r394, %r395}, %rd113;
	mov.b64 	{%r396, %r397}, %rd112;
	add.s32 	%r398, %r385, %r384;
	add.s32 	%r399, %r382, %r398;
	add.s32 	%r400, %r383, %r399;
	add.s32 	%r401, %r388, %r400;
	add.s32 	%r402, %r389, %r401;
	add.s32 	%r403, %r386, %r402;
	add.s32 	%r404, %r387, %r403;
	add.s32 	%r405, %r392, %r404;
	add.s32 	%r406, %r393, %r405;
	add.s32 	%r407, %r390, %r406;
	add.s32 	%r408, %r391, %r407;
	add.s32 	%r409, %r396, %r408;
	add.s32 	%r410, %r397, %r409;
	add.s32 	%r411, %r394, %r410;
	add.s32 	%r670, %r395, %r411;
	setp.lt.u64 	%p49, %rd4, %rd2;
	@%p49 bra 	$L__BB7_31;
	add.s64 	%rd164, %rd2, %rd3;
	cvt.u64.u32 	%rd116, %r30;
	add.s64 	%rd117, %rd164, %rd116;
	shl.b64 	%rd118, %rd117, 2;
	add.s64 	%rd163, %rd39, %rd118;
	mov.b32 	%r660, 0;
$L__BB7_21:
	add.s64 	%rd3, %rd3, %rd2;
	add.s64 	%rd119, %rd1, -4096;
	setp.gt.u64 	%p50, %rd3, %rd119;
	@%p50 bra 	$L__BB7_23;
	cvt.u64.u32 	%rd132, %r380;
	add.s64 	%rd133, %rd3, %rd132;
	shl.b64 	%rd134, %rd133, 2;
	add.s64 	%rd122, %rd39, %rd134;
	// begin inline asm
	ld.global.nc.v2.u64 {%rd120, %rd121}, [%rd122];
	// end inline asm
	mov.b64 	{%r414, %r415}, %rd121;
	mov.b64 	{%r416, %r417}, %rd120;
	add.s64 	%rd125, %rd122, 4096;
	// begin inline asm
	ld.global.nc.v2.u64 {%rd123, %rd124}, [%rd125];
	// end inline asm
	mov.b64 	{%r418, %r419}, %rd124;
	mov.b64 	{%r420, %r421}, %rd123;
	add.s64 	%rd128, %rd122, 8192;
	// begin inline asm
	ld.global.nc.v2.u64 {%rd126, %rd127}, [%rd128];
	// end inline asm
	mov.b64 	{%r422, %r423}, %rd127;
	mov.b64 	{%r424, %r425}, %rd126;
	add.s64 	%rd131, %rd122, 12288;
	// begin inline asm
	ld.global.nc.v2.u64 {%rd129, %rd130}, [%rd131];
	// end inline asm
	mov.b64 	{%r426, %r427}, %rd130;
	mov.b64 	{%r428, %r429}, %rd129;
	add.s32 	%r430, %r416, %r670;
	add.s32 	%r431, %r417, %r430;
	add.s32 	%r432, %r414, %r431;
	add.s32 	%r433, %r415, %r432;
	add.s32 	%r434, %r420, %r433;
	add.s32 	%r435, %r421, %r434;
	add.s32 	%r436, %r418, %r435;
	add.s32 	%r437, %r419, %r436;
	add.s32 	%r438, %r424, %r437;
	add.s32 	%r439, %r425, %r438;
	add.s32 	%r440, %r422, %r439;
	add.s32 	%r441, %r423, %r440;
	add.s32 	%r442, %r428, %r441;
	add.s32 	%r443, %r429, %r442;
	add.s32 	%r444, %r426, %r443;
	add.s32 	%r670, %r427, %r444;
	sub.s64 	%rd135, %rd1, %rd3;
	setp.lt.u64 	%p51, %rd135, %rd2;
	add.s32 	%r660, %r660, 1;
	add.s64 	%rd164, %rd164, %rd2;
	shl.b64 	%rd136, %rd2, 2;
	add.s64 	%rd163, %rd163, %rd136;
	@%p51 bra 	$L__BB7_31;
	bra.uni 	$L__BB7_21;
$L__BB7_23:
	setp.le.u64 	%p52, %rd1, %rd3;
	@%p52 bra 	$L__BB7_31;
	cvt.u32.u64 	%r445, %rd3;
	cvt.u32.u64 	%r446, %rd1;
	sub.s32 	%r36, %r446, %r445;
	setp.ge.s32 	%p53, %r30, %r36;
	@%p53 bra 	$L__BB7_31;
	cvt.u32.u64 	%r449, %rd2;
	not.b32 	%r451, %r30;
	add.s32 	%r452, %r451, %r446;
	add.s32 	%r453, %r449, %r379;
	sub.s32 	%r454, %r452, %r453;
	mul.lo.s32 	%r455, %r1, %r660;
	shl.b32 	%r456, %r455, 12;
	sub.s32 	%r37, %r454, %r456;
	shr.u32 	%r457, %r452, 8;
	add.s32 	%r38, %r457, 1;
	and.b32  	%r458, %r452, 768;
	setp.eq.s32 	%p54, %r458, 768;
	mov.u32 	%r665, %r30;
	@%p54 bra 	$L__BB7_28;
	and.b32  	%r459, %r38, 3;
	neg.s32 	%r662, %r459;
	mov.u32 	%r665, %r30;
$L__BB7_27:
	.pragma "nounroll";
	// begin inline asm
	ld.global.nc.u32 %r460, [%rd163];
	// end inline asm
	add.s32 	%r670, %r460, %r670;
	add.s32 	%r665, %r665, 256;
	add.s64 	%rd163, %rd163, 1024;
	add.s32 	%r662, %r662, 1;
	setp.ne.s32 	%p55, %r662, 0;
	@%p55 bra 	$L__BB7_27;
$L__BB7_28:
	setp.lt.u32 	%p56, %r37, 768;
	@%p56 bra 	$L__BB7_31;
	cvt.u64.u32 	%rd138, %r665;
	add.s64 	%rd139, %rd138, %rd164;
	shl.b64 	%rd140, %rd139, 2;
	add.s64 	%rd167, %rd39, %rd140;
$L__BB7_30:
	// begin inline asm
	ld.global.nc.u32 %r461, [%rd167];
	// end inline asm
	add.s32 	%r465, %r461, %r670;
	add.s64 	%rd142, %rd167, 1024;
	// begin inline asm
	ld.global.nc.u32 %r462, [%rd142];
	// end inline asm
	add.s32 	%r466, %r462, %r465;
	add.s64 	%rd143, %rd167, 2048;
	// begin inline asm
	ld.global.nc.u32 %r463, [%rd143];
	// end inline asm
	add.s32 	%r467, %r463, %r466;
	add.s64 	%rd144, %rd167, 3072;
	// begin inline asm
	ld.global.nc.u32 %r464, [%rd144];
	// end inline asm
	add.s32 	%r670, %r464, %r467;
	add.s32 	%r665, %r665, 1024;
	add.s64 	%rd167, %rd167, 4096;
	setp.lt.s32 	%p57, %r665, %r36;
	@%p57 bra 	$L__BB7_30;
$L__BB7_31:
	// begin inline asm
	mov.u32 %r468, %laneid;
	// end inline asm
	mov.b32 	%r471, 1;
	mov.b32 	%r492, 31;
	mov.b32 	%r493, -1;
	// begin inline asm
	shfl.sync.down.b32 %r469, %r670, %r471, %r492, %r493;
	// end inline asm
	setp.gt.s32 	%p58, %r468, 30;
	selp.b32 	%r494, 0, %r469, %p58;
	add.s32 	%r475, %r494, %r670;
	mov.b32 	%r476, 2;
	// begin inline asm
	shfl.sync.down.b32 %r474, %r475, %r476, %r492, %r493;
	// end inline asm
	setp.gt.s32 	%p59, %r468, 29;
	selp.b32 	%r495, 0, %r474, %p59;
	add.s32 	%r480, %r475, %r495;
	mov.b32 	%r481, 4;
	// begin inline asm
	shfl.sync.down.b32 %r479, %r480, %r481, %r492, %r493;
	// end inline asm
	setp.gt.s32 	%p60, %r468, 27;
	selp.b32 	%r496, 0, %r479, %p60;
	add.s32 	%r485, %r480, %r496;
	mov.b32 	%r486, 8;
	// begin inline asm
	shfl.sync.down.b32 %r484, %r485, %r486, %r492, %r493;
	// end inline asm
	setp.gt.s32 	%p61, %r468, 23;
	selp.b32 	%r497, 0, %r484, %p61;
	add.s32 	%r490, %r485, %r497;
	mov.b32 	%r491, 16;
	// begin inline asm
	shfl.sync.down.b32 %r489, %r490, %r491, %r492, %r493;
	// end inline asm
	setp.gt.s32 	%p62, %r468, 15;
	selp.b32 	%r498, 0, %r489, %p62;
	add.s32 	%r693, %r490, %r498;
	setp.ne.s32 	%p63, %r468, 0;
	@%p63 bra 	$L__BB7_33;
	shr.u32 	%r499, %r30, 3;
	and.b32  	%r500, %r499, 124;
	mov.u32 	%r501, _ZZN3cub18CUB_300001_SM_10006detail6reduce18DeviceReduceKernelINS2_10policy_hubIiyN4cuda3std3__44plusIiEEE10Policy1000EPiyS9_iNS7_10__identityEEEvT0_PT3_T1_NS0_13GridEvenShareISH_EET2_T4_E12temp_storage;
	add.s32 	%r502, %r501, %r500;
	st.shared.u32 	[%r502+8], %r693;
$L__BB7_33:
	bar.sync 	0;
	setp.ne.s32 	%p64, %r30, 0;
	@%p64 bra 	$L__BB7_69;
	ld.shared.u32 	%r503, [_ZZN3cub18CUB_300001_SM_10006detail6reduce18DeviceReduceKernelINS2_10policy_hubIiyN4cuda3std3__44plusIiEEE10Policy1000EPiyS9_iNS7_10__identityEEEvT0_PT3_T1_NS0_13GridEvenShareISH_EET2_T4_E12temp_storage+12];
	add.s32 	%r504, %r503, %r693;
	ld.shared.u32 	%r505, [_ZZN3cub18CUB_300001_SM_10006detail6reduce18DeviceReduceKernelINS2_10policy_hubIiyN4cuda3std3__44plusIiEEE10Policy1000EPiyS9_iNS7_10__identityEEEvT0_PT3_T1_NS0_13GridEvenShareISH_EET2_T4_E12temp_storage+16];
	add.s32 	%r506, %r504, %r505;
	ld.shared.u32 	%r507, [_ZZN3cub18CUB_300001_SM_10006detail6reduce18DeviceReduceKernelINS2_10policy_hubIiyN4cuda3std3__44plusIiEEE10Policy1000EPiyS9_iNS7_10__identityEEEvT0_PT3_T1_NS0_13GridEvenShareISH_EET2_T4_E12temp_storage+20];
	add.s32 	%r508, %r506, %r507;
	ld.shared.u32 	%r509, [_ZZN3cub18CUB_300001_SM_10006detail6reduce18DeviceReduceKernelINS2_10policy_hubIiyN4cuda3std3__44plusIiEEE10Policy1000EPiyS9_iNS7_10__identityEEEvT0_PT3_T1_NS0_13GridEvenShareISH_EET2_T4_E12temp_storage+24];
	add.s32 	%r510, %r508, %r509;
	ld.shared.u32 	%r511, [_ZZN3cub18CUB_300001_SM_10006detail6reduce18DeviceReduceKernelINS2_10policy_hubIiyN4cuda3std3__44plusIiEEE10Policy1000EPiyS9_iNS7_10__identityEEEvT0_PT3_T1_NS0_13GridEvenShareISH_EET2_T4_E12temp_storage+28];
	add.s32 	%r512, %r510, %r511;
	ld.shared.u32 	%r513, [_ZZN3cub18CUB_300001_SM_10006detail6reduce18DeviceReduceKernelINS2_10policy_hubIiyN4cuda3std3__44plusIiEEE10Policy1000EPiyS9_iNS7_10__identityEEEvT0_PT3_T1_NS0_13GridEvenShareISH_EET2_T4_E12temp_storage+32];
	add.s32 	%r514, %r512, %r513;
	ld.shared.u32 	%r515, [_ZZN3cub18CUB_300001_SM_10006detail6reduce18DeviceReduceKernelINS2_10policy_hubIiyN4cuda3std3__44plusIiEEE10Policy1000EPiyS9_iNS7_10__identityEEEvT0_PT3_T1_NS0_13GridEvenShareISH_EET2_T4_E12temp_storage+36];
	add.s32 	%r693, %r514, %r515;
	bra.uni 	$L__BB7_69;
$L__BB7_35:
	sub.s64 	%rd21, %rd1, %rd3;
	setp.gt.u64 	%p2, %rd21, 4095;
	@%p2 bra 	$L__BB7_53;
	cvt.u32.u64 	%r248, %rd3;
	cvt.u32.u64 	%r56, %rd1;
	sub.s32 	%r57, %r56, %r248;
	mov.u32 	%r58, %tid.x;
	setp.ge.s32 	%p19, %r58, %r57;
	mov.b32 	%r681, 0;
	mov.u32 	%r676, %r58;
	@%p19 bra 	$L__BB7_38;
	add.s32 	%r251, %r248, %r58;
	mul.wide.u32 	%rd91, %r251, 4;
	add.s64 	%rd90, %rd39, %rd91;
	// begin inline asm
	ld.global.nc.u32 %r681, [%rd90];
	// end inline asm
	add.s32 	%r676, %r58, 256;
$L__BB7_38:
	setp.ge.s32 	%p20, %r676, %r57;
	@%p20 bra 	$L__BB7_44;
	not.b32 	%r253, %r676;
	add.s32 	%r63, %r253, %r56;
	and.b32  	%r254, %r63, 768;
	setp.eq.s32 	%p21, %r254, 768;
	@%p21 bra 	$L__BB7_42;
	cvt.u64.u32 	%rd92, %r676;
	add.s64 	%rd93, %rd92, %rd3;
	shl.b64 	%rd94, %rd93, 2;
	add.s64 	%rd168, %rd39, %rd94;
	shr.u32 	%r255, %r63, 8;
	add.s32 	%r256, %r255, 1;
	and.b32  	%r257, %r256, 3;
	neg.s32 	%r673, %r257;
$L__BB7_41:
	.pragma "nounroll";
	// begin inline asm
	ld.global.nc.u32 %r258, [%rd168];
	// end inline asm
	add.s32 	%r681, %r258, %r681;
	add.s32 	%r676, %r676, 256;
	add.s64 	%rd168, %rd168, 1024;
	add.s32 	%r673, %r673, 1;
	setp.ne.s32 	%p22, %r673, 0;
	@%p22 bra 	$L__BB7_41;
$L__BB7_42:
	sub.s32 	%r260, %r63, %r248;
	setp.lt.u32 	%p23, %r260, 768;
	@%p23 bra 	$L__BB7_44;
$L__BB7_43:
	cvt.s64.s32 	%rd100, %r676;
	add.s64 	%rd101, %rd3, %rd100;
	shl.b64 	%rd102, %rd101, 2;
	add.s64 	%rd96, %rd39, %rd102;
	// begin inline asm
	ld.global.nc.u32 %r261, [%rd96];
	// end inline asm
	add.s32 	%r265, %r261, %r681;
	add.s64 	%rd97, %rd96, 1024;
	// begin inline asm
	ld.global.nc.u32 %r262, [%rd97];
	// end inline asm
	add.s32 	%r266, %r262, %r265;
	add.s64 	%rd98, %rd96, 2048;
	// begin inline asm
	ld.global.nc.u32 %r263, [%rd98];
	// end inline asm
	add.s32 	%r267, %r263, %r266;
	add.s64 	%rd99, %rd96, 3072;
	// begin inline asm
	ld.global.nc.u32 %r264, [%rd99];
	// end inline asm
	add.s32 	%r681, %r264, %r267;
	add.s32 	%r676, %r676, 1024;
	setp.lt.s32 	%p24, %r676, %r57;
	@%p24 bra 	$L__BB7_43;
$L__BB7_44:
	setp.lt.s32 	%p25, %r57, 256;
	@%p25 bra 	$L__BB7_49;
	// begin inline asm
	mov.u32 %r331, %laneid;
	// end inline asm
	mov.b32 	%r334, 1;
	mov.b32 	%r355, 31;
	mov.b32 	%r356, -1;
	// begin inline asm
	shfl.sync.down.b32 %r332, %r681, %r334, %r355, %r356;
	// end inline asm
	setp.gt.s32 	%p41, %r331, 30;
	selp.b32 	%r357, 0, %r332, %p41;
	add.s32 	%r338, %r357, %r681;
	mov.b32 	%r339, 2;
	// begin inline asm
	shfl.sync.down.b32 %r337, %r338, %r339, %r355, %r356;
	// end inline asm
	setp.gt.s32 	%p42, %r331, 29;
	selp.b32 	%r358, 0, %r337, %p42;
	add.s32 	%r343, %r338, %r358;
	mov.b32 	%r344, 4;
	// begin inline asm
	shfl.sync.down.b32 %r342, %r343, %r344, %r355, %r356;
	// end inline asm
	setp.gt.s32 	%p43, %r331, 27;
	selp.b32 	%r359, 0, %r342, %p43;
	add.s32 	%r348, %r343, %r359;
	mov.b32 	%r349, 8;
	// begin inline asm
	shfl.sync.down.b32 %r347, %r348, %r349, %r355, %r356;
	// end inline asm
	setp.gt.s32 	%p44, %r331, 23;
	selp.b32 	%r360, 0, %r347, %p44;
	add.s32 	%r353, %r348, %r360;
	mov.b32 	%r354, 16;
	// begin inline asm
	shfl.sync.down.b32 %r352, %r353, %r354, %r355, %r356;
	// end inline asm
	setp.gt.s32 	%p45, %r331, 15;
	selp.b32 	%r361, 0, %r352, %p45;
	add.s32 	%r693, %r353, %r361;
	setp.ne.s32 	%p46, %r331, 0;
	@%p46 bra 	$L__BB7_47;
	shr.u32 	%r362, %r58, 3;
	and.b32  	%r363, %r362, 124;
	mov.u32 	%r364, _ZZN3cub18CUB_300001_SM_10006detail6reduce18DeviceReduceKernelINS2_10policy_hubIiyN4cuda3std3__44plusIiEEE10Policy1000EPiyS9_iNS7_10__identityEEEvT0_PT3_T1_NS0_13GridEvenShareISH_EET2_T4_E12temp_storage;
	add.s32 	%r365, %r364, %r363;
	st.shared.u32 	[%r365+8], %r693;
$L__BB7_47:
	bar.sync 	0;
	setp.ne.s32 	%p47, %r58, 0;
	@%p47 bra 	$L__BB7_69;
	ld.shared.u32 	%r366, [_ZZN3cub18CUB_300001_SM_10006detail6reduce18DeviceReduceKernelINS2_10policy_hubIiyN4cuda3std3__44plusIiEEE10Policy1000EPiyS9_iNS7_10__identityEEEvT0_PT3_T1_NS0_13GridEvenShareISH_EET2_T4_E12temp_storage+12];
	add.s32 	%r367, %r366, %r693;
	ld.shared.u32 	%r368, [_ZZN3cub18CUB_300001_SM_10006detail6reduce18DeviceReduceKernelINS2_10policy_hubIiyN4cuda3std3__44plusIiEEE10Policy1000EPiyS9_iNS7_10__identityEEEvT0_PT3_T1_NS0_13GridEvenShareISH_EET2_T4_E12temp_storage+16];
	add.s32 	%r369, %r367, %r368;
	ld.shared.u32 	%r370, [_ZZN3cub18CUB_300001_SM_10006detail6reduce18DeviceReduceKernelINS2_10policy_hubIiyN4cuda3std3__44plusIiEEE10Policy1000EPiyS9_iNS7_10__identityEEEvT0_PT3_T1_NS0_13GridEvenShareISH_EET2_T4_E12temp_storage+20];
	add.s32 	%r371, %r369, %r370;
	ld.shared.u32 	%r372, [_ZZN3cub18CUB_300001_SM_10006detail6reduce18DeviceReduceKernelINS2_10policy_hubIiyN4cuda3std3__44plusIiEEE10Policy1000EPiyS9_iNS7_10__identityEEEvT0_PT3_T1_NS0_13GridEvenShareISH_EET2_T4_E12temp_storage+24];
	add.s32 	%r373, %r371, %r372;
	ld.shared.u32 	%r374, [_ZZN3cub18CUB_300001_SM_10006detail6reduce18DeviceReduceKernelINS2_10policy_hubIiyN4cuda3std3__44plusIiEEE10Policy1000EPiyS9_iNS7_10__identityEEEvT0_PT3_T1_NS0_13GridEvenShareISH_EET2_T4_E12temp_storage+28];
	add.s32 	%r375, %r373, %r374;
	ld.shared.u32 	%r376, [_ZZN3cub18CUB_300001_SM_10006detail6reduce18DeviceReduceKernelINS2_10policy_hubIiyN4cuda3std3__44plusIiEEE10Policy1000EPiyS9_iNS7_10__identityEEEvT0_PT3_T1_NS0_13GridEvenShareISH_EET2_T4_E12temp_storage+32];
	add.s32 	%r377, %r375, %r376;
	ld.shared.u32 	%r378, [_ZZN3cub18CUB_300001_SM_10006detail6reduce18DeviceReduceKernelINS2_10policy_hubIiyN4cuda3std3__44plusIiEEE10Policy1000EPiyS9_iNS7_10__identityEEEvT0_PT3_T1_NS0_13GridEvenShareISH_EET2_T4_E12temp_storage+36];
	add.s32 	%r693, %r377, %r378;
	bra.uni 	$L__BB7_69;
$L__BB7_49:
	// begin inline asm
	mov.u32 %r268, %laneid;
	// end inline asm
	and.b32  	%r294, %r58, 992;
	add.s32 	%r295, %r294, 32;
	setp.gt.s32 	%p26, %r295, %r57;
	not.b32 	%r296, %r294;
	add.s32 	%r297, %r57, %r296;
	selp.b32 	%r292, %r297, 31, %p26;
	mov.b32 	%r271, 1;
	mov.b32 	%r293, -1;
	// begin inline asm
	shfl.sync.down.b32 %r269, %r681, %r271, %r292, %r293;
	// end inline asm
	setp.lt.s32 	%p27, %r268, %r292;
	selp.b32 	%r298, %r269, 0, %p27;
	add.s32 	%r275, %r298, %r681;
	mov.b32 	%r276, 2;
	// begin inline asm
	shfl.sync.down.b32 %r274, %r275, %r276, %r292, %r293;
	// end inline asm
	add.s32 	%r299, %r268, 2;
	setp.gt.s32 	%p28, %r299, %r292;
	selp.b32 	%r300, 0, %r274, %p28;
	add.s32 	%r280, %r275, %r300;
	mov.b32 	%r281, 4;
	// begin inline asm
	shfl.sync.down.b32 %r279, %r280, %r281, %r292, %r293;
	// end inline asm
	add.s32 	%r301, %r268, 4;
	setp.gt.s32 	%p29, %r301, %r292;
	selp.b32 	%r302, 0, %r279, %p29;
	add.s32 	%r285, %r280, %r302;
	mov.b32 	%r286, 8;
	// begin inline asm
	shfl.sync.down.b32 %r284, %r285, %r286, %r292, %r293;
	// end inline asm
	add.s32 	%r303, %r268, 8;
	setp.gt.s32 	%p30, %r303, %r292;
	selp.b32 	%r304, 0, %r284, %p30;
	add.s32 	%r290, %r285, %r304;
	mov.b32 	%r291, 16;
	// begin inline asm
	shfl.sync.down.b32 %r289, %r290, %r291, %r292, %r293;
	// end inline asm
	add.s32 	%r305, %r268, 16;
	setp.gt.s32 	%p31, %r305, %r292;
	selp.b32 	%r306, 0, %r289, %p31;
	add.s32 	%r693, %r290, %r306;
	setp.ne.s32 	%p32, %r268, 0;
	@%p32 bra 	$L__BB7_51;
	shr.u32 	%r307, %r58, 3;
	and.b32  	%r308, %r307, 124;
	mov.u32 	%r309, _ZZN3cub18CUB_300001_SM_10006detail6reduce18DeviceReduceKernelINS2_10policy_hubIiyN4cuda3std3__44plusIiEEE10Policy1000EPiyS9_iNS7_10__identityEEEvT0_PT3_T1_NS0_13GridEvenShareISH_EET2_T4_E12temp_storage;
	add.s32 	%r310, %r309, %r308;
	st.shared.u32 	[%r310+8], %r693;
$L__BB7_51:
	bar.sync 	0;
	setp.ne.s32 	%p33, %r58, 0;
	@%p33 bra 	$L__BB7_69;
	setp.gt.s32 	%p34, %r57, 32;
	ld.shared.u32 	%r311, [_ZZN3cub18CUB_300001_SM_10006detail6reduce18DeviceReduceKernelINS2_10policy_hubIiyN4cuda3std3__44plusIiEEE10Policy1000EPiyS9_iNS7_10__identityEEEvT0_PT3_T1_NS0_13GridEvenShareISH_EET2_T4_E12temp_storage+12];
	selp.b32 	%r312, %r311, 0, %p34;
	add.s32 	%r313, %r312, %r693;
	setp.gt.s32 	%p35, %r57, 64;
	ld.shared.u32 	%r314, [_ZZN3cub18CUB_300001_SM_10006detail6reduce18DeviceReduceKernelINS2_10policy_hubIiyN4cuda3std3__44plusIiEEE10Policy1000EPiyS9_iNS7_10__identityEEEvT0_PT3_T1_NS0_13GridEvenShareISH_EET2_T4_E12temp_storage+16];
	selp.b32 	%r315, %r314, 0, %p35;
	add.s32 	%r316, %r313, %r315;
	setp.gt.s32 	%p36, %r57, 96;
	ld.shared.u32 	%r317, [_ZZN3cub18CUB_300001_SM_10006detail6reduce18DeviceReduceKernelINS2_10policy_hubIiyN4cuda3std3__44plusIiEEE10Policy1000EPiyS9_iNS7_10__identityEEEvT0_PT3_T1_NS0_13GridEvenShareISH_EET2_T4_E12temp_storage+20];
	selp.b32 	%r318, %r317, 0, %p36;
	add.s32 	%r319, %r316, %r318;
	setp.gt.s32 	%p37, %r57, 128;
	ld.shared.u32 	%r320, [_ZZN3cub18CUB_300001_SM_10006detail6reduce18DeviceReduceKernelINS2_10policy_hubIiyN4cuda3std3__44plusIiEEE10Policy1000EPiyS9_iNS7_10__identityEEEvT0_PT3_T1_NS0_13GridEvenShareISH_EET2_T4_E12temp_storage+24];
	selp.b32 	%r321, %r320, 0, %p37;
	add.s32 	%r322, %r319, %r321;
	setp.gt.s32 	%p38, %r57, 160;
	ld.shared.u32 	%r323, [_ZZN3cub18CUB_300001_SM_10006detail6reduce18DeviceReduceKernelINS2_10policy_hubIiyN4cuda3std3__44plusIiEEE10Policy1000EPiyS9_iNS7_10__identityEEEvT0_PT3_T1_NS0_13GridEvenShareISH_EET2_T4_E12temp_storage+28];
	selp.b32 	%r324, %r323, 0, %p38;
	add.s32 	%r325, %r322, %r324;
	setp.gt.s32 	%p39, %r57, 192;
	ld.shared.u32 	%r326, [_ZZN3cub18CUB_300001_SM_10006detail6reduce18DeviceReduceKernelINS2_10policy_hubIiyN4cuda3std3__44plusIiEEE10Policy1000EPiyS9_iNS7_10__identityEEEvT0_PT3_T1_NS0_13GridEvenShareISH_EET2_T4_E12temp_storage+32];
	selp.b32 	%r327, %r326, 0, %p39;
	add.s32 	%r328, %r325, %r327;
	setp.gt.s32 	%p40, %r57, 224;
	ld.shared.u32 	%r329, [_ZZN3cub18CUB_300001_SM_10006detail6reduce18DeviceReduceKernelINS2_10policy_hubIiyN4cuda3std3__44plusIiEEE10Policy1000EPiyS9_iNS7_10__identityEEEvT0_PT3_T1_NS0_13GridEvenShareISH_EET2_T4_E12temp_storage+36];
	selp.b32 	%r330, %r329, 0, %p40;
	add.s32 	%r693, %r328, %r330;
	bra.uni 	$L__BB7_69;
$L__BB7_53:
	cvt.u32.u64 	%r128, %rd3;
	mov.u32 	%r83, %tid.x;
	add.s32 	%r129, %r83, %r128;
	mul.wide.u32 	%rd58, %r129, 4;
	add.s64 	%rd42, %rd39, %rd58;
	// begin inline asm
	ld.global.nc.u32 %r112, [%rd42];
	// end inline asm
	add.s64 	%rd43, %rd42, 1024;
	// begin inline asm
	ld.global.nc.u32 %r113, [%rd43];
	// end inline asm
	add.s64 	%rd44, %rd42, 2048;
	// begin inline asm
	ld.global.nc.u32 %r114, [%rd44];
	// end inline asm
	add.s64 	%rd45, %rd42, 3072;
	// begin inline asm
	ld.global.nc.u32 %r115, [%rd45];
	// end inline asm
	add.s64 	%rd46, %rd42, 4096;
	// begin inline asm
	ld.global.nc.u32 %r116, [%rd46];
	// end inline asm
	add.s64 	%rd47, %rd42, 5120;
	// begin inline asm
	ld.global.nc.u32 %r117, [%rd47];
	// end inline asm
	add.s64 	%rd48, %rd42, 6144;
	// begin inline asm
	ld.global.nc.u32 %r118, [%rd48];
	// end inline asm
	add.s64 	%rd49, %rd42, 7168;
	// begin inline asm
	ld.global.nc.u32 %r119, [%rd49];
	// end inline asm
	add.s64 	%rd50, %rd42, 8192;
	// begin inline asm
	ld.global.nc.u32 %r120, [%rd50];
	// end inline asm
	add.s64 	%rd51, %rd42, 9216;
	// begin inline asm
	ld.global.nc.u32 %r121, [%rd51];
	// end inline asm
	add.s64 	%rd52, %rd42, 10240;
	// begin inline asm
	ld.global.nc.u32 %r122, [%rd52];
	// end inline asm
	add.s64 	%rd53, %rd42, 11264;
	// begin inline asm
	ld.global.nc.u32 %r123, [%rd53];
	// end inline asm
	add.s64 	%rd54, %rd42, 12288;
	// begin inline asm
	ld.global.nc.u32 %r124, [%rd54];
	// end inline asm
	add.s64 	%rd55, %rd42, 13312;
	// begin inline asm
	ld.global.nc.u32 %r125, [%rd55];
	// end inline asm
	add.s64 	%rd56, %rd42, 14336;
	// begin inline asm
	ld.global.nc.u32 %r126, [%rd56];
	// end inline asm
	add.s64 	%rd57, %rd42, 15360;
	// begin inline asm
	ld.global.nc.u32 %r127, [%rd57];
	// end inline asm
	add.s32 	%r130, %r113, %r112;
	add.s32 	%r131, %r114, %r130;
	add.s32 	%r132, %r115, %r131;
	add.s32 	%r133, %r116, %r132;
	add.s32 	%r134, %r117, %r133;
	add.s32 	%r135, %r118, %r134;
	add.s32 	%r136, %r119, %r135;
	add.s32 	%r137, %r120, %r136;
	add.s32 	%r138, %r121, %r137;
	add.s32 	%r139, %r122, %r138;
	add.s32 	%r140, %r123, %r139;
	add.s32 	%r141, %r124, %r140;
	add.s32 	%r142, %r125, %r141;
	add.s32 	%r143, %r126, %r142;
	add.s32 	%r692, %r127, %r143;
	setp.lt.u64 	%p3, %rd21, %rd2;
	@%p3 bra 	$L__BB7_65;
	cvt.u64.u32 	%rd25, %r83;
	add.s64 	%rd170, %rd2, %rd3;
	add.s64 	%rd59, %rd170, %rd25;
	shl.b64 	%rd60, %rd59, 2;
	add.s64 	%rd169, %rd39, %rd60;
	mov.b32 	%r682, 0;
$L__BB7_55:
	add.s64 	%rd3, %rd3, %rd2;
	add.s64 	%rd61, %rd1, -4096;
	setp.gt.u64 	%p4, %rd3, %rd61;
	@%p4 bra 	$L__BB7_57;
	add.s64 	%rd78, %rd3, %rd25;
	shl.b64 	%rd79, %rd78, 2;
	add.s64 	%rd62, %rd39, %rd79;
	// begin inline asm
	ld.global.nc.u32 %r145, [%rd62];
	// end inline asm
	add.s64 	%rd63, %rd62, 1024;
	// begin inline asm
	ld.global.nc.u32 %r146, [%rd63];
	// end inline asm
	add.s64 	%rd64, %rd62, 2048;
	// begin inline asm
	ld.global.nc.u32 %r147, [%rd64];
	// end inline asm
	add.s64 	%rd65, %rd62, 3072;
	// begin inline asm
	ld.global.nc.u32 %r148, [%rd65];
	// end inline asm
	add.s64 	%rd66, %rd62, 4096;
	// begin inline asm
	ld.global.nc.u32 %r149, [%rd66];
	// end inline asm
	add.s64 	%rd67, %rd62, 5120;
	// begin inline asm
	ld.global.nc.u32 %r150, [%rd67];
	// end inline asm
	add.s64 	%rd68, %rd62, 6144;
	// begin inline asm
	ld.global.nc.u32 %r151, [%rd68];
	// end inline asm
	add.s64 	%rd69, %rd62, 7168;
	// begin inline asm
	ld.global.nc.u32 %r152, [%rd69];
	// end inline asm
	add.s64 	%rd70, %rd62, 8192;
	// begin inline asm
	ld.global.nc.u32 %r153, [%rd70];
	// end inline asm
	add.s64 	%rd71, %rd62, 9216;
	// begin inline asm
	ld.global.nc.u32 %r154, [%rd71];
	// end inline asm
	add.s64 	%rd72, %rd62, 10240;
	// begin inline asm
	ld.global.nc.u32 %r155, [%rd72];
	// end inline asm
	add.s64 	%rd73, %rd62, 11264;
	// begin inline asm
	ld.global.nc.u32 %r156, [%rd73];
	// end inline asm
	add.s64 	%rd74, %rd62, 12288;
	// begin inline asm
	ld.global.nc.u32 %r157, [%rd74];
	// end inline asm
	add.s64 	%rd75, %rd62, 13312;
	// begin inline asm
	ld.global.nc.u32 %r158, [%rd75];
	// end inline asm
	add.s64 	%rd76, %rd62, 14336;
	// begin inline asm
	ld.global.nc.u32 %r159, [%rd76];
	// end inline asm
	add.s64 	%rd77, %rd62, 15360;
	// begin inline asm
	ld.global.nc.u32 %r160, [%rd77];
	// end inline asm
	add.s32 	%r161, %r145, %r692;
	add.s32 	%r162, %r146, %r161;
	add.s32 	%r163, %r147, %r162;
	add.s32 	%r164, %r148, %r163;
	add.s32 	%r165, %r149, %r164;
	add.s32 	%r166, %r150, %r165;
	add.s32 	%r167, %r151, %r166;
	add.s32 	%r168, %r152, %r167;
	add.s32 	%r169, %r153, %r168;
	add.s32 	%r170, %r154, %r169;
	add.s32 	%r171, %r155, %r170;
	add.s32 	%r172, %r156, %r171;
	add.s32 	%r173, %r157, %r172;
	add.s32 	%r174, %r158, %r173;
	add.s32 	%r175, %r159, %r174;
	add.s32 	%r692, %r160, %r175;
	sub.s64 	%rd80, %rd1, %rd3;
	setp.lt.u64 	%p5, %rd80, %rd2;
	add.s32 	%r682, %r682, 1;
	add.s64 	%rd170, %rd170, %rd2;
	shl.b64 	%rd81, %rd2, 2;
	add.s64 	%rd169, %rd169, %rd81;
	@%p5 bra 	$L__BB7_65;
	bra.uni 	$L__BB7_55;
$L__BB7_57:
	setp.le.u64 	%p6, %rd1, %rd3;
	@%p6 bra 	$L__BB7_65;
	cvt.u32.u64 	%r176, %rd3;
	cvt.u32.u64 	%r177, %rd1;
	sub.s32 	%r89, %r177, %r176;
	setp.ge.s32 	%p7, %r83, %r89;
	@%p7 bra 	$L__BB7_65;
	cvt.u32.u64 	%r180, %rd2;
	not.b32 	%r182, %r83;
	add.s32 	%r183, %r182, %r177;
	add.s32 	%r184, %r180, %r128;
	sub.s32 	%r185, %r183, %r184;
	mul.lo.s32 	%r186, %r1, %r682;
	shl.b32 	%r187, %r186, 12;
	sub.s32 	%r90, %r185, %r187;
	shr.u32 	%r188, %r183, 8;
	add.s32 	%r91, %r188, 1;
	and.b32  	%r189, %r183, 768;
	setp.eq.s32 	%p8, %r189, 768;
	mov.u32 	%r687, %r83;
	@%p8 bra 	$L__BB7_62;
	and.b32  	%r190, %r91, 3;
	neg.s32 	%r684, %r190;
	mov.u32 	%r687, %r83;
$L__BB7_61:
	.pragma "nounroll";
	// begin inline asm
	ld.global.nc.u32 %r191, [%rd169];
	// end inline asm
	add.s32 	%r692, %r191, %r692;
	add.s32 	%r687, %r687, 256;
	add.s64 	%rd169, %rd169, 1024;
	add.s32 	%r684, %r684, 1;
	setp.ne.s32 	%p9, %r684, 0;
	@%p9 bra 	$L__BB7_61;
$L__BB7_62:
	setp.lt.u32 	%p10, %r90, 768;
	@%p10 bra 	$L__BB7_65;
	cvt.u64.u32 	%rd83, %r687;
	add.s64 	%rd84, %rd83, %rd170;
	shl.b64 	%rd85, %rd84, 2;
	add.s64 	%rd173, %rd39, %rd85;
$L__BB7_64:
	// begin inline asm
	ld.global.nc.u32 %r192, [%rd173];
	// end inline asm
	add.s32 	%r196, %r192, %r692;
	add.s64 	%rd87, %rd173, 1024;
	// begin inline asm
	ld.global.nc.u32 %r193, [%rd87];
	// end inline asm
	add.s32 	%r197, %r193, %r196;
	add.s64 	%rd88, %rd173, 2048;
	// begin inline asm
	ld.global.nc.u32 %r194, [%rd88];
	// end inline asm
	add.s32 	%r198, %r194, %r197;
	add.s64 	%rd89, %rd173, 3072;
	// begin inline asm
	ld.global.nc.u32 %r195, [%rd89];
	// end inline asm
	add.s32 	%r692, %r195, %r198;
	add.s32 	%r687, %r687, 1024;
	add.s64 	%rd173, %rd173, 4096;
	setp.lt.s32 	%p11, %r687, %r89;
	@%p11 bra 	$L__BB7_64;
$L__BB7_65:
	// begin inline asm
	mov.u32 %r199, %laneid;
	// end inline asm
	mov.b32 	%r202, 1;
	mov.b32 	%r223, 31;
	mov.b32 	%r224, -1;
	// begin inline asm
	shfl.sync.down.b32 %r200, %r692, %r202, %r223, %r224;
	// end inline asm
	setp.gt.s32 	%p12, %r199, 30;
	selp.b32 	%r225, 0, %r200, %p12;
	add.s32 	%r206, %r225, %r692;
	mov.b32 	%r207, 2;
	// begin inline asm
	shfl.sync.down.b32 %r205, %r206, %r207, %r223, %r224;
	// end inline asm
	setp.gt.s32 	%p13, %r199, 29;
	selp.b32 	%r226, 0, %r205, %p13;
	add.s32 	%r211, %r206, %r226;
	mov.b32 	%r212, 4;
	// begin inline asm
	shfl.sync.down.b32 %r210, %r211, %r212, %r223, %r224;
	// end inline asm
	setp.gt.s32 	%p14, %r199, 27;
	selp.b32 	%r227, 0, %r210, %p14;
	add.s32 	%r216, %r211, %r227;
	mov.b32 	%r217, 8;
	// begin inline asm
	shfl.sync.down.b32 %r215, %r216, %r217, %r223, %r224;
	// end inline asm
	setp.gt.s32 	%p15, %r199, 23;
	selp.b32 	%r228, 0, %r215, %p15;
	add.s32 	%r221, %r216, %r228;
	mov.b32 	%r222, 16;
	// begin inline asm
	shfl.sync.down.b32 %r220, %r221, %r222, %r223, %r224;
	// end inline asm
	setp.gt.s32 	%p16, %r199, 15;
	selp.b32 	%r229, 0, %r220, %p16;
	add.s32 	%r693, %r221, %r229;
	setp.ne.s32 	%p17, %r199, 0;
	@%p17 bra 	$L__BB7_67;
	shr.u32 	%r230, %r83, 3;
	and.b32  	%r231, %r230, 124;
	mov.u32 	%r232, _ZZN3cub18CUB_300001_SM_10006detail6reduce18DeviceReduceKernelINS2_10policy_hubIiyN4cuda3std3__44plusIiEEE10Policy1000EPiyS9_iNS7_10__identityEEEvT0_PT3_T1_NS0_13GridEvenShareISH_EET2_T4_E12temp_storage;
	add.s32 	%r233, %r232, %r231;
	st.shared.u32 	[%r233+8], %r693;
$L__BB7_67:
	bar.sync 	0;
	setp.ne.s32 	%p18, %r83, 0;
	@%p18 bra 	$L__BB7_69;
	ld.shared.u32 	%r234, [_ZZN3cub18CUB_300001_SM_10006detail6reduce18DeviceReduceKernelINS2_10policy_hubIiyN4cuda3std3__44plusIiEEE10Policy1000EPiyS9_iNS7_10__identityEEEvT0_PT3_T1_NS0_13GridEvenShareISH_EET2_T4_E12temp_storage+12];
	add.s32 	%r235, %r234, %r693;
	ld.shared.u32 	%r236, [_ZZN3cub18CUB_300001_SM_10006detail6reduce18DeviceReduceKernelINS2_10policy_hubIiyN4cuda3std3__44plusIiEEE10Policy1000EPiyS9_iNS7_10__identityEEEvT0_PT3_T1_NS0_13GridEvenShareISH_EET2_T4_E12temp_storage+16];
	add.s32 	%r237, %r235, %r236;
	ld.shared.u32 	%r238, [_ZZN3cub18CUB_300001_SM_10006detail6reduce18DeviceReduceKernelINS2_10policy_hubIiyN4cuda3std3__44plusIiEEE10Policy1000EPiyS9_iNS7_10__identityEEEvT0_PT3_T1_NS0_13GridEvenShareISH_EET2_T4_E12temp_storage+20];
	add.s32 	%r239, %r237, %r238;
	ld.shared.u32 	%r240, [_ZZN3cub18CUB_300001_SM_10006detail6reduce18DeviceReduceKernelINS2_10policy_hubIiyN4cuda3std3__44plusIiEEE10Policy1000EPiyS9_iNS7_10__identityEEEvT0_PT3_T1_NS0_13GridEvenShareISH_EET2_T4_E12temp_storage+24];
	add.s32 	%r241, %r239, %r240;
	ld.shared.u32 	%r242, [_ZZN3cub18CUB_300001_SM_10006detail6reduce18DeviceReduceKernelINS2_10policy_hubIiyN4cuda3std3__44plusIiEEE10Policy1000EPiyS9_iNS7_10__identityEEEvT0_PT3_T1_NS0_13GridEvenShareISH_EET2_T4_E12temp_storage+28];
	add.s32 	%r243, %r241, %r242;
	ld.shared.u32 	%r244, [_ZZN3cub18CUB_300001_SM_10006detail6reduce18DeviceReduceKernelINS2_10policy_hubIiyN4cuda3std3__44plusIiEEE10Policy1000EPiyS9_iNS7_10__identityEEEvT0_PT3_T1_NS0_13GridEvenShareISH_EET2_T4_E12temp_storage+32];
	add.s32 	%r245, %r243, %r244;
	ld.shared.u32 	%r246, [_ZZN3cub18CUB_300001_SM_10006detail6reduce18DeviceReduceKernelINS2_10policy_hubIiyN4cuda3std3__44plusIiEEE10Policy1000EPiyS9_iNS7_10__identityEEEvT0_PT3_T1_NS0_13GridEvenShareISH_EET2_T4_E12temp_storage+36];
	add.s32 	%r693, %r245, %r246;
$L__BB7_69:
	mov.u32 	%r648, %tid.x;
	setp.ne.s32 	%p94, %r648, 0;
	@%p94 bra 	$L__BB7_71;
	ld.param.u64 	%rd161, [_ZN3cub18CUB_300001_SM_10006detail6reduce18DeviceReduceKernelINS2_10policy_hubIiyN4cuda3std3__44plusIiEEE10Policy1000EPiyS9_iNS7_10__identityEEEvT0_PT3_T1_NS0_13GridEvenShareISH_EET2_T4__param_1];
	cvta.to.global.u64 	%rd158, %rd161;
	mul.wide.u32 	%rd159, %r2, 4;
	add.s64 	%rd160, %rd158, %rd159;
	st.global.u32 	[%rd160], %r693;
$L__BB7_71:
	ret;

}
	// .globl	_ZN3cub18CUB_300001_SM_10006detail6reduce28DeviceReduceSingleTileKernelINS2_10policy_hubIiyN4cuda3std3__44plusIiEEE10Policy1000EPiSC_iS9_iiNS7_10__identityEEEvT0_T1_T2_T3_T4_T6_
.visible .entry _ZN3cub18CUB_300001_SM_10006detail6reduce28DeviceReduceSingleTileKernelINS2_10policy_hubIiyN4cuda3std3__44plusIiEEE10Policy1000EPiSC_iS9_iiNS7_10__identityEEEvT0_T1_T2_T3_T4_T6_(
	.param .u64 .ptr .align 1 _ZN3cub18CUB_300001_SM_10006detail6reduce28DeviceReduceSingleTileKernelINS2_10policy_hubIiyN4cuda3std3__44plusIiEEE10Policy1000EPiSC_iS9_iiNS7_10__identityEEEvT0_T1_T2_T3_T4_T6__param_0,
	.param .u64 .ptr .align 1 _ZN3cub18CUB_300001_SM_10006detail6reduce28DeviceReduceSingleTileKernelINS2_10policy_hubIiyN4cuda3std3__44plusIiEEE10Policy1000EPiSC_iS9_iiNS7_10__identityEEEvT0_T1_T2_T3_T4_T6__param_1,
	.param .u32 _ZN3cub18CUB_300001_SM_10006detail6reduce28DeviceReduceSingleTileKernelINS2_10policy_hubIiyN4cuda3std3__44plusIiEEE10Policy1000EPiSC_iS9_iiNS7_10__identityEEEvT0_T1_T2_T3_T4_T6__param_2,
	.param .align 1 .b8 _ZN3cub18CUB_300001_SM_10006detail6reduce28DeviceReduceSingleTileKernelINS2_10policy_hubIiyN4cuda3std3__44plusIiEEE10Policy1000EPiSC_iS9_iiNS7_10__identityEEEvT0_T1_T2_T3_T4_T6__param_3[1],
	.param .u32 _ZN3cub18CUB_300001_SM_10006detail6reduce28DeviceReduceSingleTileKernelINS2_10policy_hubIiyN4cuda3std3__44plusIiEEE10Policy1000EPiSC_iS9_iiNS7_10__identityEEEvT0_T1_T2_T3_T4_T6__param_4,
	.param .align 1 .b8 _ZN3cub18CUB_300001_SM_10006detail6reduce28DeviceReduceSingleTileKernelINS2_10policy_hubIiyN4cuda3std3__44plusIiEEE10Policy1000EPiSC_iS9_iiNS7_10__identityEEEvT0_T1_T2_T3_T4_T6__param_5[1]
)
.maxntid 256
.minnctapersm 1
{
	.reg .pred 	%p<97>;
	.reg .b32 	%r<687>;
	.reg .b64 	%rd<125>;
	// demoted variable
	.shared .align 4 .b8 _ZZN3cub18CUB_300001_SM_10006detail6reduce28DeviceReduceSingleTileKernelINS2_10policy_hubIiyN4cuda3std3__44plusIiEEE10Policy1000EPiSC_iS9_iiNS7_10__identityEEEvT0_T1_T2_T3_T4_T6_E12temp_storage[44];
	ld.param.u64 	%rd16, [_ZN3cub18CUB_300001_SM_10006detail6reduce28DeviceReduceSingleTileKernelINS2_10policy_hubIiyN4cuda3std3__44plusIiEEE10Policy1000EPiSC_iS9_iiNS7_10__identityEEEvT0_T1_T2_T3_T4_T6__param_0];
	ld.param.u64 	%rd17, [_ZN3cub18CUB_300001_SM_10006detail6reduce28DeviceReduceSingleTileKernelINS2_10policy_hubIiyN4cuda3std3__44plusIiEEE10Policy1000EPiSC_iS9_iiNS7_10__identityEEEvT0_T1_T2_T3_T4_T6__param_1];
	ld.param.u32 	%r120, [_ZN3cub18CUB_300001_SM_10006detail6reduce28DeviceReduceSingleTileKernelINS2_10policy_hubIiyN4cuda3std3__44plusIiEEE10Policy1000EPiSC_iS9_iiNS7_10__identityEEEvT0_T1_T2_T3_T4_T6__param_2];
	ld.param.u32 	%r121, [_ZN3cub18CUB_300001_SM_10006detail6reduce28DeviceReduceSingleTileKernelINS2_10policy_hubIiyN4cuda3std3__44plusIiEEE10Policy1000EPiSC_iS9_iiNS7_10__identityEEEvT0_T1_T2_T3_T4_T6__param_4];
	cvta.to.global.u64 	%rd1, %rd17;
	setp.ne.s32 	%p1, %r120, 0;
	@%p1 bra 	$L__BB8_3;
	mov.u32 	%r633, %tid.x;
	setp.ne.s32 	%p96, %r633, 0;
	@%p96 bra 	$L__BB8_74;
	st.global.u32 	[%rd1], %r121;
	bra.uni 	$L__BB8_74;
$L__BB8_3:
	and.b64  	%rd18, %rd16, 15;
	setp.ne.s64 	%p2, %rd18, 0;
	@%p2 bra 	$L__BB8_38;
	setp.gt.s32 	%p49, %r120, 4095;
	@%p49 bra 	$L__BB8_22;
	mov.u32 	%r1, %tid.x;
	setp.ge.s32 	%p66, %r1, %r120;
	mov.b32 	%r644, 0;
	mov.u32 	%r639, %r1;
	@%p66 bra 	$L__BB8_7;
	mul.wide.u32 	%rd113, %r1, 4;
	add.s64 	%rd112, %rd16, %rd113;
	// begin inline asm
	ld.global.nc.u32 %r644, [%rd112];
	// end inline asm
	add.s32 	%r639, %r1, 256;
$L__BB8_7:
	setp.ge.s32 	%p67, %r639, %r120;
	@%p67 bra 	$L__BB8_13;
	not.b32 	%r507, %r639;
	add.s32 	%r6, %r120, %r507;
	and.b32  	%r508, %r6, 768;
	setp.eq.s32 	%p68, %r508, 768;
	@%p68 bra 	$L__BB8_11;
	mul.wide.u32 	%rd114, %r639, 4;
	add.s64 	%rd121, %rd16, %rd114;
	shr.u32 	%r509, %r6, 8;
	add.s32 	%r510, %r509, 1;
	and.b32  	%r511, %r510, 3;
	neg.s32 	%r636, %r511;
$L__BB8_10:
	.pragma "nounroll";
	// begin inline asm
	ld.global.nc.u32 %r512, [%rd121];
	// end inline asm
	add.s32 	%r644, %r512, %r644;
	add.s32 	%r639, %r639, 256;
	add.s64 	%rd121, %rd121, 1024;
	add.s32 	%r636, %r636, 1;
	setp.ne.s32 	%p69, %r636, 0;
	@%p69 bra 	$L__BB8_10;
$L__BB8_11:
	setp.lt.u32 	%p70, %r6, 768;
	@%p70 bra 	$L__BB8_13;
$L__BB8_12:
	mul.wide.s32 	%rd120, %r639, 4;
	add.s64 	%rd116, %rd16, %rd120;
	// begin inline asm
	ld.global.nc.u32 %r513, [%rd116];
	// end inline asm
	add.s32 	%r517, %r513, %r644;
	add.s64 	%rd117, %rd116, 1024;
	// begin inline asm
	ld.global.nc.u32 %r514, [%rd117];
	// end inline asm
	add.s32 	%r518, %r514, %r517;
	add.s64 	%rd118, %rd116, 2048;
	// begin inline asm
	ld.global.nc.u32 %r515, [%rd118];
	// end inline asm
	add.s32 	%r519, %r515, %r518;
	add.s64 	%rd119, %rd116, 3072;
	// begin inline asm
	ld.global.nc.u32 %r516, [%rd119];
	// end inline asm
	add.s32 	%r644, %r516, %r519;
	add.s32 	%r639, %r639, 1024;
	setp.lt.s32 	%p71, %r639, %r120;
	@%p71 bra 	$L__BB8_12;
$L__BB8_13:
	setp.lt.s32 	%p72, %r120, 256;
	@%p72 bra 	$L__BB8_18;
	// begin inline asm
	mov.u32 %r583, %laneid;
	// end inline asm
	mov.b32 	%r586, 1;
	mov.b32 	%r607, 31;
	mov.b32 	%r608, -1;
	// begin inline asm
	shfl.sync.down.b32 %r584, %r644, %r586, %r607, %r608;
	// end inline asm
	setp.gt.s32 	%p88, %r583, 30;
	selp.b32 	%r609, 0, %r584, %p88;
	add.s32 	%r590, %r609, %r644;
	mov.b32 	%r591, 2;
	// begin inline asm
	shfl.sync.down.b32 %r589, %r590, %r591, %r607, %r608;
	// end inline asm
	setp.gt.s32 	%p89, %r583, 29;
	selp.b32 	%r610, 0, %r589, %p89;
	add.s32 	%r595, %r590, %r610;
	mov.b32 	%r596, 4;
	// begin inline asm
	shfl.sync.down.b32 %r594, %r595, %r596, %r607, %r608;
	// end inline asm
	setp.gt.s32 	%p90, %r583, 27;
	selp.b32 	%r611, 0, %r594, %p90;
	add.s32 	%r600, %r595, %r611;
	mov.b32 	%r601, 8;
	// begin inline asm
	shfl.sync.down.b32 %r599, %r600, %r601, %r607, %r608;
	// end inline asm
	setp.gt.s32 	%p91, %r583, 23;
	selp.b32 	%r612, 0, %r599, %p91;
	add.s32 	%r605, %r600, %r612;
	mov.b32 	%r606, 16;
	// begin inline asm
	shfl.sync.down.b32 %r604, %r605, %r606, %r607, %r608;
	// end inline asm
	setp.gt.s32 	%p92, %r583, 15;
	selp.b32 	%r613, 0, %r604, %p92;
	add.s32 	%r686, %r605, %r613;
	setp.ne.s32 	%p93, %r583, 0;
	@%p93 bra 	$L__BB8_16;
	shr.u32 	%r614, %r1, 3;
	and.b32  	%r615, %r614, 124;
	mov.u32 	%r616, _ZZN3cub18CUB_300001_SM_10006detail6reduce28DeviceReduceSingleTileKernelINS2_10policy_hubIiyN4cuda3std3__44plusIiEEE10Policy1000EPiSC_iS9_iiNS7_10__identityEEEvT0_T1_T2_T3_T4_T6_E12temp_storage;
	add.s32 	%r617, %r616, %r615;
	st.shared.u32 	[%r617+8], %r686;
$L__BB8_16:
	bar.sync 	0;
	setp.ne.s32 	%p94, %r1, 0;
	@%p94 bra 	$L__BB8_72;
	ld.shared.u32 	%r618, [_ZZN3cub18CUB_300001_SM_10006detail6reduce28DeviceReduceSingleTileKernelINS2_10policy_hubIiyN4cuda3std3__44plusIiEEE10Policy1000EPiSC_iS9_iiNS7_10__identityEEEvT0_T1_T2_T3_T4_T6_E12temp_storage+12];
	add.s32 	%r619, %r618, %r686;
	ld.shared.u32 	%r620, [_ZZN3cub18CUB_300001_SM_10006detail6reduce28DeviceReduceSingleTileKernelINS2_10policy_hubIiyN4cuda3std3__44plusIiEEE10Policy1000EPiSC_iS9_iiNS7_10__identityEEEvT0_T1_T2_T3_T4_T6_E12temp_storage+16];
	add.s32 	%r621, %r619, %r620;
	ld.shared.u32 	%r622, [_ZZN3cub18CUB_300001_SM_10006detail6reduce28DeviceReduceSingleTileKernelINS2_10policy_hubIiyN4cuda3std3__44plusIiEEE10Policy1000EPiSC_iS9_iiNS7_10__identityEEEvT0_T1_T2_T3_T4_T6_E12temp_storage+20];
	add.s32 	%r623, %r621, %r622;
	ld.shared.u32 	%r624, [_ZZN3cub18CUB_300001_SM_10006detail6reduce28DeviceReduceSingleTileKernelINS2_10policy_hubIiyN4cuda3std3__44plusIiEEE10Policy1000EPiSC_iS9_iiNS7_10__identityEEEvT0_T1_T2_T3_T4_T6_E12temp_storage+24];
	add.s32 	%r625, %r623, %r624;
	ld.shared.u32 	%r626, [_ZZN3cub18CUB_300001_SM_10006detail6reduce28DeviceReduceSingleTileKernelINS2_10policy_hubIiyN4cuda3std3__44plusIiEEE10Policy1000EPiSC_iS9_iiNS7_10__identityEEEvT0_T1_T2_T3_T4_T6_E12temp_storage+28];
	add.s32 	%r627, %r625, %r626;
	ld.shared.u32 	%r628, [_ZZN3cub18CUB_300001_SM_10006detail6reduce28DeviceReduceSingleTileKernelINS2_10policy_hubIiyN4cuda3std3__44plusIiEEE10Policy1000EPiSC_iS9_iiNS7_10__identityEEEvT0_T1_T2_T3_T4_T6_E12temp_storage+32];
	add.s32 	%r629, %r627, %r628;
	ld.shared.u32 	%r630, [_ZZN3cub18CUB_300001_SM_10006detail6reduce28DeviceReduceSingleTileKernelINS2_10policy_hubIiyN4cuda3std3__44plusIiEEE10Policy1000EPiSC_iS9_iiNS7_10__identityEEEvT0_T1_T2_T3_T4_T6_E12temp_storage+36];
	add.s32 	%r686, %r629, %r630;
	bra.uni 	$L__BB8_72;
$L__BB8_18:
	// begin inline asm
	mov.u32 %r520, %laneid;
	// end inline asm
	and.b32  	%r546, %r1, 992;
	add.s32 	%r547, %r546, 32;
	setp.gt.s32 	%p73, %r547, %r120;
	not.b32 	%r548, %r546;
	add.s32 	%r549, %r120, %r548;
	selp.b32 	%r544, %r549, 31, %p73;
	mov.b32 	%r523, 1;
	mov.b32 	%r545, -1;
	// begin inline asm
	shfl.sync.down.b32 %r521, %r644, %r523, %r544, %r545;
	// end inline asm
	setp.lt.s32 	%p74, %r520, %r544;
	selp.b32 	%r550, %r521, 0, %p74;
	add.s32 	%r527, %r550, %r644;
	mov.b32 	%r528, 2;
	// begin inline asm
	shfl.sync.down.b32 %r526, %r527, %r528, %r544, %r545;
	// end inline asm
	add.s32 	%r551, %r520, 2;
	setp.gt.s32 	%p75, %r551, %r544;
	selp.b32 	%r552, 0, %r526, %p75;
	add.s32 	%r532, %r527, %r552;
	mov.b32 	%r533, 4;
	// begin inline asm
	shfl.sync.down.b32 %r531, %r532, %r533, %r544, %r545;
	// end inline asm
	add.s32 	%r553, %r520, 4;
	setp.gt.s32 	%p76, %r553, %r544;
	selp.b32 	%r554, 0, %r531, %p76;
	add.s32 	%r537, %r532, %r554;
	mov.b32 	%r538, 8;
	// begin inline asm
	shfl.sync.down.b32 %r536, %r537, %r538, %r544, %r545;
	// end inline asm
	add.s32 	%r555, %r520, 8;
	setp.gt.s32 	%p77, %r555, %r544;
	selp.b32 	%r556, 0, %r536, %p77;
	add.s32 	%r542, %r537, %r556;
	mov.b32 	%r543, 16;
	// begin inline asm
	shfl.sync.down.b32 %r541, %r542, %r543, %r544, %r545;
	// end inline asm
	add.s32 	%r557, %r520, 16;
	setp.gt.s32 	%p78, %r557, %r544;
	selp.b32 	%r558, 0, %r541, %p78;
	add.s32 	%r686, %r542, %r558;
	setp.ne.s32 	%p79, %r520, 0;
	@%p79 bra 	$L__BB8_20;
	shr.u32 	%r559, %r1, 3;
	and.b32  	%r560, %r559, 124;
	mov.u32 	%r561, _ZZN3cub18CUB_300001_SM_10006detail6reduce28DeviceReduceSingleTileKernelINS2_10policy_hubIiyN4cuda3std3__44plusIiEEE10Policy1000EPiSC_iS9_iiNS7_10__identityEEEvT0_T1_T2_T3_T4_T6_E12temp_storage;
	add.s32 	%r562, %r561, %r560;
	st.shared.u32 	[%r562+8], %r686;
$L__BB8_20:
	bar.sync 	0;
	setp.ne.s32 	%p80, %r1, 0;
	@%p80 bra 	$L__BB8_72;
	setp.gt.s32 	%p81, %r120, 32;
	ld.shared.u32 	%r563, [_ZZN3cub18CUB_300001_SM_10006detail6reduce28DeviceReduceSingleTileKernelINS2_10policy_hubIiyN4cuda3std3__44plusIiEEE10Policy1000EPiSC_iS9_iiNS7_10__identityEEEvT0_T1_T2_T3_T4_T6_E12temp_storage+12];
	selp.b32 	%r564, %r563, 0, %p81;
	add.s32 	%r565, %r564, %r686;
	setp.gt.s32 	%p82, %r120, 64;
	ld.shared.u32 	%r566, [_ZZN3cub18CUB_300001_SM_10006detail6reduce28DeviceReduceSingleTileKernelINS2_10policy_hubIiyN4cuda3std3__44plusIiEEE10Policy1000EPiSC_iS9_iiNS7_10__identityEEEvT0_T1_T2_T3_T4_T6_E12temp_storage+16];
	selp.b32 	%r567, %r566, 0, %p82;
	add.s32 	%r568, %r565, %r567;
	setp.gt.s32 	%p83, %r120, 96;
	ld.shared.u32 	%r569, [_ZZN3cub18CUB_300001_SM_10006detail6reduce28DeviceReduceSingleTileKernelINS2_10policy_hubIiyN4cuda3std3__44plusIiEEE10Policy1000EPiSC_iS9_iiNS7_10__identityEEEvT0_T1_T2_T3_T4_T6_E12temp_storage+20];
	selp.b32 	%r570, %r569, 0, %p83;
	add.s32 	%r571, %r568, %r570;
	setp.gt.s32 	%p84, %r120, 128;
	ld.shared.u32 	%r572, [_ZZN3cub18CUB_300001_SM_10006detail6reduce28DeviceReduceSingleTileKernelINS2_10policy_hubIiyN4cuda3std3__44plusIiEEE10Policy1000EPiSC_iS9_iiNS7_10__identityEEEvT0_T1_T2_T3_T4_T6_E12temp_storage+24];
	selp.b32 	%r573, %r572, 0, %p84;
	add.s32 	%r574, %r571, %r573;
	setp.gt.s32 	%p85, %r120, 160;
	ld.shared.u32 	%r575, [_ZZN3cub18CUB_300001_SM_10006detail6reduce28DeviceReduceSingleTileKernelINS2_10policy_hubIiyN4cuda3std3__44plusIiEEE10Policy1000EPiSC_iS9_iiNS7_10__identityEEEvT0_T1_T2_T3_T4_T6_E12temp_storage+28];
	selp.b32 	%r576, %r575, 0, %p85;
	add.s32 	%r577, %r574, %r576;
	setp.gt.s32 	%p86, %r120, 192;
	ld.shared.u32 	%r578, [_ZZN3cub18CUB_300001_SM_10006detail6reduce28DeviceReduceSingleTileKernelINS2_10policy_hubIiyN4cuda3std3__44plusIiEEE10Policy1000EPiSC_iS9_iiNS7_10__identityEEEvT0_T1_T2_T3_T4_T6_E12temp_storage+32];
	selp.b32 	%r579, %r578, 0, %p86;
	add.s32 	%r580, %r577, %r579;
	setp.gt.s32 	%p87, %r120, 224;
	ld.shared.u32 	%r581, [_ZZN3cub18CUB_300001_SM_10006detail6reduce28DeviceReduceSingleTileKernelINS2_10policy_hubIiyN4cuda3std3__44plusIiEEE10Policy1000EPiSC_iS9_iiNS7_10__identityEEEvT0_T1_T2_T3_T4_T6_E12temp_storage+36];
	selp.b32 	%r582, %r581, 0, %p87;
	add.s32 	%r686, %r580, %r582;
	bra.uni 	$L__BB8_72;
$L__BB8_22:
	mov.u32 	%r26, %tid.x;
	shl.b32 	%r377, %r26, 2;
	mul.wide.u32 	%rd86, %r377, 4;
	add.s64 	%rd76, %rd16, %rd86;
	// begin inline asm
	ld.global.nc.v2.u64 {%rd74, %rd75}, [%rd76];
	// end inline asm
	mov.b64 	{%r378, %r379}, %rd75;
	mov.b64 	{%r380, %r381}, %rd74;
	add.s64 	%rd79, %rd76, 4096;
	// begin inline asm
	ld.global.nc.v2.u64 {%rd77, %rd78}, [%rd79];
	// end inline asm
	mov.b64 	{%r382, %r383}, %rd78;
	mov.b64 	{%r384, %r385}, %rd77;
	add.s64 	%rd82, %rd76, 8192;
	// begin inline asm
	ld.global.nc.v2.u64 {%rd80, %rd81}, [%rd82];
	// end inline asm
	mov.b64 	{%r386, %r387}, %rd81;
	mov.b64 	{%r388, %r389}, %rd80;
	add.s64 	%rd85, %rd76, 12288;
	// begin inline asm
	ld.global.nc.v2.u64 {%rd83, %rd84}, [%rd85];
	// end inline asm
	mov.b64 	{%r390, %r391}, %rd84;
	mov.b64 	{%r392, %r393}, %rd83;
	add.s32 	%r394, %r381, %r380;
	add.s32 	%r395, %r378, %r394;
	add.s32 	%r396, %r379, %r395;
	add.s32 	%r397, %r384, %r396;
	add.s32 	%r398, %r385, %r397;
	add.s32 	%r399, %r382, %r398;
	add.s32 	%r400, %r383, %r399;
	add.s32 	%r401, %r388, %r400;
	add.s32 	%r402, %r389, %r401;
	add.s32 	%r403, %r386, %r402;
	add.s32 	%r404, %r387, %r403;
	add.s32 	%r405, %r392, %r404;
	add.s32 	%r406, %r393, %r405;
	add.s32 	%r407, %r390, %r406;
	add.s32 	%r659, %r391, %r407;
	setp.lt.u32 	%p50, %r120, 8192;
	mov.b32 	%r648, 4096;
	@%p50 bra 	$L__BB8_26;
	add.s32 	%r28, %r120, -4096;
	mov.b32 	%r648, 4096;
$L__BB8_24:
	mul.wide.s32 	%rd99, %r648, 4;
	add.s64 	%rd89, %rd76, %rd99;
	// begin inline asm
	ld.global.nc.v2.u64 {%rd87, %rd88}, [%rd89];
	// end inline asm
	mov.b64 	{%r409, %r410}, %rd88;
	mov.b64 	{%r411, %r412}, %rd87;
	add.s64 	%rd92, %rd89, 4096;
	// begin inline asm
	ld.global.nc.v2.u64 {%rd90, %rd91}, [%rd92];
	// end inline asm
	mov.b64 	{%r413, %r414}, %rd91;
	mov.b64 	{%r415, %r416}, %rd90;
	add.s64 	%rd95, %rd89, 8192;
	// begin inline asm
	ld.global.nc.v2.u64 {%rd93, %rd94}, [%rd95];
	// end inline asm
	mov.b64 	{%r417, %r418}, %rd94;
	mov.b64 	{%r419, %r420}, %rd93;
	add.s64 	%rd98, %rd89, 12288;
	// begin inline asm
	ld.global.nc.v2.u64 {%rd96, %rd97}, [%rd98];
	// end inline asm
	mov.b64 	{%r421, %r422}, %rd97;
	mov.b64 	{%r423, %r424}, %rd96;
	add.s32 	%r425, %r411, %r659;
	add.s32 	%r426, %r412, %r425;
	add.s32 	%r427, %r409, %r426;
	add.s32 	%r428, %r410, %r427;
	add.s32 	%r429, %r415, %r428;
	add.s32 	%r430, %r416, %r429;
	add.s32 	%r431, %r413, %r430;
	add.s32 	%r432, %r414, %r431;
	add.s32 	%r433, %r419, %r432;
	add.s32 	%r434, %r420, %r433;
	add.s32 	%r435, %r417, %r434;
	add.s32 	%r436, %r418, %r435;
	add.s32 	%r437, %r423, %r436;
	add.s32 	%r438, %r424, %r437;
	add.s32 	%r439, %r421, %r438;
	add.s32 	%r659, %r422, %r439;
	sub.s32 	%r440, %r120, %r648;
	setp.lt.s32 	%p51, %r440, 4096;
	@%p51 bra 	$L__BB8_34;
	add.s32 	%r648, %r648, 4096;
	setp.le.s32 	%p52, %r648, %r28;
	@%p52 bra 	$L__BB8_24;
$L__BB8_26:
	setp.le.s32 	%p53, %r120, %r648;
	@%p53 bra 	$L__BB8_34;
	sub.s32 	%r35, %r120, %r648;
	setp.ge.s32 	%p54, %r26, %r35;
	@%p54 bra 	$L__BB8_34;
	not.b32 	%r442, %r26;
	add.s32 	%r443, %r120, %r442;
	sub.s32 	%r36, %r443, %r648;
	and.b32  	%r444, %r36, 768;
	setp.eq.s32 	%p55, %r444, 768;
	mov.u32 	%r653, %r26;
	@%p55 bra 	$L__BB8_31;
	add.s32 	%r650, %r26, %r648;
	shr.u32 	%r445, %r36, 8;
	add.s32 	%r446, %r445, 1;
	and.b32  	%r447, %r446, 3;
	neg.s32 	%r649, %r447;
	mov.u32 	%r653, %r26;
$L__BB8_30:
	.pragma "nounroll";
	mul.wide.u32 	%rd101, %r650, 4;
	add.s64 	%rd100, %rd16, %rd101;
	// begin inline asm
	ld.global.nc.u32 %r448, [%rd100];
	// end inline asm
	add.s32 	%r659, %r448, %r659;
	add.s32 	%r653, %r653, 256;
	add.s32 	%r650, %r650, 256;
	add.s32 	%r649, %r649, 1;
	setp.ne.s32 	%p56, %r649, 0;
	@%p56 bra 	$L__BB8_30;
$L__BB8_31:
	setp.lt.u32 	%p57, %r36, 768;
	@%p57 bra 	$L__BB8_34;
	cvt.u64.u32 	%rd102, %r653;
	cvt.u64.u32 	%rd103, %r648;
	add.s64 	%rd104, %rd102, %rd103;
	shl.b64 	%rd105, %rd104, 2;
	add.s64 	%rd106, %rd105, %rd16;
	add.s64 	%rd122, %rd106, 2048;
	add.s32 	%r656, %r653, %r648;
$L__BB8_33:
	mul.wide.u32 	%rd111, %r656, 4;
	add.s64 	%rd107, %rd16, %rd111;
	// begin inline asm
	ld.global.nc.u32 %r449, [%rd107];
	// end inline asm
	add.s32 	%r453, %r449, %r659;
	add.s64 	%rd108, %rd122, -1024;
	// begin inline asm
	ld.global.nc.u32 %r450, [%rd108];
	// end inline asm
	add.s32 	%r454, %r450, %r453;
	// begin inline asm
	ld.global.nc.u32 %r451, [%rd122];
	// end inline asm
	add.s32 	%r455, %r451, %r454;
	add.s64 	%rd110, %rd122, 1024;
	// begin inline asm
	ld.global.nc.u32 %r452, [%rd110];
	// end inline asm
	add.s32 	%r659, %r452, %r455;
	add.s32 	%r653, %r653, 1024;
	add.s64 	%rd122, %rd122, 4096;
	add.s32 	%r656, %r656, 1024;
	setp.lt.s32 	%p58, %r653, %r35;
	@%p58 bra 	$L__BB8_33;
$L__BB8_34:
	// begin inline asm
	mov.u32 %r456, %laneid;
	// end inline asm
	mov.b32 	%r459, 1;
	mov.b32 	%r480, 31;
	mov.b32 	%r481, -1;
	// begin inline asm
	shfl.sync.down.b32 %r457, %r659, %r459, %r480, %r481;
	// end inline asm
	setp.gt.s32 	%p59, %r456, 30;
	selp.b32 	%r482, 0, %r457, %p59;
	add.s32 	%r463, %r482, %r659;
	mov.b32 	%r464, 2;
	// begin inline asm
	shfl.sync.down.b32 %r462, %r463, %r464, %r480, %r481;
	// end inline asm
	setp.gt.s32 	%p60, %r456, 29;
	selp.b32 	%r483, 0, %r462, %p60;
	add.s32 	%r468, %r463, %r483;
	mov.b32 	%r469, 4;
	// begin inline asm
	shfl.sync.down.b32 %r467, %r468, %r469, %r480, %r481;
	// end inline asm
	setp.gt.s32 	%p61, %r456, 27;
	selp.b32 	%r484, 0, %r467, %p61;
	add.s32 	%r473, %r468, %r484;
	mov.b32 	%r474, 8;
	// begin inline asm
	shfl.sync.down.b32 %r472, %r473, %r474, %r480, %r481;
	// end inline asm
	setp.gt.s32 	%p62, %r456, 23;
	selp.b32 	%r485, 0, %r472, %p62;
	add.s32 	%r478, %r473, %r485;
	mov.b32 	%r479, 16;
	// begin inline asm
	shfl.sync.down.b32 %r477, %r478, %r479, %r480, %r481;
	// end inline asm
	setp.gt.s32 	%p63, %r456, 15;
	selp.b32 	%r486, 0, %r477, %p63;
	add.s32 	%r686, %r478, %r486;
	setp.ne.s32 	%p64, %r456, 0;
	@%p64 bra 	$L__BB8_36;
	shr.u32 	%r487, %r26, 3;
	and.b32  	%r488, %r487, 124;
	mov.u32 	%r489, _ZZN3cub18CUB_300001_SM_10006detail6reduce28DeviceReduceSingleTileKernelINS2_10policy_hubIiyN4cuda3std3__44plusIiEEE10Policy1000EPiSC_iS9_iiNS7_10__identityEEEvT0_T1_T2_T3_T4_T6_E12temp_storage;
	add.s32 	%r490, %r489, %r488;
	st.shared.u32 	[%r490+8], %r686;
$L__BB8_36:
	bar.sync 	0;
	setp.ne.s32 	%p65, %r26, 0;
	@%p65 bra 	$L__BB8_72;
	ld.shared.u32 	%r491, [_ZZN3cub18CUB_300001_SM_10006detail6reduce28DeviceReduceSingleTileKernelINS2_10policy_hubIiyN4cuda3std3__44plusIiEEE10Policy1000EPiSC_iS9_iiNS7_10__identityEEEvT0_T1_T2_T3_T4_T6_E12temp_storage+12];
	add.s32 	%r492, %r491, %r686;
	ld.shared.u32 	%r493, [_ZZN3cub18CUB_300001_SM_10006detail6reduce28DeviceReduceSingleTileKernelINS2_10policy_hubIiyN4cuda3std3__44plusIiEEE10Policy1000EPiSC_iS9_iiNS7_10__identityEEEvT0_T1_T2_T3_T4_T6_E12temp_storage+16];
	add.s32 	%r494, %r492, %r493;
	ld.shared.u32 	%r495, [_ZZN3cub18CUB_300001_SM_10006detail6reduce28DeviceReduceSingleTileKernelINS2_10policy_hubIiyN4cuda3std3__44plusIiEEE10Policy1000EPiSC_iS9_iiNS7_10__identityEEEvT0_T1_T2_T3_T4_T6_E12temp_storage+20];
	add.s32 	%r496, %r494, %r495;
	ld.shared.u32 	%r497, [_ZZN3cub18CUB_300001_SM_10006detail6reduce28DeviceReduceSingleTileKernelINS2_10policy_hubIiyN4cuda3std3__44plusIiEEE10Policy1000EPiSC_iS9_iiNS7_10__identityEEEvT0_T1_T2_T3_T4_T6_E12temp_storage+24];
	add.s32 	%r498, %r496, %r497;
	ld.shared.u32 	%r499, [_ZZN3cub18CUB_300001_SM_10006detail6reduce28DeviceReduceSingleTileKernelINS2_10policy_hubIiyN4cuda3std3__44plusIiEEE10Policy1000EPiSC_iS9_iiNS7_10__identityEEEvT0_T1_T2_T3_T4_T6_E12temp_storage+28];
	add.s32 	%r500, %r498, %r499;
	ld.shared.u32 	%r501, [_ZZN3cub18CUB_300001_SM_10006detail6reduce28DeviceReduceSingleTileKernelINS2_10policy_hubIiyN4cuda3std3__44plusIiEEE10Policy1000EPiSC_iS9_iiNS7_10__identityEEEvT0_T1_T2_T3_T4_T6_E12temp_storage+32];
	add.s32 	%r502, %r500, %r501;
	ld.shared.u32 	%r503, [_ZZN3cub18CUB_300001_SM_10006detail6reduce28DeviceReduceSingleTileKernelINS2_10policy_hubIiyN4cuda3std3__44plusIiEEE10Policy1000EPiSC_iS9_iiNS7_10__identityEEEvT0_T1_T2_T3_T4_T6_E12temp_storage+36];
	add.s32 	%r686, %r502, %r503;
	bra.uni 	$L__BB8_72;
$L__BB8_38:
	setp.gt.s32 	%p3, %r120, 4095;
	@%p3 bra 	$L__BB8_56;
	mov.u32 	%r60, %tid.x;
	setp.ge.s32 	%p20, %r60, %r120;
	mov.b32 	%r670, 0;
	mov.u32 	%r665, %r60;
	@%p20 bra 	$L__BB8_41;
	mul.wide.u32 	%rd66, %r60, 4;
	add.s64 	%rd65, %rd16, %rd66;
	// begin inline asm
	ld.global.nc.u32 %r670, [%rd65];
	// end inline asm
	add.s32 	%r665, %r60, 256;
$L__BB8_41:
	setp.ge.s32 	%p21, %r665, %r120;
	@%p21 bra 	$L__BB8_47;
	not.b32 	%r252, %r665;
	add.s32 	%r65, %r120, %r252;
	and.b32  	%r253, %r65, 768;
	setp.eq.s32 	%p22, %r253, 768;
	@%p22 bra 	$L__BB8_45;
	mul.wide.u32 	%rd67, %r665, 4;
	add.s64 	%rd123, %rd16, %rd67;
	shr.u32 	%r254, %r65, 8;
	add.s32 	%r255, %r254, 1;
	and.b32  	%r256, %r255, 3;
	neg.s32 	%r662, %r256;
$L__BB8_44:
	.pragma "nounroll";
	// begin inline asm
	ld.global.nc.u32 %r257, [%rd123];
	// end inline asm
	add.s32 	%r670, %r257, %r670;
	add.s32 	%r665, %r665, 256;
	add.s64 	%rd123, %rd123, 1024;
	add.s32 	%r662, %r662, 1;
	setp.ne.s32 	%p23, %r662, 0;
	@%p23 bra 	$L__BB8_44;
$L__BB8_45:
	setp.lt.u32 	%p24, %r65, 768;
	@%p24 bra 	$L__BB8_47;
$L__BB8_46:
	mul.wide.s32 	%rd73, %r665, 4;
	add.s64 	%rd69, %rd16, %rd73;
	// begin inline asm
	ld.global.nc.u32 %r258, [%rd69];
	// end inline asm
	add.s32 	%r262, %r258, %r670;
	add.s64 	%rd70, %rd69, 1024;
	// begin inline asm
	ld.global.nc.u32 %r259, [%rd70];
	// end inline asm
	add.s32 	%r263, %r259, %r262;
	add.s64 	%rd71, %rd69, 2048;
	// begin inline asm
	ld.global.nc.u32 %r260, [%rd71];
	// end inline asm
	add.s32 	%r264, %r260, %r263;
	add.s64 	%rd72, %rd69, 3072;
	// begin inline asm
	ld.global.nc.u32 %r261, [%rd72];
	// end inline asm
	add.s32 	%r670, %r261, %r264;
	add.s32 	%r665, %r665, 1024;
	setp.lt.s32 	%p25, %r665, %r120;
	@%p25 bra 	$L__BB8_46;
$L__BB8_47:
	setp.lt.s32 	%p26, %r120, 256;
	@%p26 bra 	$L__BB8_52;
	// begin inline asm
	mov.u32 %r328, %laneid;
	// end inline asm
	mov.b32 	%r331, 1;
	mov.b32 	%r352, 31;
	mov.b32 	%r353, -1;
	// begin inline asm
	shfl.sync.down.b32 %r329, %r670, %r331, %r352, %r353;
	// end inline asm
	setp.gt.s32 	%p42, %r328, 30;
	selp.b32 	%r354, 0, %r329, %p42;
	add.s32 	%r335, %r354, %r670;
	mov.b32 	%r336, 2;
	// begin inline asm
	shfl.sync.down.b32 %r334, %r335, %r336, %r352, %r353;
	// end inline asm
	setp.gt.s32 	%p43, %r328, 29;
	selp.b32 	%r355, 0, %r334, %p43;
	add.s32 	%r340, %r335, %r355;
	mov.b32 	%r341, 4;
	// begin inline asm
	shfl.sync.down.b32 %r339, %r340, %r341, %r352, %r353;
	// end inline asm
	setp.gt.s32 	%p44, %r328, 27;
	selp.b32 	%r356, 0, %r339, %p44;
	add.s32 	%r345, %r340, %r356;
	mov.b32 	%r346, 8;
	// begin inline asm
	shfl.sync.down.b32 %r344, %r345, %r346, %r352, %r353;
	// end inline asm
	setp.gt.s32 	%p45, %r328, 23;
	selp.b32 	%r357, 0, %r344, %p45;
	add.s32 	%r350, %r345, %r357;
	mov.b32 	%r351, 16;
	// begin inline asm
	shfl.sync.down.b32 %r349, %r350, %r351, %r352, %r353;
	// end inline asm
	setp.gt.s32 	%p46, %r328, 15;
	selp.b32 	%r358, 0, %r349, %p46;
	add.s32 	%r686, %r350, %r358;
	setp.ne.s32 	%p47, %r328, 0;
	@%p47 bra 	$L__BB8_50;
	shr.u32 	%r359, %r60, 3;
	and.b32  	%r360, %r359, 124;
	mov.u32 	%r361, _ZZN3cub18CUB_300001_SM_10006detail6reduce28DeviceReduceSingleTileKernelINS2_10policy_hubIiyN4cuda3std3__44plusIiEEE10Policy1000EPiSC_iS9_iiNS7_10__identityEEEvT0_T1_T2_T3_T4_T6_E12temp_storage;
	add.s32 	%r362, %r361, %r360;
	st.shared.u32 	[%r362+8], %r686;
$L__BB8_50:
	bar.sync 	0;
	setp.ne.s32 	%p48, %r60, 0;
	@%p48 bra 	$L__BB8_72;
	ld.shared.u32 	%r363, [_ZZN3cub18CUB_300001_SM_10006detail6reduce28DeviceReduceSingleTileKernelINS2_10policy_hubIiyN4cuda3std3__44plusIiEEE10Policy1000EPiSC_iS9_iiNS7_10__identityEEEvT0_T1_T2_T3_T4_T6_E12temp_storage+12];
	add.s32 	%r364, %r363, %r686;
	ld.shared.u32 	%r365, [_ZZN3cub18CUB_300001_SM_10006detail6reduce28DeviceReduceSingleTileKernelINS2_10policy_hubIiyN4cuda3std3__44plusIiEEE10Policy1000EPiSC_iS9_iiNS7_10__identityEEEvT0_T1_T2_T3_T4_T6_E12temp_storage+16];
	add.s32 	%r366, %r364, %r365;
	ld.shared.u32 	%r367, [_ZZN3cub18CUB_300001_SM_10006detail6reduce28DeviceReduceSingleTileKernelINS2_10policy_hubIiyN4cuda3std3__44plusIiEEE10Policy1000EPiSC_iS9_iiNS7_10__identityEEEvT0_T1_T2_T3_T4_T6_E12temp_storage+20];
	add.s32 	%r368, %r366, %r367;
	ld.shared.u32 	%r369, [_ZZN3cub18CUB_300001_SM_10006detail6reduce28DeviceReduceSingleTileKernelINS2_10policy_hubIiyN4cuda3std3__44plusIiEEE10Policy1000EPiSC_iS9_iiNS7_10__identityEEEvT0_T1_T2_T3_T4_T6_E12temp_storage+24];
	add.s32 	%r370, %r368, %r369;
	ld.shared.u32 	%r371, [_ZZN3cub18CUB_300001_SM_10006detail6reduce28DeviceReduceSingleTileKernelINS2_10policy_hubIiyN4cuda3std3__44plusIiEEE10Policy1000EPiSC_iS9_iiNS7_10__identityEEEvT0_T1_T2_T3_T4_T6_E12temp_storage+28];
	add.s32 	%r372, %r370, %r371;
	ld.shared.u32 	%r373, [_ZZN3cub18CUB_300001_SM_10006detail6reduce28DeviceReduceSingleTileKernelINS2_10policy_hubIiyN4cuda3std3__44plusIiEEE10Policy1000EPiSC_iS9_iiNS7_10__identityEEEvT0_T1_T2_T3_T4_T6_E12temp_storage+32];
	add.s32 	%r374, %r372, %r373;
	ld.shared.u32 	%r375, [_ZZN3cub18CUB_300001_SM_10006detail6reduce28DeviceReduceSingleTileKernelINS2_10policy_hubIiyN4cuda3std3__44plusIiEEE10Policy1000EPiSC_iS9_iiNS7_10__identityEEEvT0_T1_T2_T3_T4_T6_E12temp_storage+36];
	add.s32 	%r686, %r374, %r375;
	bra.uni 	$L__BB8_72;
$L__BB8_52:
	// begin inline asm
	mov.u32 %r265, %laneid;
	// end inline asm
	and.b32  	%r291, %r60, 992;
	add.s32 	%r292, %r291, 32;
	setp.gt.s32 	%p27, %r292, %r120;
	not.b32 	%r293, %r291;
	add.s32 	%r294, %r120, %r293;
	selp.b32 	%r289, %r294, 31, %p27;
	mov.b32 	%r268, 1;
	mov.b32 	%r290, -1;
	// begin inline asm
	shfl.sync.down.b32 %r266, %r670, %r268, %r289, %r290;
	// end inline asm
	setp.lt.s32 	%p28, %r265, %r289;
	selp.b32 	%r295, %r266, 0, %p28;
	add.s32 	%r272, %r295, %r670;
	mov.b32 	%r273, 2;
	// begin inline asm
	shfl.sync.down.b32 %r271, %r272, %r273, %r289, %r290;
	// end inline asm
	add.s32 	%r296, %r265, 2;
	setp.gt.s32 	%p29, %r296, %r289;
	selp.b32 	%r297, 0, %r271, %p29;
	add.s32 	%r277, %r272, %r297;
	mov.b32 	%r278, 4;
	// begin inline asm
	shfl.sync.down.b32 %r276, %r277, %r278, %r289, %r290;
	// end inline asm
	add.s32 	%r298, %r265, 4;
	setp.gt.s32 	%p30, %r298, %r289;
	selp.b32 	%r299, 0, %r276, %p30;
	add.s32 	%r282, %r277, %r299;
	mov.b32 	%r283, 8;
	// begin inline asm
	shfl.sync.down.b32 %r281, %r282, %r283, %r289, %r290;
	// end inline asm
	add.s32 	%r300, %r265, 8;
	setp.gt.s32 	%p31, %r300, %r289;
	selp.b32 	%r301, 0, %r281, %p31;
	add.s32 	%r287, %r282, %r301;
	mov.b32 	%r288, 16;
	// begin inline asm
	shfl.sync.down.b32 %r286, %r287, %r288, %r289, %r290;
	// end inline asm
	add.s32 	%r302, %r265, 16;
	setp.gt.s32 	%p32, %r302, %r289;
	selp.b32 	%r303, 0, %r286, %p32;
	add.s32 	%r686, %r287, %r303;
	setp.ne.s32 	%p33, %r265, 0;
	@%p33 bra 	$L__BB8_54;
	shr.u32 	%r304, %r60, 3;
	and.b32  	%r305, %r304, 124;
	mov.u32 	%r306, _ZZN3cub18CUB_300001_SM_10006detail6reduce28DeviceReduceSingleTileKernelINS2_10policy_hubIiyN4cuda3std3__44plusIiEEE10Policy1000EPiSC_iS9_iiNS7_10__identityEEEvT0_T1_T2_T3_T4_T6_E12temp_storage;
	add.s32 	%r307, %r306, %r305;
	st.shared.u32 	[%r307+8], %r686;
$L__BB8_54:
	bar.sync 	0;
	setp.ne.s32 	%p34, %r60, 0;
	@%p34 bra 	$L__BB8_72;
	setp.gt.s32 	%p35, %r120, 32;
	ld.shared.u32 	%r308, [_ZZN3cub18CUB_300001_SM_10006detail6reduce28DeviceReduceSingleTileKernelINS2_10policy_hubIiyN4cuda3std3__44plusIiEEE10Policy1000EPiSC_iS9_iiNS7_10__identityEEEvT0_T1_T2_T3_T4_T6_E12temp_storage+12];
	selp.b32 	%r309, %r308, 0, %p35;
	add.s32 	%r310, %r309, %r686;
	setp.gt.s32 	%p36, %r120, 64;
	ld.shared.u32 	%r311, [_ZZN3cub18CUB_300001_SM_10006detail6reduce28DeviceReduceSingleTileKernelINS2_10policy_hubIiyN4cuda3std3__44plusIiEEE10Policy1000EPiSC_iS9_iiNS7_10__identityEEEvT0_T1_T2_T3_T4_T6_E12temp_storage+16];
	selp.b32 	%r312, %r311, 0, %p36;
	add.s32 	%r313, %r310, %r312;
	setp.gt.s32 	%p37, %r120, 96;
	ld.shared.u32 	%r314, [_ZZN3cub18CUB_300001_SM_10006detail6reduce28DeviceReduceSingleTileKernelINS2_10policy_hubIiyN4cuda3std3__44plusIiEEE10Policy1000EPiSC_iS9_iiNS7_10__identityEEEvT0_T1_T2_T3_T4_T6_E12temp_storage+20];
	selp.b32 	%r315, %r314, 0, %p37;
	add.s32 	%r316, %r313, %r315;
	setp.gt.s32 	%p38, %r120, 128;
	ld.shared.u32 	%r317, [_ZZN3cub18CUB_300001_SM_10006detail6reduce28DeviceReduceSingleTileKernelINS2_10policy_hubIiyN4cuda3std3__44plusIiEEE10Policy1000EPiSC_iS9_iiNS7_10__identityEEEvT0_T1_T2_T3_T4_T6_E12temp_storage+24];
	selp.b32 	%r318, %r317, 0, %p38;
	add.s32 	%r319, %r316, %r318;
	setp.gt.s32 	%p39, %r120, 160;
	ld.shared.u32 	%r320, [_ZZN3cub18CUB_300001_SM_10006detail6reduce28DeviceReduceSingleTileKernelINS2_10policy_hubIiyN4cuda3std3__44plusIiEEE10Policy1000EPiSC_iS9_iiNS7_10__identityEEEvT0_T1_T2_T3_T4_T6_E12temp_storage+28];
	selp.b32 	%r321, %r320, 0, %p39;
	add.s32 	%r322, %r319, %r321;
	setp.gt.s32 	%p40, %r120, 192;
	ld.shared.u32 	%r323, [_ZZN3cub18CUB_300001_SM_10006detail6reduce28DeviceReduceSingleTileKernelINS2_10policy_hubIiyN4cuda3std3__44plusIiEEE10Policy1000EPiSC_iS9_iiNS7_10__identityEEEvT0_T1_T2_T3_T4_T6_E12temp_storage+32];
	selp.b32 	%r324, %r323, 0, %p40;
	add.s32 	%r325, %r322, %r324;
	setp.gt.s32 	%p41, %r120, 224;
	ld.shared.u32 	%r326, [_ZZN3cub18CUB_300001_SM_10006detail6reduce28DeviceReduceSingleTileKernelINS2_10policy_hubIiyN4cuda3std3__44plusIiEEE10Policy1000EPiSC_iS9_iiNS7_10__identityEEEvT0_T1_T2_T3_T4_T6_E12temp_storage+36];
	selp.b32 	%r327, %r326, 0, %p41;
	add.s32 	%r686, %r325, %r327;
	bra.uni 	$L__BB8_72;
$L__BB8_56:
	mov.u32 	%r85, %tid.x;
	mul.wide.u32 	%rd35, %r85, 4;
	add.s64 	%rd19, %rd16, %rd35;
	// begin inline asm
	ld.global.nc.u32 %r122, [%rd19];
	// end inline asm
	add.s64 	%rd20, %rd19, 1024;
	// begin inline asm
	ld.global.nc.u32 %r123, [%rd20];
	// end inline asm
	add.s64 	%rd21, %rd19, 2048;
	// begin inline asm
	ld.global.nc.u32 %r124, [%rd21];
	// end inline asm
	add.s64 	%rd22, %rd19, 3072;
	// begin inline asm
	ld.global.nc.u32 %r125, [%rd22];
	// end inline asm
	add.s64 	%rd23, %rd19, 4096;
	// begin inline asm
	ld.global.nc.u32 %r126, [%rd23];
	// end inline asm
	add.s64 	%rd24, %rd19, 5120;
	// begin inline asm
	ld.global.nc.u32 %r127, [%rd24];
	// end inline asm
	add.s64 	%rd25, %rd19, 6144;
	// begin inline asm
	ld.global.nc.u32 %r128, [%rd25];
	// end inline asm
	add.s64 	%rd26, %rd19, 7168;
	// begin inline asm
	ld.global.nc.u32 %r129, [%rd26];
	// end inline asm
	add.s64 	%rd27, %rd19, 8192;
	// begin inline asm
	ld.global.nc.u32 %r130, [%rd27];
	// end inline asm
	add.s64 	%rd28, %rd19, 9216;
	// begin inline asm
	ld.global.nc.u32 %r131, [%rd28];
	// end inline asm
	add.s64 	%rd29, %rd19, 10240;
	// begin inline asm
	ld.global.nc.u32 %r132, [%rd29];
	// end inline asm
	add.s64 	%rd30, %rd19, 11264;
	// begin inline asm
	ld.global.nc.u32 %r133, [%rd30];
	// end inline asm
	add.s64 	%rd31, %rd19, 12288;
	// begin inline asm
	ld.global.nc.u32 %r134, [%rd31];
	// end inline asm
	add.s64 	%rd32, %rd19, 13312;
	// begin inline asm
	ld.global.nc.u32 %r135, [%rd32];
	// end inline asm
	add.s64 	%rd33, %rd19, 14336;
	// begin inline asm
	ld.global.nc.u32 %r136, [%rd33];
	// end inline asm
	add.s64 	%rd34, %rd19, 15360;
	// begin inline asm
	ld.global.nc.u32 %r137, [%rd34];
	// end inline asm
	add.s32 	%r139, %r123, %r122;
	add.s32 	%r140, %r124, %r139;
	add.s32 	%r141, %r125, %r140;
	add.s32 	%r142, %r126, %r141;
	add.s32 	%r143, %r127, %r142;
	add.s32 	%r144, %r128, %r143;
	add.s32 	%r145, %r129, %r144;
	add.s32 	%r146, %r130, %r145;
	add.s32 	%r147, %r131, %r146;
	add.s32 	%r148, %r132, %r147;
	add.s32 	%r149, %r133, %r148;
	add.s32 	%r150, %r134, %r149;
	add.s32 	%r151, %r135, %r150;
	add.s32 	%r152, %r136, %r151;
	add.s32 	%r685, %r137, %r152;
	setp.lt.u32 	%p4, %r120, 8192;
	mov.b32 	%r674, 4096;
	@%p4 bra 	$L__BB8_60;
	add.s32 	%r87, %r120, -4096;
	mov.b32 	%r674, 4096;
$L__BB8_58:
	mul.wide.s32 	%rd52, %r674, 4;
	add.s64 	%rd36, %rd19, %rd52;
	// begin inline asm
	ld.global.nc.u32 %r154, [%rd36];
	// end inline asm
	add.s64 	%rd37, %rd36, 1024;
	// begin inline asm
	ld.global.nc.u32 %r155, [%rd37];
	// end inline asm
	add.s64 	%rd38, %rd36, 2048;
	// begin inline asm
	ld.global.nc.u32 %r156, [%rd38];
	// end inline asm
	add.s64 	%rd39, %rd36, 3072;
	// begin inline asm
	ld.global.nc.u32 %r157, [%rd39];
	// end inline asm
	add.s64 	%rd40, %rd36, 4096;
	// begin inline asm
	ld.global.nc.u32 %r158, [%rd40];
	// end inline asm
	add.s64 	%rd41, %rd36, 5120;
	// begin inline asm
	ld.global.nc.u32 %r159, [%rd41];
	// end inline asm
	add.s64 	%rd42, %rd36, 6144;
	// begin inline asm
	ld.global.nc.u32 %r160, [%rd42];
	// end inline asm
	add.s64 	%rd43, %rd36, 7168;
	// begin inline asm
	ld.global.nc.u32 %r161, [%rd43];
	// end inline asm
	add.s64 	%rd44, %rd36, 8192;
	// begin inline asm
	ld.global.nc.u32 %r162, [%rd44];
	// end inline asm
	add.s64 	%rd45, %rd36, 9216;
	// begin inline asm
	ld.global.nc.u32 %r163, [%rd45];
	// end inline asm
	add.s64 	%rd46, %rd36, 10240;
	// begin inline asm
	ld.global.nc.u32 %r164, [%rd46];
	// end inline asm
	add.s64 	%rd47, %rd36, 11264;
	// begin inline asm
	ld.global.nc.u32 %r165, [%rd47];
	// end inline asm
	add.s64 	%rd48, %rd36, 12288;
	// begin inline asm
	ld.global.nc.u32 %r166, [%rd48];
	// end inline asm
	add.s64 	%rd49, %rd36, 13312;
	// begin inline asm
	ld.global.nc.u32 %r167, [%rd49];
	// end inline asm
	add.s64 	%rd50, %rd36, 14336;
	// begin inline asm
	ld.global.nc.u32 %r168, [%rd50];
	// end inline asm
	add.s64 	%rd51, %rd36, 15360;
	// begin inline asm
	ld.global.nc.u32 %r169, [%rd51];
	// end inline asm
	add.s32 	%r170, %r154, %r685;
	add.s32 	%r171, %r155, %r170;
	add.s32 	%r172, %r156, %r171;
	add.s32 	%r173, %r157, %r172;
	add.s32 	%r174, %r158, %r173;
	add.s32 	%r175, %r159, %r174;
	add.s32 	%r176, %r160, %r175;
	add.s32 	%r177, %r161, %r176;
	add.s32 	%r178, %r162, %r177;
	add.s32 	%r179, %r163, %r178;
	add.s32 	%r180, %r164, %r179;
	add.s32 	%r181, %r165, %r180;
	add.s32 	%r182, %r166, %r181;
	add.s32 	%r183, %r167, %r182;
	add.s32 	%r184, %r168, %r183;
	add.s32 	%r685, %r169, %r184;
	sub.s32 	%r185, %r120, %r674;
	setp.lt.s32 	%p5, %r185, 4096;
	@%p5 bra 	$L__BB8_68;
	add.s32 	%r674, %r674, 4096;
	setp.le.s32 	%p6, %r674, %r87;
	@%p6 bra 	$L__BB8_58;
$L__BB8_60:
	setp.le.s32 	%p7, %r120, %r674;
	@%p7 bra 	$L__BB8_68;
	sub.s32 	%r94, %r120, %r674;
	setp.ge.s32 	%p8, %r85, %r94;
	@%p8 bra 	$L__BB8_68;
	not.b32 	%r187, %r85;
	add.s32 	%r188, %r120, %r187;
	sub.s32 	%r95, %r188, %r674;
	and.b32  	%r189, %r95, 768;
	setp.eq.s32 	%p9, %r189, 768;
	mov.u32 	%r679, %r85;
	@%p9 bra 	$L__BB8_65;
	add.s32 	%r676, %r85, %r674;
	shr.u32 	%r190, %r95, 8;
	add.s32 	%r191, %r190, 1;
	and.b32  	%r192, %r191, 3;
	neg.s32 	%r675, %r192;
	mov.u32 	%r679, %r85;
$L__BB8_64:
	.pragma "nounroll";
	mul.wide.u32 	%rd54, %r676, 4;
	add.s64 	%rd53, %rd16, %rd54;
	// begin inline asm
	ld.global.nc.u32 %r193, [%rd53];
	// end inline asm
	add.s32 	%r685, %r193, %r685;
	add.s32 	%r679, %r679, 256;
	add.s32 	%r676, %r676, 256;
	add.s32 	%r675, %r675, 1;
	setp.ne.s32 	%p10, %r675, 0;
	@%p10 bra 	$L__BB8_64;
$L__BB8_65:
	setp.lt.u32 	%p11, %r95, 768;
	@%p11 bra 	$L__BB8_68;
	cvt.u64.u32 	%rd55, %r679;
	cvt.u64.u32 	%rd56, %r674;
	add.s64 	%rd57, %rd55, %rd56;
	shl.b64 	%rd58, %rd57, 2;
	add.s64 	%rd59, %rd58, %rd16;
	add.s64 	%rd124, %rd59, 2048;
	add.s32 	%r682, %r679, %r674;
$L__BB8_67:
	mul.wide.u32 	%rd64, %r682, 4;
	add.s64 	%rd60, %rd16, %rd64;
	// begin inline asm
	ld.global.nc.u32 %r194, [%rd60];
	// end inline asm
	add.s32 	%r198, %r194, %r685;
	add.s64 	%rd61, %rd124, -1024;
	// begin inline asm
	ld.global.nc.u32 %r195, [%rd61];
	// end inline asm
	add.s32 	%r199, %r195, %r198;
	// begin inline asm
	ld.global.nc.u32 %r196, [%rd124];
	// end inline asm
	add.s32 	%r200, %r196, %r199;
	add.s64 	%rd63, %rd124, 1024;
	// begin inline asm
	ld.global.nc.u32 %r197, [%rd63];
	// end inline asm
	add.s32 	%r685, %r197, %r200;
	add.s32 	%r679, %r679, 1024;
	add.s64 	%rd124, %rd124, 4096;
	add.s32 	%r682, %r682, 1024;
	setp.lt.s32 	%p12, %r679, %r94;
	@%p12 bra 	$L__BB8_67;
$L__BB8_68:
	// begin inline asm
	mov.u32 %r201, %laneid;
	// end inline asm
	mov.b32 	%r204, 1;
	mov.b32 	%r225, 31;
	mov.b32 	%r226, -1;
	// begin inline asm
	shfl.sync.down.b32 %r202, %r685, %r204, %r225, %r226;
	// end inline asm
	setp.gt.s32 	%p13, %r201, 30;
	selp.b32 	%r227, 0, %r202, %p13;
	add.s32 	%r208, %r227, %r685;
	mov.b32 	%r209, 2;
	// begin inline asm
	shfl.sync.down.b32 %r207, %r208, %r209, %r225, %r226;
	// end inline asm
	setp.gt.s32 	%p14, %r201, 29;
	selp.b32 	%r228, 0, %r207, %p14;
	add.s32 	%r213, %r208, %r228;
	mov.b32 	%r214, 4;
	// begin inline asm
	shfl.sync.down.b32 %r212, %r213, %r214, %r225, %r226;
	// end inline asm
	setp.gt.s32 	%p15, %r201, 27;
	selp.b32 	%r229, 0, %r212, %p15;
	add.s32 	%r218, %r213, %r229;
	mov.b32 	%r219, 8;
	// begin inline asm
	shfl.sync.down.b32 %r217, %r218, %r219, %r225, %r226;
	// end inline asm
	setp.gt.s32 	%p16, %r201, 23;
	selp.b32 	%r230, 0, %r217, %p16;
	add.s32 	%r223, %r218, %r230;
	mov.b32 	%r224, 16;
	// begin inline asm
	shfl.sync.down.b32 %r222, %r223, %r224, %r225, %r226;
	// end inline asm
	setp.gt.s32 	%p17, %r201, 15;
	selp.b32 	%r231, 0, %r222, %p17;
	add.s32 	%r686, %r223, %r231;
	setp.ne.s32 	%p18, %r201, 0;
	@%p18 bra 	$L__BB8_70;
	shr.u32 	%r232, %r85, 3;
	and.b32  	%r233, %r232, 124;
	mov.u32 	%r234, _ZZN3cub18CUB_300001_SM_10006detail6reduce28DeviceReduceSingleTileKernelINS2_10policy_hubIiyN4cuda3std3__44plusIiEEE10Policy1000EPiSC_iS9_iiNS7_10__identityEEEvT0_T1_T2_T3_T4_T6_E12temp_storage;
	add.s32 	%r235, %r234, %r233;
	st.shared.u32 	[%r235+8], %r686;
$L__BB8_70:
	bar.sync 	0;
	setp.ne.s32 	%p19, %r85, 0;
	@%p19 bra 	$L__BB8_72;
	ld.shared.u32 	%r236, [_ZZN3cub18CUB_300001_SM_10006detail6reduce28DeviceReduceSingleTileKernelINS2_10policy_hubIiyN4cuda3std3__44plusIiEEE10Policy1000EPiSC_iS9_iiNS7_10__identityEEEvT0_T1_T2_T3_T4_T6_E12temp_storage+12];
	add.s32 	%r237, %r236, %r686;
	ld.shared.u32 	%r238, [_ZZN3cub18CUB_300001_SM_10006detail6reduce28DeviceReduceSingleTileKernelINS2_10policy_hubIiyN4cuda3std3__44plusIiEEE10Policy1000EPiSC_iS9_iiNS7_10__identityEEEvT0_T1_T2_T3_T4_T6_E12temp_storage+16];
	add.s32 	%r239, %r237, %r238;
	ld.shared.u32 	%r240, [_ZZN3cub18CUB_300001_SM_10006detail6reduce28DeviceReduceSingleTileKernelINS2_10policy_hubIiyN4cuda3std3__44plusIiEEE10Policy1000EPiSC_iS9_iiNS7_10__identityEEEvT0_T1_T2_T3_T4_T6_E12temp_storage+20];
	add.s32 	%r241, %r239, %r240;
	ld.shared.u32 	%r242, [_ZZN3cub18CUB_300001_SM_10006detail6reduce28DeviceReduceSingleTileKernelINS2_10policy_hubIiyN4cuda3std3__44plusIiEEE10Policy1000EPiSC_iS9_iiNS7_10__identityEEEvT0_T1_T2_T3_T4_T6_E12temp_storage+24];
	add.s32 	%r243, %r241, %r242;
	ld.shared.u32 	%r244, [_ZZN3cub18CUB_300001_SM_10006detail6reduce28DeviceReduceSingleTileKernelINS2_10policy_hubIiyN4cuda3std3__44plusIiEEE10Policy1000EPiSC_iS9_iiNS7_10__identityEEEvT0_T1_T2_T3_T4_T6_E12temp_storage+28];
	add.s32 	%r245, %r243, %r244;
	ld.shared.u32 	%r246, [_ZZN3cub18CUB_300001_SM_10006detail6reduce28DeviceReduceSingleTileKernelINS2_10policy_hubIiyN4cuda3std3__44plusIiEEE10Policy1000EPiSC_iS9_iiNS7_10__identityEEEvT0_T1_T2_T3_T4_T6_E12temp_storage+32];
	add.s32 	%r247, %r245, %r246;
	ld.shared.u32 	%r248, [_ZZN3cub18CUB_300001_SM_10006detail6reduce28DeviceReduceSingleTileKernelINS2_10policy_hubIiyN4cuda3std3__44plusIiEEE10Policy1000EPiSC_iS9_iiNS7_10__identityEEEvT0_T1_T2_T3_T4_T6_E12temp_storage+36];
	add.s32 	%r686, %r247, %r248;
$L__BB8_72:
	mov.u32 	%r631, %tid.x;
	setp.ne.s32 	%p95, %r631, 0;
	@%p95 bra 	$L__BB8_74;
	add.s32 	%r632, %r686, %r121;
	st.global.u32 	[%rd1], %r632;
$L__BB8_74:
	ret;

}


// ===== COMPILED SASS (sm_100) =====

	.target	sm_100

	.elftype	@"ET_EXEC"


//--------------------- .note.nv.tkinfo           --------------------------
	.section	.note.nv.tkinfo,"",@"SHT_NOTE"
	.sectionflags	@"SHF_NOTE_NV_TKINFO"
	.tkinfo
        /*0018*/ 	.word	0x00000002
        /*0030*/ 	.string	""
        /*0030*/ 	.string	"ptxas"
        /*0030*/ 	.string	"Cuda compilation tools, release 13.0, V13.0.88"
        /*0030*/ 	.string	"Build cuda_13.0.r13.0/compiler.36424714_0"
        /*0030*/ 	.string	"-arch sm_100 -m 64 "



//--------------------- .note.nv.cuinfo           --------------------------
	.section	.note.nv.cuinfo,"",@"SHT_NOTE"
	.sectionflags	@"SHF_NOTE_NV_CUINFO"
        /*0018*/ 	.short	0x0002
        /*001a*/ 	.short	0x0064
        /*001c*/ 	.short	0x0082
	.zero		2


//--------------------- .nv.info                  --------------------------
	.section	.nv.info,"",@"SHT_CUDA_INFO"
	.align	4


	//----- nvinfo : EIATTR_REGCOUNT
	.align		4
        /*0000*/ 	.byte	0x04, 0x2f
        /*0002*/ 	.short	(.L_46 - .L_45)
	.align		4
.L_45:
        /*0004*/ 	.word	index@(_Z14pointsDistancePfS_PiS0_iii)
        /*0008*/ 	.word	0x00000020


	//----- nvinfo : EIATTR_FRAME_SIZE
	.align		4
.L_46:
        /*000c*/ 	.byte	0x04, 0x11
        /*000e*/ 	.short	(.L_48 - .L_47)
	.align		4
.L_47:
        /*0010*/ 	.word	index@(_Z14pointsDistancePfS_PiS0_iii)
        /*0014*/ 	.word	0x00000000


	//----- nvinfo : EIATTR_REGCOUNT
	.align		4
.L_48:
        /*0018*/ 	.byte	0x04, 0x2f
        /*001a*/ 	.short	(.L_50 - .L_49)
	.align		4
.L_49:
        /*001c*/ 	.word	index@(_Z15newClustersMeanPfPiS_iii)
        /*0020*/ 	.word	0x00000020


	//----- nvinfo : EIATTR_FRAME_SIZE
	.align		4
.L_50:
        /*0024*/ 	.byte	0x04, 0x11
        /*0026*/ 	.short	(.L_52 - .L_51)
	.align		4
.L_51:
        /*0028*/ 	.word	index@($__internal_0_$__cuda_sm3x_div_rn_noftz_f32_slowpath)
        /*002c*/ 	.word	0x00000000


	//----- nvinfo : EIATTR_FRAME_SIZE
	.align		4
.L_52:
        /*0030*/ 	.byte	0x04, 0x11
        /*0032*/ 	.short	(.L_54 - .L_53)
	.align		4
.L_53:
        /*0034*/ 	.word	index@(_Z15newClustersMeanPfPiS_iii)
        /*0038*/ 	.word	0x00000000


	//----- nvinfo : EIATTR_REGCOUNT
	.align		4
.L_54:
        /*003c*/ 	.byte	0x04, 0x2f
        /*003e*/ 	.short	(.L_56 - .L_55)
	.align		4
.L_55:
        /*0040*/ 	.word	index@(_ZN3cub18CUB_300001_SM_10006detail11EmptyKernelIvEEvv)
        /*0044*/ 	.word	0x00000004


	//----- nvinfo : EIATTR_FRAME_SIZE
	.align		4
.L_56:
        /*0048*/ 	.byte	0x04, 0x11
        /*004a*/ 	.short	(.L_58 - .L_57)
	.align		4
.L_57:
        /*004c*/ 	.word	index@(_ZN3cub18CUB_300001_SM_10006detail11EmptyKernelIvEEvv)
        /*0050*/ 	.word	0x00000000


	//----- nvinfo : EIATTR_REGCOUNT
	.align		4
.L_58:
        /*0054*/ 	.byte	0x04, 0x2f
        /*0056*/ 	.short	(.L_60 - .L_59)
	.align		4
.L_59:
        /*0058*/ 	.word	index@(_ZN3cub18CUB_300001_SM_10006detail6reduce28DeviceReduceSingleTileKernelINS2_10policy_hubIijN4cuda3std3__44plusIiEEE10Policy1000EPiSC_jS9_iiNS7_10__identityEEEvT0_T1_T2_T3_T4_T6_)
        /*005c*/ 	.word	0x0000001e


	//----- nvinfo : EIATTR_FRAME_SIZE
	.align		4
.L_60:
        /*0060*/ 	.byte	0x04, 0x11
        /*0062*/ 	.short	(.L_62 - .L_61)
	.align		4
.L_61:
        /*0064*/ 	.word	index@(_ZN3cub18CUB_300001_SM_10006detail6reduce28DeviceReduceSingleTileKernelINS2_10policy_hubIijN4cuda3std3__44plusIiEEE10Policy1000EPiSC_jS9_iiNS7_10__identityEEEvT0_T1_T2_T3_T4_T6_)
        /*0068*/ 	.word	0x00000000


	//----- nvinfo : EIATTR_REGCOUNT
	.align		4
.L_62:
        /*006c*/ 	.byte	0x04, 0x2f
        /*006e*/ 	.short	(.L_64 - .L_63)
	.align		4
.L_63:
        /*0070*/ 	.word	index@(_ZN3cub18CUB_300001_SM_10006detail6reduce18DeviceReduceKernelINS2_10policy_hubIijN4cuda3std3__44plusIiEEE10Policy1000EPijS9_iNS7_10__identityEEEvT0_PT3_T1_NS0_13GridEvenShareISH_EET2_T4_)
        /*0074*/ 	.word	0x00000020


	//----- nvinfo : EIATTR_FRAME_SIZE
	.align		4
.L_64:
        /*0078*/ 	.byte	0x04, 0x11
        /*007a*/ 	.short	(.L_66 - .L_65)
	.align		4
.L_65:
        /*007c*/ 	.word	index@(_ZN3cub18CUB_300001_SM_10006detail6reduce18DeviceReduceKernelINS2_10policy_hubIijN4cuda3std3__44plusIiEEE10Policy1000EPijS9_iNS7_10__identityEEEvT0_PT3_T1_NS0_13GridEvenShareISH_EET2_T4_)
        /*0080*/ 	.word	0x00000000


	//----- nvinfo : EIATTR_REGCOUNT
	.align		4
.L_66:
        /*0084*/ 	.byte	0x04, 0x2f
        /*0086*/ 	.short	(.L_68 - .L_67)
	.align		4
.L_67:
        /*0088*/ 	.word	index@(_ZN3cub18CUB_300001_SM_10006detail6reduce28DeviceReduceSingleTileKernelINS2_10policy_hubIijN4cuda3std3__44plusIiEEE10Policy1000EPiSC_iS9_iiNS7_10__identityEEEvT0_T1_T2_T3_T4_T6_)
        /*008c*/ 	.word	0x00000020


	//----- nvinfo : EIATTR_FRAME_SIZE
	.align		4
.L_68:
        /*0090*/ 	.byte	0x04, 0x11
        /*0092*/ 	.short	(.L_70 - .L_69)
	.align		4
.L_69:
        /*0094*/ 	.word	index@(_ZN3cub18CUB_300001_SM_10006detail6reduce28DeviceReduceSingleTileKernelINS2_10policy_hubIijN4cuda3std3__44plusIiEEE10Policy1000EPiSC_iS9_iiNS7_10__identityEEEvT0_T1_T2_T3_T4_T6_)
        /*0098*/ 	.word	0x00000000


	//----- nvinfo : EIATTR_REGCOUNT
	.align		4
.L_70:
        /*009c*/ 	.byte	0x04, 0x2f
        /*009e*/ 	.short	(.L_72 - .L_71)
	.align		4
.L_71:
        /*00a0*/ 	.word	index@(_ZN3cub18CUB_300001_SM_10006detail6reduce28DeviceReduceSingleTileKernelINS2_10policy_hubIiyN4cuda3std3__44plusIiEEE10Policy1000EPiSC_yS9_iiNS7_10__identityEEEvT0_T1_T2_T3_T4_T6_)
        /*00a4*/ 	.word	0x00000020


	//----- nvinfo : EIATTR_FRAME_SIZE
	.align		4
.L_72:
        /*00a8*/ 	.byte	0x04, 0x11
        /*00aa*/ 	.short	(.L_74 - .L_73)
	.align		4
.L_73:
        /*00ac*/ 	.word	index@(_ZN3cub18CUB_300001_SM_10006detail6reduce28DeviceReduceSingleTileKernelINS2_10policy_hubIiyN4cuda3std3__44plusIiEEE10Policy1000EPiSC_yS9_iiNS7_10__identityEEEvT0_T1_T2_T3_T4_T6_)
        /*00b0*/ 	.word	0x00000000


	//----- nvinfo : EIATTR_REGCOUNT
	.align		4
.L_74:
        /*00b4*/ 	.byte	0x04, 0x2f
        /*00b6*/ 	.short	(.L_76 - .L_75)
	.align		4
.L_75:
        /*00b8*/ 	.word	index@(_ZN3cub18CUB_300001_SM_10006detail6reduce18DeviceReduceKernelINS2_10policy_hubIiyN4cuda3std3__44plusIiEEE10Policy1000EPiyS9_iNS7_10__identityEEEvT0_PT3_T1_NS0_13GridEvenShareISH_EET2_T4_)
        /*00bc*/ 	.word	0x0000001d


	//----- nvinfo : EIATTR_FRAME_SIZE
	.align		4
.L_76:
        /*00c0*/ 	.byte	0x04, 0x11
        /*00c2*/ 	.short	(.L_78 - .L_77)
	.align		4
.L_77:
        /*00c4*/ 	.word	index@(_ZN3cub18CUB_300001_SM_10006detail6reduce18DeviceReduceKernelINS2_10policy_hubIiyN4cuda3std3__44plusIiEEE10Policy1000EPiyS9_iNS7_10__identityEEEvT0_PT3_T1_NS0_13GridEvenShareISH_EET2_T4_)
        /*00c8*/ 	.word	0x00000000


	//----- nvinfo : EIATTR_REGCOUNT
	.align		4
.L_78:
        /*00cc*/ 	.byte	0x04, 0x2f
        /*00ce*/ 	.short	(.L_80 - .L_79)
	.align		4
.L_79:
        /*00d0*/ 	.word	index@(_ZN3cub18CUB_300001_SM_10006detail6reduce28DeviceReduceSingleTileKernelINS2_10policy_hubIiyN4cuda3std3__44plusIiEEE10Policy1000EPiSC_iS9_iiNS7_10__identityEEEvT0_T1_T2_T3_T4_T6_)
        /*00d4*/ 	.word	0x00000020


	//----- nvinfo : EIATTR_FRAME_SIZE
	.align		4
.L_80:
        /*00d8*/ 	.byte	0x04, 0x11
        /*00da*/ 	.short	(.L_82 - .L_81)
	.align		4
.L_81:
        /*00dc*/ 	.word	index@(_ZN3cub18CUB_300001_SM_10006detail6reduce28DeviceReduceSingleTileKernelINS2_10policy_hubIiyN4cuda3std3__44plusIiEEE10Policy1000EPiSC_iS9_iiNS7_10__identityEEEvT0_T1_T2_T3_T4_T6_)
        /*00e0*/ 	.word	0x00000000


	//----- nvinfo : EIATTR_MIN_STACK_SIZE
	.align		4
.L_82:
        /*00e4*/ 	.byte	0x04, 0x12
        /*00e6*/ 	.short	(.L_84 - .L_83)
	.align		4
.L_83:
        /*00e8*/ 	.word	index@(_ZN3cub18CUB_300001_SM_10006detail6reduce28DeviceReduceSingleTileKernelINS2_10policy_hubIiyN4cuda3std3__44plusIiEEE10Policy1000EPiSC_iS9_iiNS7_10__identityEEEvT0_T1_T2_T3_T4_T6_)
        /*00ec*/ 	.word	0x00000000


	//----- nvinfo : EIATTR_MIN_STACK_SIZE
	.align		4
.L_84:
        /*00f0*/ 	.byte	0x04, 0x12
        /*00f2*/ 	.short	(.L_86 - .L_85)
	.align		4
.L_85:
        /*00f4*/ 	.word	index@(_ZN3cub18CUB_300001_SM_10006detail6reduce18DeviceReduceKernelINS2_10policy_hubIiyN4cuda3std3__44plusIiEEE10Policy1000EPiyS9_iNS7_10__identityEEEvT0_PT3_T1_NS0_13GridEvenShareISH_EET2_T4_)
        /*00f8*/ 	.word	0x00000000


	//----- nvinfo : EIATTR_MIN_STACK_SIZE
	.align		4
.L_86:
        /*00fc*/ 	.byte	0x04, 0x12
        /*00fe*/ 	.short	(.L_88 - .L_87)
	.align		4
.L_87:
        /*0100*/ 	.word	index@(_ZN3cub18CUB_300001_SM_10006detail6reduce28DeviceReduceSingleTileKernelINS2_10policy_hubIiyN4cuda3std3__44plusIiEEE10Policy1000EPiSC_yS9_iiNS7_10__identityEEEvT0_T1_T2_T3_T4_T6_)
        /*0104*/ 	.word	0x00000000


	//----- nvinfo : EIATTR_MIN_STACK_SIZE
	.align		4
.L_88:
        /*0108*/ 	.byte	0x04, 0x12
        /*010a*/ 	.short	(.L_90 - .L_89)
	.align		4
.L_89:
        /*010c*/ 	.word	index@(_ZN3cub18CUB_300001_SM_10006detail6reduce28DeviceReduceSingleTileKernelINS2_10policy_hubIijN4cuda3std3__44plusIiEEE10Policy1000EPiSC_iS9_iiNS7_10__identityEEEvT0_T1_T2_T3_T4_T6_)
        /*0110*/ 	.word	0x00000000


	//----- nvinfo : EIATTR_MIN_STACK_SIZE
	.align		4
.L_90:
        /*0114*/ 	.byte	0x04, 0x12
        /*0116*/ 	.short	(.L_92 - .L_91)
	.align		4
.L_91:
        /*0118*/ 	.word	index@(_ZN3cub18CUB_300001_SM_10006detail6reduce18DeviceReduceKernelINS2_10policy_hubIijN4cuda3std3__44plusIiEEE10Policy1000EPijS9_iNS7_10__identityEEEvT0_PT3_T1_NS0_13GridEvenShareISH_EET2_T4_)
        /*011c*/ 	.word	0x00000000


	//----- nvinfo : EIATTR_MIN_STACK_SIZE
	.align		4
.L_92:
        /*0120*/ 	.byte	0x04, 0x12
        /*0122*/ 	.short	(.L_94 - .L_93)
	.align		4
.L_93:
        /*0124*/ 	.word	index@(_ZN3cub18CUB_300001_SM_10006detail6reduce28DeviceReduceSingleTileKernelINS2_10policy_hubIijN4cuda3std3__44plusIiEEE10Policy1000EPiSC_jS9_iiNS7_10__identityEEEvT0_T1_T2_T3_T4_T6_)
        /*0128*/ 	.word	0x00000000


	//----- nvinfo : EIATTR_MIN_STACK_SIZE
	.align		4
.L_94:
        /*012c*/ 	.byte	0x04, 0x12
        /*012e*/ 	.short	(.L_96 - .L_95)
	.align		4
.L_95:
        /*0130*/ 	.word	index@(_ZN3cub18CUB_300001_SM_10006detail11EmptyKernelIvEEvv)
        /*0134*/ 	.word	0x00000000


	//----- nvinfo : EIATTR_MIN_STACK_SIZE
	.align		4
.L_96:
        /*0138*/ 	.byte	0x04, 0x12
        /*013a*/ 	.short	(.L_98 - .L_97)
	.align		4
.L_97:
        /*013c*/ 	.word	index@(_Z15newClustersMeanPfPiS_iii)
        /*0140*/ 	.word	0x00000000


	//----- nvinfo : EIATTR_MIN_STACK_SIZE
	.align		4
.L_98:
        /*0144*/ 	.byte	0x04, 0x12
        /*0146*/ 	.short	(.L_100 - .L_99)
	.align		4
.L_99:
        /*0148*/ 	.word	index@(_Z14pointsDistancePfS_PiS0_iii)
        /*014c*/ 	.word	0x00000000
.L_100:


//--------------------- .nv.compat                --------------------------
	.section	.nv.compat,"",@"SHT_CUDA_COMPAT_INFO"
	.align	4
        /*0000*/ 	.byte	0x02, 0x09, 0x00, 0x00, 0x02, 0x02, 0x01, 0x00, 0x02, 0x05, 0x05, 0x00, 0x03, 0x07, 0x01, 0x01
        /*0010*/ 	.byte	0x02, 0x03, 0x00, 0x00, 0x02, 0x06, 0x01, 0x00, 0x04, 0x0b, 0x08, 0x00, 0x01, 0x00, 0x00, 0x00
        /*0020*/ 	.byte	0x00, 0x00, 0x00, 0x00


//--------------------- .nv.info._ZN3cub18CUB_300001_SM_10006detail6reduce28DeviceReduceSingleTileKernelINS2_10policy_hubIiyN4cuda3std3__44plusIiEEE10Policy1000EPiSC_iS9_iiNS7_10__identityEEEvT0_T1_T2_T3_T4_T6_ --------------------------
	.section	.nv.info._ZN3cub18CUB_300001_SM_10006detail6reduce28DeviceReduceSingleTileKernelINS2_10policy_hubIiyN4cuda3std3__44plusIiEEE10Policy1000EPiSC_iS9_iiNS7_10__identityEEEvT0_T1_T2_T3_T4_T6_,"",@"SHT_CUDA_INFO"
	.sectionflags	@""
	.align	4


	//----- nvinfo : EIATTR_CUDA_API_VERSION
	.align		4
        /*0000*/ 	.byte	0x04, 0x37
        /*0002*/ 	.short	(.L_102 - .L_101)
.L_101:
        /*0004*/ 	.word	0x00000082


	//----- nvinfo : EIATTR_KPARAM_INFO
	.align		4
.L_102:
        /*0008*/ 	.byte	0x04, 0x17
        /*000a*/ 	.short	(.L_104 - .L_103)
.L_103:
        /*000c*/ 	.word	0x00000000
        /*0010*/ 	.short	0x0005
        /*0012*/ 	.short	0x001c
        /*0014*/ 	.byte	0x00, 0xf0, 0x05, 0x00


	//----- nvinfo : EIATTR_KPARAM_INFO
	.align		4
.L_104:
        /*0018*/ 	.byte	0x04, 0x17
        /*001a*/ 	.short	(.L_106 - .L_105)
.L_105:
        /*001c*/ 	.word	0x00000000
        /*0020*/ 	.short	0x0004
        /*0022*/ 	.short	0x0018
        /*0024*/ 	.byte	0x00, 0xf0, 0x11, 0x00


	//----- nvinfo : EIATTR_KPARAM_INFO
	.align		4
.L_106:
        /*0028*/ 	.byte	0x04, 0x17
        /*002a*/ 	.short	(.L_108 - .L_107)
.L_107:
        /*002c*/ 	.word	0x00000000
        /*0030*/ 	.short	0x0003
        /*0032*/ 	.short	0x0014
        /*0034*/ 	.byte	0x00, 0xf0, 0x05, 0x00


	//----- nvinfo : EIATTR_KPARAM_INFO
	.align		4
.L_108:
        /*0038*/ 	.byte	0x04, 0x17
        /*003a*/ 	.short	(.L_110 - .L_109)
.L_109:
        /*003c*/ 	.word	0x00000000
        /*0040*/ 	.short	0x0002
        /*0042*/ 	.short	0x0010
        /*0044*/ 	.byte	0x00, 0xf0, 0x11, 0x00


	//----- nvinfo : EIATTR_KPARAM_INFO
	.align		4
.L_110:
        /*0048*/ 	.byte	0x04, 0x17
        /*004a*/ 	.short	(.L_112 - .L_111)
.L_111:
        /*004c*/ 	.word	0x00000000
        /*0050*/ 	.short	0x0001
        /*0052*/ 	.short	0x0008
        /*0054*/ 	.byte	0x00, 0xf5, 0x21, 0x00


	//----- nvinfo : EIATTR_KPARAM_INFO
	.align		4
.L_112:
        /*0058*/ 	.byte	0x04, 0x17
        /*005a*/ 	.short	(.L_114 - .L_113)
.L_113:
        /*005c*/ 	.word	0x00000000
        /*0060*/ 	.short	0x0000
        /*0062*/ 	.short	0x0000
        /*0064*/ 	.byte	0x00, 0xf5, 0x21, 0x00


	//----- nvinfo : EIATTR_SPARSE_MMA_MASK
	.align		4
.L_114:
        /*0068*/ 	.byte	0x03, 0x50
        /*006a*/ 	.short	0x0000


	//----- nvinfo : EIATTR_MAXREG_COUNT
	.align		4
        /*006c*/ 	.byte	0x03, 0x1b
        /*006e*/ 	.short	0x00ff


	//----- nvinfo : EIATTR_NUM_BARRIERS
	.align		4
        /*0070*/ 	.byte	0x02, 0x4c
        /*0072*/ 	.byte	0x01
	.zero		1


	//----- nvinfo : EIATTR_MERCURY_ISA_VERSION
	.align		4
        /*0074*/ 	.byte	0x03, 0x5f
        /*0076*/ 	.short	0x0101


	//----- nvinfo : EIATTR_COOP_GROUP_MASK_REGIDS
	.align		4
        /*0078*/ 	.byte	0x04, 0x29
        /*007a*/ 	.short	(.L_116 - .L_115)


	//   ....[0]....
.L_115:
        /*007c*/ 	.word	0xffffffff


	//   ....[1]....
        /*0080*/ 	.word	0xffffffff


	//   ....[2]....
        /*0084*/ 	.word	0xffffffff


	//   ....[3]....
        /*0088*/ 	.word	0xffffffff


	//   ....[4]....
        /*008c*/ 	.word	0xffffffff


	//   ....[5]....
        /*0090*/ 	.word	0xffffffff


	//   ....[6]....
        /*0094*/ 	.word	0xffffffff


	//   ....[7]....
        /*0098*/ 	.word	0xffffffff


	//   ....[8]....
        /*009c*/ 	.word	0xffffffff


	//   ....[9]....
        /*00a0*/ 	.word	0xffffffff


	//   ....[10]....
        /*00a4*/ 	.word	0xffffffff


	//   ....[11]....
        /*00a8*/ 	.word	0xffffffff


	//   ....[12]....
        /*00ac*/ 	.word	0xffffffff


	//   ....[13]....
        /*00b0*/ 	.word	0xffffffff


	//   ....[14]....
        /*00b4*/ 	.word	0xffffffff


	//   ....[15]....
        /*00b8*/ 	.word	0xffffffff


	//   ....[16]....
        /*00bc*/ 	.word	0xffffffff


	//   ....[17]....
        /*00c0*/ 	.word	0xffffffff


	//   ....[18]....
        /*00c4*/ 	.word	0xffffffff


	//   ....[19]....
        /*00c8*/ 	.word	0xffffffff


	//   ....[20]....
        /*00cc*/ 	.word	0xffffffff


	//   ....[21]....
        /*00d0*/ 	.word	0xffffffff


	//   ....[22]....
        /*00d4*/ 	.word	0xffffffff


	//   ....[23]....
        /*00d8*/ 	.word	0xffffffff


	//   ....[24]....
        /*00dc*/ 	.word	0xffffffff


	//   ....[25]....
        /*00e0*/ 	.word	0xffffffff


	//   ....[26]....
        /*00e4*/ 	.word	0xffffffff


	//   ....[27]....
        /*00e8*/ 	.word	0xffffffff


	//   ....[28]....
        /*00ec*/ 	.word	0xffffffff


	//   ....[29]....
        /*00f0*/ 	.word	0xffffffff


	//----- nvinfo : EIATTR_COOP_GROUP_INSTR_OFFSETS
	.align		4
.L_116:
        /*00f4*/ 	.byte	0x04, 0x28
        /*00f6*/ 	.short	(.L_118 - .L_117)


	//   ....[0]....
.L_117:
        /*00f8*/ 	.word	0x00000890


	//   ....[1]....
        /*00fc*/ 	.word	0x000008f0


	//   ....[2]....
        /*0100*/ 	.word	0x00000940


	//   ....[3]....
        /*0104*/ 	.word	0x000009b0


	//   ....[4]....
        /*0108*/ 	.word	0x00000a10


	//   ....[5]....
        /*010c*/ 	.word	0x00000ba0


	//   ....[6]....
        /*0110*/ 	.word	0x00000c40


	//   ....[7]....
        /*0114*/ 	.word	0x00000cc0


	//   ....[8]....
        /*0118*/ 	.word	0x00000d20


	//   ....[9]....
        /*011c*/ 	.word	0x00000d60


	//   ....[10]....
        /*0120*/ 	.word	0x000019d0


	//   ....[11]....
        /*0124*/ 	.word	0x00001a30


	//   ....[12]....
        /*0128*/ 	.word	0x00001a90


	//   ....[13]....
        /*012c*/ 	.word	0x00001af0


	//   ....[14]....
        /*0130*/ 	.word	0x00001b50


	//   ....[15]....
        /*0134*/ 	.word	0x000023f0


	//   ....[16]....
        /*0138*/ 	.word	0x00002450


	//   ....[17]....
        /*013c*/ 	.word	0x000024a0


	//   ....[18]....
        /*0140*/ 	.word	0x00002510


	//   ....[19]....
        /*0144*/ 	.word	0x00002570


	//   ....[20]....
        /*0148*/ 	.word	0x00002700


	//   ....[21]....
        /*014c*/ 	.word	0x00002790


	//   ....[22]....
        /*0150*/ 	.word	0x000027e0


	//   ....[23]....
        /*0154*/ 	.word	0x00002850


	//   ....[24]....
        /*0158*/ 	.word	0x000028c0


	//   ....[25]....
        /*015c*/ 	.word	0x000036a0


	//   ....[26]....
        /*0160*/ 	.word	0x00003700


	//   ....[27]....
        /*0164*/ 	.word	0x00003760


	//   ....[28]....
        /*0168*/ 	.word	0x000037c0


	//   ....[29]....
        /*016c*/ 	.word	0x00003820


	//----- nvinfo : EIATTR_VRC_CTA_INIT_COUNT
	.align		4
.L_118:
        /*0170*/ 	.byte	0x02, 0x4a
	.zero		1
	.zero		1


	//----- nvinfo : EIATTR_EXIT_INSTR_OFFSETS
	.align		4
        /*0174*/ 	.byte	0x04, 0x1c
        /*0176*/ 	.short	(.L_120 - .L_119)


	//   ....[0]....
.L_119:
        /*0178*/ 	.word	0x00000080


	//   ....[1]....
        /*017c*/ 	.word	0x000000c0


	//   ....[2]....
        /*0180*/ 	.word	0x00003940


	//   ....[3]....
        /*0184*/ 	.word	0x00003990


	//----- nvinfo : EIATTR_MAX_THREADS
	.align		4
.L_120:
        /*0188*/ 	.byte	0x04, 0x05
        /*018a*/ 	.short	(.L_122 - .L_121)
.L_121:
        /*018c*/ 	.word	0x00000100
        /*0190*/ 	.word	0x00000001
        /*0194*/ 	.word	0x00000001


	//----- nvinfo : EIATTR_CRS_STACK_SIZE
	.align		4
.L_122:
        /*0198*/ 	.byte	0x04, 0x1e
        /*019a*/ 	.short	(.L_124 - .L_123)
.L_123:
        /*019c*/ 	.word	0x00000000


	//----- nvinfo : EIATTR_CBANK_PARAM_SIZE
	.align		4
.L_124:
        /*01a0*/ 	.byte	0x03, 0x19
        /*01a2*/ 	.short	0x001d


	//----- nvinfo : EIATTR_PARAM_CBANK
	.align		4
        /*01a4*/ 	.byte	0x04, 0x0a
        /*01a6*/ 	.short	(.L_126 - .L_125)
	.align		4
.L_125:
        /*01a8*/ 	.word	index@(.nv.constant0._ZN3cub18CUB_300001_SM_10006detail6reduce28DeviceReduceSingleTileKernelINS2_10policy_hubIiyN4cuda3std3__44plusIiEEE10Policy1000EPiSC_iS9_iiNS7_10__identityEEEvT0_T1_T2_T3_T4_T6_)
        /*01ac*/ 	.short	0x0380
        /*01ae*/ 	.short	0x001d


	//----- nvinfo : EIATTR_SW_WAR
	.align		4
.L_126:
        /*01b0*/ 	.byte	0x04, 0x36
        /*01b2*/ 	.short	(.L_128 - .L_127)
.L_127:
        /*01b4*/ 	.word	0x00000008
.L_128:


//--------------------- .nv.info._ZN3cub18CUB_300001_SM_10006detail6reduce18DeviceReduceKernelINS2_10policy_hubIiyN4cuda3std3__44plusIiEEE10Policy1000EPiyS9_iNS7_10__identityEEEvT0_PT3_T1_NS0_13GridEvenShareISH_EET2_T4_ --------------------------
	.section	.nv.info._ZN3cub18CUB_300001_SM_10006detail6reduce18DeviceReduceKernelINS2_10policy_hubIiyN4cuda3std3__44plusIiEEE10Policy1000EPiyS9_iNS7_10__identityEEEvT0_PT3_T1_NS0_13GridEvenShareISH_EET2_T4_,"",@"SHT_CUDA_INFO"
	.sectionflags	@""
	.align	4


	//----- nvinfo : EIATTR_CUDA_API_VERSION
	.align		4
        /*0000*/ 	.byte	0x04, 0x37
        /*0002*/ 	.short	(.L_130 - .L_129)
.L_129:
        /*0004*/ 	.word	0x00000082


	//----- nvinfo : EIATTR_KPARAM_INFO
	.align		4
.L_130:
        /*0008*/ 	.byte	0x04, 0x17
        /*000a*/ 	.short	(.L_132 - .L_131)
.L_131:
        /*000c*/ 	.word	0x00000000
        /*0010*/ 	.short	0x0005
        /*0012*/ 	.short	0x0061
        /*0014*/ 	.byte	0x00, 0xf0, 0x05, 0x00


	//----- nvinfo : EIATTR_KPARAM_INFO
	.align		4
.L_132:
        /*0018*/ 	.byte	0x04, 0x17
        /*001a*/ 	.short	(.L_134 - .L_133)
.L_133:
        /*001c*/ 	.word	0x00000000
        /*0020*/ 	.short	0x0004
        /*0022*/ 	.short	0x0060
        /*0024*/ 	.byte	0x00, 0xf0, 0x05, 0x00


	//----- nvinfo : EIATTR_KPARAM_INFO
	.align		4
.L_134:
        /*0028*/ 	.byte	0x04, 0x17
        /*002a*/ 	.short	(.L_136 - .L_135)
.L_135:
        /*002c*/ 	.word	0x00000000
        /*0030*/ 	.short	0x0003
        /*0032*/ 	.short	0x0018
        /*0034*/ 	.byte	0x00, 0xf0, 0x21, 0x01


	//----- nvinfo : EIATTR_KPARAM_INFO
	.align		4
.L_136:
        /*0038*/ 	.byte	0x04, 0x17
        /*003a*/ 	.short	(.L_138 - .L_137)
.L_137:
        /*003c*/ 	.word	0x00000000
        /*0040*/ 	.short	0x0002
        /*0042*/ 	.short	0x0010
        /*0044*/ 	.byte	0x00, 0xf0, 0x21, 0x00


	//----- nvinfo : EIATTR_KPARAM_INFO
	.align		4
.L_138:
        /*0048*/ 	.byte	0x04, 0x17
        /*004a*/ 	.short	(.L_140 - .L_139)
.L_139:
        /*004c*/ 	.word	0x00000000
        /*0050*/ 	.short	0x0001
        /*0052*/ 	.short	0x0008
        /*0054*/ 	.byte	0x00, 0xf5, 0x21, 0x00


	//----- nvinfo : EIATTR_KPARAM_INFO
	.align		4
.L_140:
        /*0058*/ 	.byte	0x04, 0x17
        /*005a*/ 	.short	(.L_142 - .L_141)
.L_141:
        /*005c*/ 	.word	0x00000000
        /*0060*/ 	.short	0x0000
        /*0062*/ 	.short	0x0000
        /*0064*/ 	.byte	0x00, 0xf5, 0x21, 0x00


	//----- nvinfo : EIATTR_SPARSE_MMA_MASK
	.align		4
.L_142:
        /*0068*/ 	.byte	0x03, 0x50
        /*006a*/ 	.short	0x0000


	//----- nvinfo : EIATTR_MAXREG_COUNT
	.align		4
        /*006c*/ 	.byte	0x03, 0x1b
        /*006e*/ 	.short	0x00ff


	//----- nvinfo : EIATTR_NUM_BARRIERS
	.align		4
        /*0070*/ 	.byte	0x02, 0x4c
        /*0072*/ 	.byte	0x01
	.zero		1


	//----- nvinfo : EIATTR_MERCURY_ISA_VERSION
	.align		4
        /*0074*/ 	.byte	0x03, 0x5f
        /*0076*/ 	.short	0x0101


	//----- nvinfo : EIATTR_COOP_GROUP_MASK_REGIDS
	.align		4
        /*0078*/ 	.byte	0x04, 0x29
        /*007a*/ 	.short	(.L_144 - .L_143)


	//   ....[0]....
.L_143:
        /*007c*/ 	.word	0xffffffff


	//   ....[1]....
        /*0080*/ 	.word	0xffffffff


	//   ....[2]....
        /*0084*/ 	.word	0xffffffff


	//   ....[3]....
        /*0088*/ 	.word	0xffffffff


	//   ....[4]....
        /*008c*/ 	.word	0xffffffff


	//   ....[5]....
        /*0090*/ 	.word	0xffffffff


	//   ....[6]....
        /*0094*/ 	.word	0xffffffff


	//   ....[7]....
        /*0098*/ 	.word	0xffffffff


	//   ....[8]....
        /*009c*/ 	.word	0xffffffff


	//   ....[9]....
        /*00a0*/ 	.word	0xffffffff


	//   ....[10]....
        /*00a4*/ 	.word	0xffffffff


	//   ....[11]....
        /*00a8*/ 	.word	0xffffffff


	//   ....[12]....
        /*00ac*/ 	.word	0xffffffff


	//   ....[13]....
        /*00b0*/ 	.word	0xffffffff


	//   ....[14]....
        /*00b4*/ 	.word	0xffffffff


	//   ....[15]....
        /*00b8*/ 	.word	0xffffffff


	//   ....[16]....
        /*00bc*/ 	.word	0xffffffff


	//   ....[17]....
        /*00c0*/ 	.word	0xffffffff


	//   ....[18]....
        /*00c4*/ 	.word	0xffffffff


	//   ....[19]....
        /*00c8*/ 	.word	0xffffffff


	//   ....[20]....
        /*00cc*/ 	.word	0xffffffff


	//   ....[21]....
        /*00d0*/ 	.word	0xffffffff


	//   ....[22]....
        /*00d4*/ 	.word	0xffffffff


	//   ....[23]....
        /*00d8*/ 	.word	0xffffffff


	//   ....[24]....
        /*00dc*/ 	.word	0xffffffff


	//   ....[25]....
        /*00e0*/ 	.word	0xffffffff


	//   ....[26]....
        /*00e4*/ 	.word	0xffffffff


	//   ....[27]....
        /*00e8*/ 	.word	0xffffffff


	//   ....[28]....
        /*00ec*/ 	.word	0xffffffff


	//   ....[29]....
        /*00f0*/ 	.word	0xffffffff


	//----- nvinfo : EIATTR_COOP_GROUP_INSTR_OFFSETS
	.align		4
.L_144:
        /*00f4*/ 	.byte	0x04, 0x28
        /*00f6*/ 	.short	(.L_146 - .L_145)


	//   ....[0]....
.L_145:
        /*00f8*/ 	.word	0x00000a40


	//   ....[1]....
        /*00fc*/ 	.word	0x00000aa0


	//   ....[2]....
        /*0100*/ 	.word	0x00000b00


	//   ....[3]....
        /*0104*/ 	.word	0x00000b60


	//   ....[4]....
        /*0108*/ 	.word	0x00000bc0


	//   ....[5]....
        /*010c*/ 	.word	0x00000d50


	//   ....[6]....
        /*0110*/ 	.word	0x00000e00


	//   ....[7]....
        /*0114*/ 	.word	0x00000e80


	//   ....[8]....
        /*0118*/ 	.word	0x00000ed0


	//   ....[9]....
        /*011c*/ 	.word	0x00000f10


	//   ....[10]....
        /*0120*/ 	.word	0x00001cd0


	//   ....[11]....
        /*0124*/ 	.word	0x00001d30


	//   ....[12]....
        /*0128*/ 	.word	0x00001d90


	//   ....[13]....
        /*012c*/ 	.word	0x00001df0


	//   ....[14]....
        /*0130*/ 	.word	0x00001e50


	//   ....[15]....
        /*0134*/ 	.word	0x00002910


	//   ....[16]....
        /*0138*/ 	.word	0x00002970


	//   ....[17]....
        /*013c*/ 	.word	0x000029d0


	//   ....[18]....
        /*0140*/ 	.word	0x00002a30


	//   ....[19]....
        /*0144*/ 	.word	0x00002a90


	//   ....[20]....
        /*0148*/ 	.word	0x00002c20


	//   ....[21]....
        /*014c*/ 	.word	0x00002cd0


	//   ....[22]....
        /*0150*/ 	.word	0x00002d20


	//   ....[23]....
        /*0154*/ 	.word	0x00002d80


	//   ....[24]....
        /*0158*/ 	.word	0x00002dd0


	//   ....[25]....
        /*015c*/ 	.word	0x00003d40


	//   ....[26]....
        /*0160*/ 	.word	0x00003db0


	//   ....[27]....
        /*0164*/ 	.word	0x00003e20


	//   ....[28]....
        /*0168*/ 	.word	0x00003e90


	//   ....[29]....
        /*016c*/ 	.word	0x00003ed0


	//----- nvinfo : EIATTR_VRC_CTA_INIT_COUNT
	.align		4
.L_146:
        /*0170*/ 	.byte	0x02, 0x4a
	.zero		1
	.zero		1


	//----- nvinfo : EIATTR_EXIT_INSTR_OFFSETS
	.align		4
        /*0174*/ 	.byte	0x04, 0x1c
        /*0176*/ 	.short	(.L_148 - .L_147)


	//   ....[0]....
.L_147:
        /*0178*/ 	.word	0x00003ff0


	//   ....[1]....
        /*017c*/ 	.word	0x00004050


	//----- nvinfo : EIATTR_MAX_THREADS
	.align		4
.L_148:
        /*0180*/ 	.byte	0x04, 0x05
        /*0182*/ 	.short	(.L_150 - .L_149)
.L_149:
        /*0184*/ 	.word	0x00000100
        /*0188*/ 	.word	0x00000001
        /*018c*/ 	.word	0x00000001


	//----- nvinfo : EIATTR_CRS_STACK_SIZE
	.align		4
.L_150:
        /*0190*/ 	.byte	0x04, 0x1e
        /*0192*/ 	.short	(.L_152 - .L_151)
.L_151:
        /*0194*/ 	.word	0x00000000


	//----- nvinfo : EIATTR_CBANK_PARAM_SIZE
	.align		4
.L_152:
        /*0198*/ 	.byte	0x03, 0x19
        /*019a*/ 	.short	0x0062


	//----- nvinfo : EIATTR_PARAM_CBANK
	.align		4
        /*019c*/ 	.byte	0x04, 0x0a
        /*019e*/ 	.short	(.L_154 - .L_153)
	.align		4
.L_153:
        /*01a0*/ 	.word	index@(.nv.constant0._ZN3cub18CUB_300001_SM_10006detail6reduce18DeviceReduceKernelINS2_10policy_hubIiyN4cuda3std3__44plusIiEEE10Policy1000EPiyS9_iNS7_10__identityEEEvT0_PT3_T1_NS0_13GridEvenShareISH_EET2_T4_)
        /*01a4*/ 	.short	0x0380
        /*01a6*/ 	.short	0x0062


	//----- nvinfo : EIATTR_SW_WAR
	.align		4
.L_154:
        /*01a8*/ 	.byte	0x04, 0x36
        /*01aa*/ 	.short	(.L_156 - .L_155)
.L_155:
        /*01ac*/ 	.word	0x00000008
.L_156:


//--------------------- .nv.info._ZN3cub18CUB_300001_SM_10006detail6reduce28DeviceReduceSingleTileKernelINS2_10policy_hubIiyN4cuda3std3__44plusIiEEE10Policy1000EPiSC_yS9_iiNS7_10__identityEEEvT0_T1_T2_T3_T4_T6_ --------------------------
	.section	.nv.info._ZN3cub18CUB_300001_SM_10006detail6reduce28DeviceReduceSingleTileKernelINS2_10policy_hubIiyN4cuda3std3__44plusIiEEE10Policy1000EPiSC_yS9_iiNS7_10__identityEEEvT0_T1_T2_T3_T4_T6_,"",@"SHT_CUDA_INFO"
	.sectionflags	@""
	.align	4


	//----- nvinfo : EIATTR_CUDA_API_VERSION
	.align		4
        /*0000*/ 	.byte	0x04, 0x37
        /*0002*/ 	.short	(.L_158 - .L_157)
.L_157:
        /*0004*/ 	.word	0x00000082


	//----- nvinfo : EIATTR_KPARAM_INFO
	.align		4
.L_158:
        /*0008*/ 	.byte	0x04, 0x17
        /*000a*/ 	.short	(.L_160 - .L_159)
.L_159:
        /*000c*/ 	.word	0x00000000
        /*0010*/ 	.short	0x0005
        /*0012*/ 	.short	0x0020
        /*0014*/ 	.byte	0x00, 0xf0, 0x05, 0x00


	//----- nvinfo : EIATTR_KPARAM_INFO
	.align		4
.L_160:
        /*0018*/ 	.byte	0x04, 0x17
        /*001a*/ 	.short	(.L_162 - .L_161)
.L_161:
        /*001c*/ 	.word	0x00000000
        /*0020*/ 	.short	0x0004
        /*0022*/ 	.short	0x001c
        /*0024*/ 	.byte	0x00, 0xf0, 0x11, 0x00


	//----- nvinfo : EIATTR_KPARAM_INFO
	.align		4
.L_162:
        /*0028*/ 	.byte	0x04, 0x17
        /*002a*/ 	.short	(.L_164 - .L_163)
.L_163:
        /*002c*/ 	.word	0x00000000
        /*0030*/ 	.short	0x0003
        /*0032*/ 	.short	0x0018
        /*0034*/ 	.byte	0x00, 0xf0, 0x05, 0x00


	//----- nvinfo : EIATTR_KPARAM_INFO
	.align		4
.L_164:
        /*0038*/ 	.byte	0x04, 0x17
        /*003a*/ 	.short	(.L_166 - .L_165)
.L_165:
        /*003c*/ 	.word	0x00000000
        /*0040*/ 	.short	0x0002
        /*0042*/ 	.short	0x0010
        /*0044*/ 	.byte	0x00, 0xf0, 0x21, 0x00


	//----- nvinfo : EIATTR_KPARAM_INFO
	.align		4
.L_166:
        /*0048*/ 	.byte	0x04, 0x17
        /*004a*/ 	.short	(.L_168 - .L_167)
.L_167:
        /*004c*/ 	.word	0x00000000
        /*0050*/ 	.short	0x0001
        /*0052*/ 	.short	0x0008
        /*0054*/ 	.byte	0x00, 0xf5, 0x21, 0x00


	//----- nvinfo : EIATTR_KPARAM_INFO
	.align		4
.L_168:
        /*0058*/ 	.byte	0x04, 0x17
        /*005a*/ 	.short	(.L_170 - .L_169)
.L_169:
        /*005c*/ 	.word	0x00000000
        /*0060*/ 	.short	0x0000
        /*0062*/ 	.short	0x0000
        /*0064*/ 	.byte	0x00, 0xf5, 0x21, 0x00


	//----- nvinfo : EIATTR_SPARSE_MMA_MASK
	.align		4
.L_170:
        /*0068*/ 	.byte	0x03, 0x50
        /*006a*/ 	.short	0x0000


	//----- nvinfo : EIATTR_MAXREG_COUNT
	.align		4
        /*006c*/ 	.byte	0x03, 0x1b
        /*006e*/ 	.short	0x00ff


	//----- nvinfo : EIATTR_NUM_BARRIERS
	.align		4
        /*0070*/ 	.byte	0x02, 0x4c
        /*0072*/ 	.byte	0x01
	.zero		1


	//----- nvinfo : EIATTR_MERCURY_ISA_VERSION
	.align		4
        /*0074*/ 	.byte	0x03, 0x5f
        /*0076*/ 	.short	0x0101


	//----- nvinfo : EIATTR_COOP_GROUP_MASK_REGIDS
	.align		4
        /*0078*/ 	.byte	0x04, 0x29
        /*007a*/ 	.short	(.L_172 - .L_171)


	//   ....[0]....
.L_171:
        /*007c*/ 	.word	0xffffffff


	//   ....[1]....
        /*0080*/ 	.word	0xffffffff


	//   ....[2]....
        /*0084*/ 	.word	0xffffffff


	//   ....[3]....
        /*0088*/ 	.word	0xffffffff


	//   ....[4]....
        /*008c*/ 	.word	0xffffffff


	//   ....[5]....
        /*0090*/ 	.word	0xffffffff


	//   ....[6]....
        /*0094*/ 	.word	0xffffffff


	//   ....[7]....
        /*0098*/ 	.word	0xffffffff


	//   ....[8]....
        /*009c*/ 	.word	0xffffffff


	//   ....[9]....
        /*00a0*/ 	.word	0xffffffff


	//   ....[10]....
        /*00a4*/ 	.word	0xffffffff


	//   ....[11]....
        /*00a8*/ 	.word	0xffffffff


	//   ....[12]....
        /*00ac*/ 	.word	0xffffffff


	//   ....[13]....
        /*00b0*/ 	.word	0xffffffff


	//   ....[14]....
        /*00b4*/ 	.word	0xffffffff


	//   ....[15]....
        /*00b8*/ 	.word	0xffffffff


	//   ....[16]....
        /*00bc*/ 	.word	0xffffffff


	//   ....[17]....
        /*00c0*/ 	.word	0xffffffff


	//   ....[18]....
        /*00c4*/ 	.word	0xffffffff


	//   ....[19]....
        /*00c8*/ 	.word	0xffffffff


	//   ....[20]....
        /*00cc*/ 	.word	0xffffffff


	//   ....[21]....
        /*00d0*/ 	.word	0xffffffff


	//   ....[22]....
        /*00d4*/ 	.word	0xffffffff


	//   ....[23]....
        /*00d8*/ 	.word	0xffffffff


	//   ....[24]....
        /*00dc*/ 	.word	0xffffffff


	//   ....[25]....
        /*00e0*/ 	.word	0xffffffff


	//   ....[26]....
        /*00e4*/ 	.word	0xffffffff


	//   ....[27]....
        /*00e8*/ 	.word	0xffffffff


	//   ....[28]....
        /*00ec*/ 	.word	0xffffffff


	//   ....[29]....
        /*00f0*/ 	.word	0xffffffff


	//----- nvinfo : EIATTR_COOP_GROUP_INSTR_OFFSETS
	.align		4
.L_172:
        /*00f4*/ 	.byte	0x04, 0x28
        /*00f6*/ 	.short	(.L_174 - .L_173)


	//   ....[0]....
.L_173:
        /*00f8*/ 	.word	0x000008e0


	//   ....[1]....
        /*00fc*/ 	.word	0x00000940


	//   ....[2]....
        /*0100*/ 	.word	0x00000990


	//   ....[3]....
        /*0104*/ 	.word	0x00000a00


	//   ....[4]....
        /*0108*/ 	.word	0x00000a60


	//   ....[5]....
        /*010c*/ 	.word	0x00000bf0


	//   ....[6]....
        /*0110*/ 	.word	0x00000c90


	//   ....[7]....
        /*0114*/ 	.word	0x00000d10


	//   ....[8]....
        /*0118*/ 	.word	0x00000d70


	//   ....[9]....
        /*011c*/ 	.word	0x00000db0


	//   ....[10]....
        /*0120*/ 	.word	0x00001a60


	//   ....[11]....
        /*0124*/ 	.word	0x00001ac0


	//   ....[12]....
        /*0128*/ 	.word	0x00001b20


	//   ....[13]....
        /*012c*/ 	.word	0x00001b80


	//   ....[14]....
        /*0130*/ 	.word	0x00001be0


	//   ....[15]....
        /*0134*/ 	.word	0x000024a0


	//   ....[16]....
        /*0138*/ 	.word	0x00002500


	//   ....[17]....
        /*013c*/ 	.word	0x00002550


	//   ....[18]....
        /*0140*/ 	.word	0x000025c0


	//   ....[19]....
        /*0144*/ 	.word	0x00002620


	//   ....[20]....
        /*0148*/ 	.word	0x000027b0


	//   ....[21]....
        /*014c*/ 	.word	0x00002840


	//   ....[22]....
        /*0150*/ 	.word	0x00002890


	//   ....[23]....
        /*0154*/ 	.word	0x00002900


	//   ....[24]....
        /*0158*/ 	.word	0x00002970


	//   ....[25]....
        /*015c*/ 	.word	0x00003780


	//   ....[26]....
        /*0160*/ 	.word	0x000037e0


	//   ....[27]....
        /*0164*/ 	.word	0x00003830


	//   ....[28]....
        /*0168*/ 	.word	0x00003880


	//   ....[29]....
        /*016c*/ 	.word	0x000038e0


	//----- nvinfo : EIATTR_VRC_CTA_INIT_COUNT
	.align		4
.L_174:
        /*0170*/ 	.byte	0x02, 0x4a
	.zero		1
	.zero		1


	//----- nvinfo : EIATTR_EXIT_INSTR_OFFSETS
	.align		4
        /*0174*/ 	.byte	0x04, 0x1c
        /*0176*/ 	.short	(.L_176 - .L_175)


	//   ....[0]....
.L_175:
        /*0178*/ 	.word	0x000000a0


	//   ....[1]....
        /*017c*/ 	.word	0x000000e0


	//   ....[2]....
        /*0180*/ 	.word	0x00003a10


	//   ....[3]....
        /*0184*/ 	.word	0x00003a60


	//----- nvinfo : EIATTR_MAX_THREADS
	.align		4
.L_176:
        /*0188*/ 	.byte	0x04, 0x05
        /*018a*/ 	.short	(.L_178 - .L_177)
.L_177:
        /*018c*/ 	.word	0x00000100
        /*0190*/ 	.word	0x00000001
        /*0194*/ 	.word	0x00000001


	//----- nvinfo : EIATTR_CRS_STACK_SIZE
	.align		4
.L_178:
        /*0198*/ 	.byte	0x04, 0x1e
        /*019a*/ 	.short	(.L_180 - .L_179)
.L_179:
        /*019c*/ 	.word	0x00000000


	//----- nvinfo : EIATTR_CBANK_PARAM_SIZE
	.align		4
.L_180:
        /*01a0*/ 	.byte	0x03, 0x19
        /*01a2*/ 	.short	0x0021


	//----- nvinfo : EIATTR_PARAM_CBANK
	.align		4
        /*01a4*/ 	.byte	0x04, 0x0a
        /*01a6*/ 	.short	(.L_182 - .L_181)
	.align		4
.L_181:
        /*01a8*/ 	.word	index@(.nv.constant0._ZN3cub18CUB_300001_SM_10006detail6reduce28DeviceReduceSingleTileKernelINS2_10policy_hubIiyN4cuda3std3__44plusIiEEE10Policy1000EPiSC_yS9_iiNS7_10__identityEEEvT0_T1_T2_T3_T4_T6_)
        /*01ac*/ 	.short	0x0380
        /*01ae*/ 	.short	0x0021


	//----- nvinfo : EIATTR_SW_WAR
	.align		4
.L_182:
        /*01b0*/ 	.byte	0x04, 0x36
        /*01b2*/ 	.short	(.L_184 - .L_183)
.L_183:
        /*01b4*/ 	.word	0x00000008
.L_184:


//--------------------- .nv.info._ZN3cub18CUB_300001_SM_10006detail6reduce28DeviceReduceSingleTileKernelINS2_10policy_hubIijN4cuda3std3__44plusIiEEE10Policy1000EPiSC_iS9_iiNS7_10__identityEEEvT0_T1_T2_T3_T4_T6_ --------------------------
	.section	.nv.info._ZN3cub18CUB_300001_SM_10006detail6reduce28DeviceReduceSingleTileKernelINS2_10policy_hubIijN4cuda3std3__44plusIiEEE10Policy1000EPiSC_iS9_iiNS7_10__identityEEEvT0_T1_T2_T3_T4_T6_,"",@"SHT_CUDA_INFO"
	.sectionflags	@""
	.align	4


	//----- nvinfo : EIATTR_CUDA_API_VERSION
	.align		4
        /*0000*/ 	.byte	0x04, 0x37
        /*0002*/ 	.short	(.L_186 - .L_185)
.L_185:
        /*0004*/ 	.word	0x00000082


	//----- nvinfo : EIATTR_KPARAM_INFO
	.align		4
.L_186:
        /*0008*/ 	.byte	0x04, 0x17
        /*000a*/ 	.short	(.L_188 - .L_187)
.L_187:
        /*000c*/ 	.word	0x00000000
        /*0010*/ 	.short	0x0005
        /*0012*/ 	.short	0x001c
        /*0014*/ 	.byte	0x00, 0xf0, 0x05, 0x00


	//----- nvinfo : EIATTR_KPARAM_INFO
	.align		4
.L_188:
        /*0018*/ 	.byte	0x04, 0x17
        /*001a*/ 	.short	(.L_190 - .L_189)
.L_189:
        /*001c*/ 	.word	0x00000000
        /*0020*/ 	.short	0x0004
        /*0022*/ 	.short	0x0018
        /*0024*/ 	.byte	0x00, 0xf0, 0x11, 0x00


	//----- nvinfo : EIATTR_KPARAM_INFO
	.align		4
.L_190:
        /*0028*/ 	.byte	0x04, 0x17
        /*002a*/ 	.short	(.L_192 - .L_191)
.L_191:
        /*002c*/ 	.word	0x00000000
        /*0030*/ 	.short	0x0003
        /*0032*/ 	.short	0x0014
        /*0034*/ 	.byte	0x00, 0xf0, 0x05, 0x00


	//----- nvinfo : EIATTR_KPARAM_INFO
	.align		4
.L_192:
        /*0038*/ 	.byte	0x04, 0x17
        /*003a*/ 	.short	(.L_194 - .L_193)
.L_193:
        /*003c*/ 	.word	0x00000000
        /*0040*/ 	.short	0x0002
        /*0042*/ 	.short	0x0010
        /*0044*/ 	.byte	0x00, 0xf0, 0x11, 0x00


	//----- nvinfo : EIATTR_KPARAM_INFO
	.align		4
.L_194:
        /*0048*/ 	.byte	0x04, 0x17
        /*004a*/ 	.short	(.L_196 - .L_195)
.L_195:
        /*004c*/ 	.word	0x00000000
        /*0050*/ 	.short	0x0001
        /*0052*/ 	.short	0x0008
        /*0054*/ 	.byte	0x00, 0xf5, 0x21, 0x00


	//----- nvinfo : EIATTR_KPARAM_INFO
	.align		4
.L_196:
        /*0058*/ 	.byte	0x04, 0x17
        /*005a*/ 	.short	(.L_198 - .L_197)
.L_197:
        /*005c*/ 	.word	0x00000000
        /*0060*/ 	.short	0x0000
        /*0062*/ 	.short	0x0000
        /*0064*/ 	.byte	0x00, 0xf5, 0x21, 0x00


	//----- nvinfo : EIATTR_SPARSE_MMA_MASK
	.align		4
.L_198:
        /*0068*/ 	.byte	0x03, 0x50
        /*006a*/ 	.short	0x0000


	//----- nvinfo : EIATTR_MAXREG_COUNT
	.align		4
        /*006c*/ 	.byte	0x03, 0x1b
        /*006e*/ 	.short	0x00ff


	//----- nvinfo : EIATTR_NUM_BARRIERS
	.align		4
        /*0070*/ 	.byte	0x02, 0x4c
        /*0072*/ 	.byte	0x01
	.zero		1


	//----- nvinfo : EIATTR_MERCURY_ISA_VERSION
	.align		4
        /*0074*/ 	.byte	0x03, 0x5f
        /*0076*/ 	.short	0x0101


	//----- nvinfo : EIATTR_COOP_GROUP_MASK_REGIDS
	.align		4
        /*0078*/ 	.byte	0x04, 0x29
        /*007a*/ 	.short	(.L_200 - .L_199)


	//   ....[0]....
.L_199:
        /*007c*/ 	.word	0xffffffff


	//   ....[1]....
        /*0080*/ 	.word	0xffffffff


	//   ....[2]....
        /*0084*/ 	.word	0xffffffff


	//   ....[3]....
        /*0088*/ 	.word	0xffffffff


	//   ....[4]....
        /*008c*/ 	.word	0xffffffff


	//   ....[5]....
        /*0090*/ 	.word	0xffffffff


	//   ....[6]....
        /*0094*/ 	.word	0xffffffff


	//   ....[7]....
        /*0098*/ 	.word	0xffffffff


	//   ....[8]....
        /*009c*/ 	.word	0xffffffff


	//   ....[9]....
        /*00a0*/ 	.word	0xffffffff


	//   ....[10]....
        /*00a4*/ 	.word	0xffffffff


	//   ....[11]....
        /*00a8*/ 	.word	0xffffffff


	//   ....[12]....
        /*00ac*/ 	.word	0xffffffff


	//   ....[13]....
        /*00b0*/ 	.word	0xffffffff


	//   ....[14]....
        /*00b4*/ 	.word	0xffffffff


	//   ....[15]....
        /*00b8*/ 	.word	0xffffffff


	//   ....[16]....
        /*00bc*/ 	.word	0xffffffff


	//   ....[17]....
        /*00c0*/ 	.word	0xffffffff


	//   ....[18]....
        /*00c4*/ 	.word	0xffffffff


	//   ....[19]....
        /*00c8*/ 	.word	0xffffffff


	//   ....[20]....
        /*00cc*/ 	.word	0xffffffff


	//   ....[21]....
        /*00d0*/ 	.word	0xffffffff


	//   ....[22]....
        /*00d4*/ 	.word	0xffffffff


	//   ....[23]....
        /*00d8*/ 	.word	0xffffffff


	//   ....[24]....
        /*00dc*/ 	.word	0xffffffff


	//   ....[25]....
        /*00e0*/ 	.word	0xffffffff


	//   ....[26]....
        /*00e4*/ 	.word	0xffffffff


	//   ....[27]....
        /*00e8*/ 	.word	0xffffffff


	//   ....[28]....
        /*00ec*/ 	.word	0xffffffff


	//   ....[29]....
        /*00f0*/ 	.word	0xffffffff


	//----- nvinfo : EIATTR_COOP_GROUP_INSTR_OFFSETS
	.align		4
.L_200:
        /*00f4*/ 	.byte	0x04, 0x28
        /*00f6*/ 	.short	(.L_202 - .L_201)


	//   ....[0]....
.L_201:
        /*00f8*/ 	.word	0x00000890


	//   ....[1]....
        /*00fc*/ 	.word	0x000008f0


	//   ....[2]....
        /*0100*/ 	.word	0x00000940


	//   ....[3]....
        /*0104*/ 	.word	0x000009b0


	//   ....[4]....
        /*0108*/ 	.word	0x00000a10


	//   ....[5]....
        /*010c*/ 	.word	0x00000ba0


	//   ....[6]....
        /*0110*/ 	.word	0x00000c40


	//   ....[7]....
        /*0114*/ 	.word	0x00000cc0


	//   ....[8]....
        /*0118*/ 	.word	0x00000d20


	//   ....[9]....
        /*011c*/ 	.word	0x00000d60


	//   ....[10]....
        /*0120*/ 	.word	0x000019d0


	//   ....[11]....
        /*0124*/ 	.word	0x00001a30


	//   ....[12]....
        /*0128*/ 	.word	0x00001a90


	//   ....[13]....
        /*012c*/ 	.word	0x00001af0


	//   ....[14]....
        /*0130*/ 	.word	0x00001b50


	//   ....[15]....
        /*0134*/ 	.word	0x000023f0


	//   ....[16]....
        /*0138*/ 	.word	0x00002450


	//   ....[17]....
        /*013c*/ 	.word	0x000024a0


	//   ....[18]....
        /*0140*/ 	.word	0x00002510


	//   ....[19]....
        /*0144*/ 	.word	0x00002570


	//   ....[20]....
        /*0148*/ 	.word	0x00002700


	//   ....[21]....
        /*014c*/ 	.word	0x00002790


	//   ....[22]....
        /*0150*/ 	.word	0x000027e0


	//   ....[23]....
        /*0154*/ 	.word	0x00002850


	//   ....[24]....
        /*0158*/ 	.word	0x000028c0


	//   ....[25]....
        /*015c*/ 	.word	0x000036a0


	//   ....[26]....
        /*0160*/ 	.word	0x00003700


	//   ....[27]....
        /*0164*/ 	.word	0x00003760


	//   ....[28]....
        /*0168*/ 	.word	0x000037c0


	//   ....[29]....
        /*016c*/ 	.word	0x00003820


	//----- nvinfo : EIATTR_VRC_CTA_INIT_COUNT
	.align		4
.L_202:
        /*0170*/ 	.byte	0x02, 0x4a
	.zero		1
	.zero		1


	//----- nvinfo : EIATTR_EXIT_INSTR_OFFSETS
	.align		4
        /*0174*/ 	.byte	0x04, 0x1c
        /*0176*/ 	.short	(.L_204 - .L_203)


	//   ....[0]....
.L_203:
        /*0178*/ 	.word	0x00000080


	//   ....[1]....
        /*017c*/ 	.word	0x000000c0


	//   ....[2]....
        /*0180*/ 	.word	0x00003940


	//   ....[3]....
        /*0184*/ 	.word	0x00003990


	//----- nvinfo : EIATTR_MAX_THREADS
	.align		4
.L_204:
        /*0188*/ 	.byte	0x04, 0x05
        /*018a*/ 	.short	(.L_206 - .L_205)
.L_205:
        /*018c*/ 	.word	0x00000100
        /*0190*/ 	.word	0x00000001
        /*0194*/ 	.word	0x00000001


	//----- nvinfo : EIATTR_CRS_STACK_SIZE
	.align		4
.L_206:
        /*0198*/ 	.byte	0x04, 0x1e
        /*019a*/ 	.short	(.L_208 - .L_207)
.L_207:
        /*019c*/ 	.word	0x00000000


	//----- nvinfo : EIATTR_CBANK_PARAM_SIZE
	.align		4
.L_208:
        /*01a0*/ 	.byte	0x03, 0x19
        /*01a2*/ 	.short	0x001d


	//----- nvinfo : EIATTR_PARAM_CBANK
	.align		4
        /*01a4*/ 	.byte	0x04, 0x0a
        /*01a6*/ 	.short	(.L_210 - .L_209)
	.align		4
.L_209:
        /*01a8*/ 	.word	index@(.nv.constant0._ZN3cub18CUB_300001_SM_10006detail6reduce28DeviceReduceSingleTileKernelINS2_10policy_hubIijN4cuda3std3__44plusIiEEE10Policy1000EPiSC_iS9_iiNS7_10__identityEEEvT0_T1_T2_T3_T4_T6_)
        /*01ac*/ 	.short	0x0380
        /*01ae*/ 	.short	0x001d


	//----- nvinfo : EIATTR_SW_WAR
	.align		4
.L_210:
        /*01b0*/ 	.byte	0x04, 0x36
        /*01b2*/ 	.short	(.L_212 - .L_211)
.L_211:
        /*01b4*/ 	.word	0x00000008
.L_212:


//--------------------- .nv.info._ZN3cub18CUB_300001_SM_10006detail6reduce18DeviceReduceKernelINS2_10policy_hubIijN4cuda3std3__44plusIiEEE10Policy1000EPijS9_iNS7_10__identityEEEvT0_PT3_T1_NS0_13GridEvenShareISH_EET2_T4_ --------------------------
	.section	.nv.info._ZN3cub18CUB_300001_SM_10006detail6reduce18DeviceReduceKernelINS2_10policy_hubIijN4cuda3std3__44plusIiEEE10Policy1000EPijS9_iNS7_10__identityEEEvT0_PT3_T1_NS0_13GridEvenShareISH_EET2_T4_,"",@"SHT_CUDA_INFO"
	.sectionflags	@""
	.align	4


	//----- nvinfo : EIATTR_CUDA_API_VERSION
	.align		4
        /*0000*/ 	.byte	0x04, 0x37
        /*0002*/ 	.short	(.L_214 - .L_213)
.L_213:
        /*0004*/ 	.word	0x00000082


	//----- nvinfo : EIATTR_KPARAM_INFO
	.align		4
.L_214:
        /*0008*/ 	.byte	0x04, 0x17
        /*000a*/ 	.short	(.L_216 - .L_215)
.L_215:
        /*000c*/ 	.word	0x00000000
        /*0010*/ 	.short	0x0005
        /*0012*/ 	.short	0x003d
        /*0014*/ 	.byte	0x00, 0xf0, 0x05, 0x00


	//----- nvinfo : EIATTR_KPARAM_INFO
	.align		4
.L_216:
        /*0018*/ 	.byte	0x04, 0x17
        /*001a*/ 	.short	(.L_218 - .L_217)
.L_217:
        /*001c*/ 	.word	0x00000000
        /*0020*/ 	.short	0x0004
        /*0022*/ 	.short	0x003c
        /*0024*/ 	.byte	0x00, 0xf0, 0x05, 0x00


	//----- nvinfo : EIATTR_KPARAM_INFO
	.align		4
.L_218:
        /*0028*/ 	.byte	0x04, 0x17
        /*002a*/ 	.short	(.L_220 - .L_219)
.L_219:
        /*002c*/ 	.word	0x00000000
        /*0030*/ 	.short	0x0003
        /*0032*/ 	.short	0x0014
        /*0034*/ 	.byte	0x00, 0xf0, 0xa1, 0x00


	//----- nvinfo : EIATTR_KPARAM_INFO
	.align		4
.L_220:
        /*0038*/ 	.byte	0x04, 0x17
        /*003a*/ 	.short	(.L_222 - .L_221)
.L_221:
        /*003c*/ 	.word	0x00000000
        /*0040*/ 	.short	0x0002
        /*0042*/ 	.short	0x0010
        /*0044*/ 	.byte	0x00, 0xf0, 0x11, 0x00


	//----- nvinfo : EIATTR_KPARAM_INFO
	.align		4
.L_222:
        /*0048*/ 	.byte	0x04, 0x17
        /*004a*/ 	.short	(.L_224 - .L_223)
.L_223:
        /*004c*/ 	.word	0x00000000
        /*0050*/ 	.short	0x0001
        /*0052*/ 	.short	0x0008
        /*0054*/ 	.byte	0x00, 0xf5, 0x21, 0x00


	//----- nvinfo : EIATTR_KPARAM_INFO
	.align		4
.L_224:
        /*0058*/ 	.byte	0x04, 0x17
        /*005a*/ 	.short	(.L_226 - .L_225)
.L_225:
        /*005c*/ 	.word	0x00000000
        /*0060*/ 	.short	0x0000
        /*0062*/ 	.short	0x0000
        /*0064*/ 	.byte	0x00, 0xf5, 0x21, 0x00


	//----- nvinfo : EIATTR_SPARSE_MMA_MASK
	.align		4
.L_226:
        /*0068*/ 	.byte	0x03, 0x50
        /*006a*/ 	.short	0x0000


	//----- nvinfo : EIATTR_MAXREG_COUNT
	.align		4
        /*006c*/ 	.byte	0x03, 0x1b
        /*006e*/ 	.short	0x00ff


	//----- nvinfo : EIATTR_NUM_BARRIERS
	.align		4
        /*0070*/ 	.byte	0x02, 0x4c
        /*0072*/ 	.byte	0x01
	.zero		1


	//----- nvinfo : EIATTR_MERCURY_ISA_VERSION
	.align		4
        /*0074*/ 	.byte	0x03, 0x5f
        /*0076*/ 	.short	0x0101


	//----- nvinfo : EIATTR_COOP_GROUP_MASK_REGIDS
	.align		4
        /*0078*/ 	.byte	0x04, 0x29
        /*007a*/ 	.short	(.L_228 - .L_227)


	//   ....[0]....
.L_227:
        /*007c*/ 	.word	0xffffffff


	//   ....[1]....
        /*0080*/ 	.word	0xffffffff


	//   ....[2]....
        /*0084*/ 	.word	0xffffffff


	//   ....[3]....
        /*0088*/ 	.word	0xffffffff


	//   ....[4]....
        /*008c*/ 	.word	0xffffffff


	//   ....[5]....
        /*0090*/ 	.word	0xffffffff


	//   ....[6]....
        /*0094*/ 	.word	0xffffffff


	//   ....[7]....
        /*0098*/ 	.word	0xffffffff


	//   ....[8]....
        /*009c*/ 	.word	0xffffffff


	//   ....[9]....
        /*00a0*/ 	.word	0xffffffff


	//   ....[10]....
        /*00a4*/ 	.word	0xffffffff


	//   ....[11]....
        /*00a8*/ 	.word	0xffffffff


	//   ....[12]....
        /*00ac*/ 	.word	0xffffffff


	//   ....[13]....
        /*00b0*/ 	.word	0xffffffff


	//   ....[14]....
        /*00b4*/ 	.word	0xffffffff


	//   ....[15]....
        /*00b8*/ 	.word	0xffffffff


	//   ....[16]....
        /*00bc*/ 	.word	0xffffffff


	//   ....[17]....
        /*00c0*/ 	.word	0xffffffff


	//   ....[18]....
        /*00c4*/ 	.word	0xffffffff


	//   ....[19]....
        /*00c8*/ 	.word	0xffffffff


	//   ....[20]....
        /*00cc*/ 	.word	0xffffffff


	//   ....[21]....
        /*00d0*/ 	.word	0xffffffff


	//   ....[22]....
        /*00d4*/ 	.word	0xffffffff


	//   ....[23]....
        /*00d8*/ 	.word	0xffffffff


	//   ....[24]....
        /*00dc*/ 	.word	0xffffffff


	//   ....[25]....
        /*00e0*/ 	.word	0xffffffff


	//   ....[26]....
        /*00e4*/ 	.word	0xffffffff


	//   ....[27]....
        /*00e8*/ 	.word	0xffffffff


	//   ....[28]....
        /*00ec*/ 	.word	0xffffffff


	//   ....[29]....
        /*00f0*/ 	.word	0xffffffff


	//----- nvinfo : EIATTR_COOP_GROUP_INSTR_OFFSETS
	.align		4
.L_228:
        /*00f4*/ 	.byte	0x04, 0x28
        /*00f6*/ 	.short	(.L_230 - .L_229)


	//   ....[0]....
.L_229:
        /*00f8*/ 	.word	0x000004d0


	//   ....[1]....
        /*00fc*/ 	.word	0x00000530


	//   ....[2]....
        /*0100*/ 	.word	0x00000580


	//   ....[3]....
        /*0104*/ 	.word	0x000005f0


	//   ....[4]....
        /*0108*/ 	.word	0x00000650


	//   ....[5]....
        /*010c*/ 	.word	0x000007e0


	//   ....[6]....
        /*0110*/ 	.word	0x00000880


	//   ....[7]....
        /*0114*/ 	.word	0x00000900


	//   ....[8]....
        /*0118*/ 	.word	0x00000960


	//   ....[9]....
        /*011c*/ 	.word	0x000009a0


	//   ....[10]....
        /*0120*/ 	.word	0x00001250


	//   ....[11]....
        /*0124*/ 	.word	0x000012b0


	//   ....[12]....
        /*0128*/ 	.word	0x00001310


	//   ....[13]....
        /*012c*/ 	.word	0x00001370


	//   ....[14]....
        /*0130*/ 	.word	0x000013d0


	//   ....[15]....
        /*0134*/ 	.word	0x00001920


	//   ....[16]....
        /*0138*/ 	.word	0x00001980


	//   ....[17]....
        /*013c*/ 	.word	0x000019e0


	//   ....[18]....
        /*0140*/ 	.word	0x00001a40


	//   ....[19]....
        /*0144*/ 	.word	0x00001aa0


	//   ....[20]....
        /*0148*/ 	.word	0x00001c30


	//   ....[21]....
        /*014c*/ 	.word	0x00001cc0


	//   ....[22]....
        /*0150*/ 	.word	0x00001d30


	//   ....[23]....
        /*0154*/ 	.word	0x00001d80


	//   ....[24]....
        /*0158*/ 	.word	0x00001dd0


	//   ....[25]....
        /*015c*/ 	.word	0x00002860


	//   ....[26]....
        /*0160*/ 	.word	0x000028c0


	//   ....[27]....
        /*0164*/ 	.word	0x00002920


	//   ....[28]....
        /*0168*/ 	.word	0x00002980


	//   ....[29]....
        /*016c*/ 	.word	0x000029e0


	//----- nvinfo : EIATTR_VRC_CTA_INIT_COUNT
	.align		4
.L_230:
        /*0170*/ 	.byte	0x02, 0x4a
	.zero		1
	.zero		1


	//----- nvinfo : EIATTR_EXIT_INSTR_OFFSETS
	.align		4
        /*0174*/ 	.byte	0x04, 0x1c
        /*0176*/ 	.short	(.L_232 - .L_231)


	//   ....[0]....
.L_231:
        /*0178*/ 	.word	0x00002b00


	//   ....[1]....
        /*017c*/ 	.word	0x00002b40


	//----- nvinfo : EIATTR_MAX_THREADS
	.align		4
.L_232:
        /*0180*/ 	.byte	0x04, 0x05
        /*0182*/ 	.short	(.L_234 - .L_233)
.L_233:
        /*0184*/ 	.word	0x00000100
        /*0188*/ 	.word	0x00000001
        /*018c*/ 	.word	0x00000001


	//----- nvinfo : EIATTR_CRS_STACK_SIZE
	.align		4
.L_234:
        /*0190*/ 	.byte	0x04, 0x1e
        /*0192*/ 	.short	(.L_236 - .L_235)
.L_235:
        /*0194*/ 	.word	0x00000000


	//----- nvinfo : EIATTR_CBANK_PARAM_SIZE
	.align		4
.L_236:
        /*0198*/ 	.byte	0x03, 0x19
        /*019a*/ 	.short	0x003e


	//----- nvinfo : EIATTR_PARAM_CBANK
	.align		4
        /*019c*/ 	.byte	0x04, 0x0a
        /*019e*/ 	.short	(.L_238 - .L_237)
	.align		4
.L_237:
        /*01a0*/ 	.word	index@(.nv.constant0._ZN3cub18CUB_300001_SM_10006detail6reduce18DeviceReduceKernelINS2_10policy_hubIijN4cuda3std3__44plusIiEEE10Policy1000EPijS9_iNS7_10__identityEEEvT0_PT3_T1_NS0_13GridEvenShareISH_EET2_T4_)
        /*01a4*/ 	.short	0x0380
        /*01a6*/ 	.short	0x003e


	//----- nvinfo : EIATTR_SW_WAR
	.align		4
.L_238:
        /*01a8*/ 	.byte	0x04, 0x36
        /*01aa*/ 	.short	(.L_240 - .L_239)
.L_239:
        /*01ac*/ 	.word	0x00000008
.L_240:


//--------------------- .nv.info._ZN3cub18CUB_300001_SM_10006detail6reduce28DeviceReduceSingleTileKernelINS2_10policy_hubIijN4cuda3std3__44plusIiEEE10Policy1000EPiSC_jS9_iiNS7_10__identityEEEvT0_T1_T2_T3_T4_T6_ --------------------------
	.section	.nv.info._ZN3cub18CUB_300001_SM_10006detail6reduce28DeviceReduceSingleTileKernelINS2_10policy_hubIijN4cuda3std3__44plusIiEEE10Policy1000EPiSC_jS9_iiNS7_10__identityEEEvT0_T1_T2_T3_T4_T6_,"",@"SHT_CUDA_INFO"
	.sectionflags	@""
	.align	4


	//----- nvinfo : EIATTR_CUDA_API_VERSION
	.align		4
        /*0000*/ 	.byte	0x04, 0x37
        /*0002*/ 	.short	(.L_242 - .L_241)
.L_241:
        /*0004*/ 	.word	0x00000082


	//----- nvinfo : EIATTR_KPARAM_INFO
	.align		4
.L_242:
        /*0008*/ 	.byte	0x04, 0x17
        /*000a*/ 	.short	(.L_244 - .L_243)
.L_243:
        /*000c*/ 	.word	0x00000000
        /*0010*/ 	.short	0x0005
        /*0012*/ 	.short	0x001c
        /*0014*/ 	.byte	0x00, 0xf0, 0x05, 0x00


	//----- nvinfo : EIATTR_KPARAM_INFO
	.align		4
.L_244:
        /*0018*/ 	.byte	0x04, 0x17
        /*001a*/ 	.short	(.L_246 - .L_245)
.L_245:
        /*001c*/ 	.word	0x00000000
        /*0020*/ 	.short	0x0004
        /*0022*/ 	.short	0x0018
        /*0024*/ 	.byte	0x00, 0xf0, 0x11, 0x00


	//----- nvinfo : EIATTR_KPARAM_INFO
	.align		4
.L_246:
        /*0028*/ 	.byte	0x04, 0x17
        /*002a*/ 	.short	(.L_248 - .L_247)
.L_247:
        /*002c*/ 	.word	0x00000000
        /*0030*/ 	.short	0x0003
        /*0032*/ 	.short	0x0014
        /*0034*/ 	.byte	0x00, 0xf0, 0x05, 0x00


	//----- nvinfo : EIATTR_KPARAM_INFO
	.align		4
.L_248:
        /*0038*/ 	.byte	0x04, 0x17
        /*003a*/ 	.short	(.L_250 - .L_249)
.L_249:
        /*003c*/ 	.word	0x00000000
        /*0040*/ 	.short	0x0002
        /*0042*/ 	.short	0x0010
        /*0044*/ 	.byte	0x00, 0xf0, 0x11, 0x00


	//----- nvinfo : EIATTR_KPARAM_INFO
	.align		4
.L_250:
        /*0048*/ 	.byte	0x04, 0x17
        /*004a*/ 	.short	(.L_252 - .L_251)
.L_251:
        /*004c*/ 	.word	0x00000000
        /*0050*/ 	.short	0x0001
        /*0052*/ 	.short	0x0008
        /*0054*/ 	.byte	0x00, 0xf5, 0x21, 0x00


	//----- nvinfo : EIATTR_KPARAM_INFO
	.align		4
.L_252:
        /*0058*/ 	.byte	0x04, 0x17
        /*005a*/ 	.short	(.L_254 - .L_253)
.L_253:
        /*005c*/ 	.word	0x00000000
        /*0060*/ 	.short	0x0000
        /*0062*/ 	.short	0x0000
        /*0064*/ 	.byte	0x00, 0xf5, 0x21, 0x00


	//----- nvinfo : EIATTR_SPARSE_MMA_MASK
	.align		4
.L_254:
        /*0068*/ 	.byte	0x03, 0x50
        /*006a*/ 	.short	0x0000


	//----- nvinfo : EIATTR_MAXREG_COUNT
	.align		4
        /*006c*/ 	.byte	0x03, 0x1b
        /*006e*/ 	.short	0x00ff


	//----- nvinfo : EIATTR_NUM_BARRIERS
	.align		4
        /*0070*/ 	.byte	0x02, 0x4c
        /*0072*/ 	.byte	0x01
	.zero		1


	//----- nvinfo : EIATTR_MERCURY_ISA_VERSION
	.align		4
        /*0074*/ 	.byte	0x03, 0x5f
        /*0076*/ 	.short	0x0101


	//----- nvinfo : EIATTR_COOP_GROUP_MASK_REGIDS
	.align		4
        /*0078*/ 	.byte	0x04, 0x29
        /*007a*/ 	.short	(.L_256 - .L_255)


	//   ....[0]....
.L_255:
        /*007c*/ 	.word	0xffffffff


	//   ....[1]....
        /*0080*/ 	.word	0xffffffff


	//   ....[2]....
        /*0084*/ 	.word	0xffffffff


	//   ....[3]....
        /*0088*/ 	.word	0xffffffff


	//   ....[4]....
        /*008c*/ 	.word	0xffffffff


	//   ....[5]....
        /*0090*/ 	.word	0xffffffff


	//   ....[6]....
        /*0094*/ 	.word	0xffffffff


	//   ....[7]....
        /*0098*/ 	.word	0xffffffff


	//   ....[8]....
        /*009c*/ 	.word	0xffffffff


	//   ....[9]....
        /*00a0*/ 	.word	0xffffffff


	//   ....[10]....
        /*00a4*/ 	.word	0xffffffff


	//   ....[11]....
        /*00a8*/ 	.word	0xffffffff


	//   ....[12]....
        /*00ac*/ 	.word	0xffffffff


	//   ....[13]....
        /*00b0*/ 	.word	0xffffffff


	//   ....[14]....
        /*00b4*/ 	.word	0xffffffff


	//   ....[15]....
        /*00b8*/ 	.word	0xffffffff


	//   ....[16]....
        /*00bc*/ 	.word	0xffffffff


	//   ....[17]....
        /*00c0*/ 	.word	0xffffffff


	//   ....[18]....
        /*00c4*/ 	.word	0xffffffff


	//   ....[19]....
        /*00c8*/ 	.word	0xffffffff


	//   ....[20]....
        /*00cc*/ 	.word	0xffffffff


	//   ....[21]....
        /*00d0*/ 	.word	0xffffffff


	//   ....[22]....
        /*00d4*/ 	.word	0xffffffff


	//   ....[23]....
        /*00d8*/ 	.word	0xffffffff


	//   ....[24]....
        /*00dc*/ 	.word	0xffffffff


	//   ....[25]....
        /*00e0*/ 	.word	0xffffffff


	//   ....[26]....
        /*00e4*/ 	.word	0xffffffff


	//   ....[27]....
        /*00e8*/ 	.word	0xffffffff


	//   ....[28]....
        /*00ec*/ 	.word	0xffffffff


	//   ....[29]....
        /*00f0*/ 	.word	0xffffffff


	//----- nvinfo : EIATTR_COOP_GROUP_INSTR_OFFSETS
	.align		4
.L_256:
        /*00f4*/ 	.byte	0x04, 0x28
        /*00f6*/ 	.short	(.L_258 - .L_257)


	//   ....[0]....
.L_257:
        /*00f8*/ 	.word	0x00000840


	//   ....[1]....
        /*00fc*/ 	.word	0x000008a0


	//   ....[2]....
        /*0100*/ 	.word	0x00000900


	//   ....[3]....
        /*0104*/ 	.word	0x00000960


	//   ....[4]....
        /*0108*/ 	.word	0x000009c0


	//   ....[5]....
        /*010c*/ 	.word	0x00000b50


	//   ....[6]....
        /*0110*/ 	.word	0x00000bf0


	//   ....[7]....
        /*0114*/ 	.word	0x00000c60


	//   ....[8]....
        /*0118*/ 	.word	0x00000ca0


	//   ....[9]....
        /*011c*/ 	.word	0x00000cf0


	//   ....[10]....
        /*0120*/ 	.word	0x00001510


	//   ....[11]....
        /*0124*/ 	.word	0x00001570


	//   ....[12]....
        /*0128*/ 	.word	0x000015d0


	//   ....[13]....
        /*012c*/ 	.word	0x00001630


	//   ....[14]....
        /*0130*/ 	.word	0x00001690


	//   ....[15]....
        /*0134*/ 	.word	0x00001ee0


	//   ....[16]....
        /*0138*/ 	.word	0x00001f40


	//   ....[17]....
        /*013c*/ 	.word	0x00001fa0


	//   ....[18]....
        /*0140*/ 	.word	0x00002000


	//   ....[19]....
        /*0144*/ 	.word	0x00002060


	//   ....[20]....
        /*0148*/ 	.word	0x000021f0


	//   ....[21]....
        /*014c*/ 	.word	0x00002280


	//   ....[22]....
        /*0150*/ 	.word	0x000022d0


	//   ....[23]....
        /*0154*/ 	.word	0x00002350


	//   ....[24]....
        /*0158*/ 	.word	0x000023b0


	//   ....[25]....
        /*015c*/ 	.word	0x00002d30


	//   ....[26]....
        /*0160*/ 	.word	0x00002d90


	//   ....[27]....
        /*0164*/ 	.word	0x00002df0


	//   ....[28]....
        /*0168*/ 	.word	0x00002e50


	//   ....[29]....
        /*016c*/ 	.word	0x00002eb0


	//----- nvinfo : EIATTR_VRC_CTA_INIT_COUNT
	.align		4
.L_258:
        /*0170*/ 	.byte	0x02, 0x4a
	.zero		1
	.zero		1


	//----- nvinfo : EIATTR_EXIT_INSTR_OFFSETS
	.align		4
        /*0174*/ 	.byte	0x04, 0x1c
        /*0176*/ 	.short	(.L_260 - .L_259)


	//   ....[0]....
.L_259:
        /*0178*/ 	.word	0x00000080


	//   ....[1]....
        /*017c*/ 	.word	0x000000c0


	//   ....[2]....
        /*0180*/ 	.word	0x00002fd0


	//   ....[3]....
        /*0184*/ 	.word	0x00003020


	//----- nvinfo : EIATTR_MAX_THREADS
	.align		4
.L_260:
        /*0188*/ 	.byte	0x04, 0x05
        /*018a*/ 	.short	(.L_262 - .L_261)
.L_261:
        /*018c*/ 	.word	0x00000100
        /*0190*/ 	.word	0x00000001
        /*0194*/ 	.word	0x00000001


	//----- nvinfo : EIATTR_CRS_STACK_SIZE
	.align		4
.L_262:
        /*0198*/ 	.byte	0x04, 0x1e
        /*019a*/ 	.short	(.L_264 - .L_263)
.L_263:
        /*019c*/ 	.word	0x00000000


	//----- nvinfo : EIATTR_CBANK_PARAM_SIZE
	.align		4
.L_264:
        /*01a0*/ 	.byte	0x03, 0x19
        /*01a2*/ 	.short	0x001d


	//----- nvinfo : EIATTR_PARAM_CBANK
	.align		4
        /*01a4*/ 	.byte	0x04, 0x0a
        /*01a6*/ 	.short	(.L_266 - .L_265)
	.align		4
.L_265:
        /*01a8*/ 	.word	index@(.nv.constant0._ZN3cub18CUB_300001_SM_10006detail6reduce28DeviceReduceSingleTileKernelINS2_10policy_hubIijN4cuda3std3__44plusIiEEE10Policy1000EPiSC_jS9_iiNS7_10__identityEEEvT0_T1_T2_T3_T4_T6_)
        /*01ac*/ 	.short	0x0380
        /*01ae*/ 	.short	0x001d


	//----- nvinfo : EIATTR_SW_WAR
	.align		4
.L_266:
        /*01b0*/ 	.byte	0x04, 0x36
        /*01b2*/ 	.short	(.L_268 - .L_267)
.L_267:
        /*01b4*/ 	.word	0x00000008
.L_268:


//--------------------- .nv.info._ZN3cub18CUB_300001_SM_10006detail11EmptyKernelIvEEvv --------------------------
	.section	.nv.info._ZN3cub18CUB_300001_SM_10006detail11EmptyKernelIvEEvv,"",@"SHT_CUDA_INFO"
	.sectionflags	@""
	.align	4


	//----- nvinfo : EIATTR_CUDA_API_VERSION
	.align		4
        /*0000*/ 	.byte	0x04, 0x37
        /*0002*/ 	.short	(.L_270 - .L_269)
.L_269:
        /*0004*/ 	.word	0x00000082


	//----- nvinfo : EIATTR_SPARSE_MMA_MASK
	.align		4
.L_270:
        /*0008*/ 	.byte	0x03, 0x50
        /*000a*/ 	.short	0x0000


	//----- nvinfo : EIATTR_MAXREG_COUNT
	.align		4
        /*000c*/ 	.byte	0x03, 0x1b
        /*000e*/ 	.short	0x00ff


	//----- nvinfo : EIATTR_MERCURY_ISA_VERSION
	.align		4
        /*0010*/ 	.byte	0x03, 0x5f
        /*0012*/ 	.short	0x0101


	//----- nvinfo : EIATTR_VRC_CTA_INIT_COUNT
	.align		4
        /*0014*/ 	.byte	0x02, 0x4a
	.zero		1
	.zero		1


	//----- nvinfo : EIATTR_EXIT_INSTR_OFFSETS
	.align		4
        /*0018*/ 	.byte	0x04, 0x1c
        /*001a*/ 	.short	(.L_272 - .L_271)


	//   ....[0]....
.L_271:
        /*001c*/ 	.word	0x00000010


	//----- nvinfo : EIATTR_SW_WAR
	.align		4
.L_272:
        /*0020*/ 	.byte	0x04, 0x36
        /*0022*/ 	.short	(.L_274 - .L_273)
.L_273:
        /*0024*/ 	.word	0x00000008
.L_274:


//--------------------- .nv.info._Z15newClustersMeanPfPiS_iii --------------------------
	.section	.nv.info._Z15newClustersMeanPfPiS_iii,"",@"SHT_CUDA_INFO"
	.sectionflags	@""
	.align	4


	//----- nvinfo : EIATTR_CUDA_API_VERSION
	.align		4
        /*0000*/ 	.byte	0x04, 0x37
        /*0002*/ 	.short	(.L_276 - .L_275)
.L_275:
        /*0004*/ 	.word	0x00000082


	//----- nvinfo : EIATTR_KPARAM_INFO
	.align		4
.L_276:
        /*0008*/ 	.byte	0x04, 0x17
        /*000a*/ 	.short	(.L_278 - .L_277)
.L_277:
        /*000c*/ 	.word	0x00000000
        /*0010*/ 	.short	0x0005
        /*0012*/ 	.short	0x0020
        /*0014*/ 	.byte	0x00, 0xf0, 0x11, 0x00


	//----- nvinfo : EIATTR_KPARAM_INFO
	.align		4
.L_278:
        /*0018*/ 	.byte	0x04, 0x17
        /*001a*/ 	.short	(.L_280 - .L_279)
.L_279:
        /*001c*/ 	.word	0x00000000
        /*0020*/ 	.short	0x0004
        /*0022*/ 	.short	0x001c
        /*0024*/ 	.byte	0x00, 0xf0, 0x11, 0x00


	//----- nvinfo : EIATTR_KPARAM_INFO
	.align		4
.L_280:
        /*0028*/ 	.byte	0x04, 0x17
        /*002a*/ 	.short	(.L_282 - .L_281)
.L_281:
        /*002c*/ 	.word	0x00000000
        /*0030*/ 	.short	0x0003
        /*0032*/ 	.short	0x0018
        /*0034*/ 	.byte	0x00, 0xf0, 0x11, 0x00


	//----- nvinfo : EIATTR_KPARAM_INFO
	.align		4
.L_282:
        /*0038*/ 	.byte	0x04, 0x17
        /*003a*/ 	.short	(.L_284 - .L_283)
.L_283:
        /*003c*/ 	.word	0x00000000
        /*0040*/ 	.short	0x0002
        /*0042*/ 	.short	0x0010
        /*0044*/ 	.byte	0x00, 0xf5, 0x21, 0x00


	//----- nvinfo : EIATTR_KPARAM_INFO
	.align		4
.L_284:
        /*0048*/ 	.byte	0x04, 0x17
        /*004a*/ 	.short	(.L_286 - .L_285)
.L_285:
        /*004c*/ 	.word	0x00000000
        /*0050*/ 	.short	0x0001
        /*0052*/ 	.short	0x0008
        /*0054*/ 	.byte	0x00, 0xf5, 0x21, 0x00


	//----- nvinfo : EIATTR_KPARAM_INFO
	.align		4
.L_286:
        /*0058*/ 	.byte	0x04, 0x17
        /*005a*/ 	.short	(.L_288 - .L_287)
.L_287:
        /*005c*/ 	.word	0x00000000
        /*0060*/ 	.short	0x0000
        /*0062*/ 	.short	0x0000
        /*0064*/ 	.byte	0x00, 0xf5, 0x21, 0x00


	//----- nvinfo : EIATTR_SPARSE_MMA_MASK
	.align		4
.L_288:
        /*0068*/ 	.byte	0x03, 0x50
        /*006a*/ 	.short	0x0000


	//----- nvinfo : EIATTR_MAXREG_COUNT
	.align		4
        /*006c*/ 	.byte	0x03, 0x1b
        /*006e*/ 	.short	0x00ff


	//----- nvinfo : EIATTR_NUM_BARRIERS
	.align		4
        /*0070*/ 	.byte	0x02, 0x4c
        /*0072*/ 	.byte	0x01
	.zero		1


	//----- nvinfo : EIATTR_MERCURY_ISA_VERSION
	.align		4
        /*0074*/ 	.byte	0x03, 0x5f
        /*0076*/ 	.short	0x0101


	//----- nvinfo : EIATTR_VRC_CTA_INIT_COUNT
	.align		4
        /*0078*/ 	.byte	0x02, 0x4a
	.zero		1
	.zero		1


	//----- nvinfo : EIATTR_EXIT_INSTR_OFFSETS
	.align		4
        /*007c*/ 	.byte	0x04, 0x1c
        /*007e*/ 	.short	(.L_290 - .L_289)


	//   ....[0]....
.L_289:
        /*0080*/ 	.word	0x00000080


	//   ....[1]....
        /*0084*/ 	.word	0x000012d0


	//   ....[2]....
        /*0088*/ 	.word	0x00001a20


	//   ....[3]....
        /*008c*/ 	.word	0x00001d90


	//   ....[4]....
        /*0090*/ 	.word	0x00001f80


	//----- nvinfo : EIATTR_CRS_STACK_SIZE
	.align		4
.L_290:
        /*0094*/ 	.byte	0x04, 0x1e
        /*0096*/ 	.short	(.L_292 - .L_291)
.L_291:
        /*0098*/ 	.word	0x00000000


	//----- nvinfo : EIATTR_CBANK_PARAM_SIZE
	.align		4
.L_292:
        /*009c*/ 	.byte	0x03, 0x19
        /*009e*/ 	.short	0x0024


	//----- nvinfo : EIATTR_PARAM_CBANK
	.align		4
        /*00a0*/ 	.byte	0x04, 0x0a
        /*00a2*/ 	.short	(.L_294 - .L_293)
	.align		4
.L_293:
        /*00a4*/ 	.word	index@(.nv.constant0._Z15newClustersMeanPfPiS_iii)
        /*00a8*/ 	.short	0x0380
        /*00aa*/ 	.short	0x0024


	//----- nvinfo : EIATTR_SW_WAR
	.align		4
.L_294:
        /*00ac*/ 	.byte	0x04, 0x36
        /*00ae*/ 	.short	(.L_296 - .L_295)
.L_295:
        /*00b0*/ 	.word	0x00000008
.L_296:


//--------------------- .nv.info._Z14pointsDistancePfS_PiS0_iii --------------------------
	.section	.nv.info._Z14pointsDistancePfS_PiS0_iii,"",@"SHT_CUDA_INFO"
	.sectionflags	@""
	.align	4


	//----- nvinfo : EIATTR_CUDA_API_VERSION
	.align		4
        /*0000*/ 	.byte	0x04, 0x37
        /*0002*/ 	.short	(.L_298 - .L_297)
.L_297:
        /*0004*/ 	.word	0x00000082


	//----- nvinfo : EIATTR_KPARAM_INFO
	.align		4
.L_298:
        /*0008*/ 	.byte	0x04, 0x17
        /*000a*/ 	.short	(.L_300 - .L_299)
.L_299:
        /*000c*/ 	.word	0x00000000
        /*0010*/ 	.short	0x0006
        /*0012*/ 	.short	0x0028
        /*0014*/ 	.byte	0x00, 0xf0, 0x11, 0x00


	//----- nvinfo : EIATTR_KPARAM_INFO
	.align		4
.L_300:
        /*0018*/ 	.byte	0x04, 0x17
        /*001a*/ 	.short	(.L_302 - .L_301)
.L_301:
        /*001c*/ 	.word	0x00000000
        /*0020*/ 	.short	0x0005
        /*0022*/ 	.short	0x0024
        /*0024*/ 	.byte	0x00, 0xf0, 0x11, 0x00


	//----- nvinfo : EIATTR_KPARAM_INFO
	.align		4
.L_302:
        /*0028*/ 	.byte	0x04, 0x17
        /*002a*/ 	.short	(.L_304 - .L_303)
.L_303:
        /*002c*/ 	.word	0x00000000
        /*0030*/ 	.short	0x0004
        /*0032*/ 	.short	0x0020
        /*0034*/ 	.byte	0x00, 0xf0, 0x11, 0x00


	//----- nvinfo : EIATTR_KPARAM_INFO
	.align		4
.L_304:
        /*0038*/ 	.byte	0x04, 0x17
        /*003a*/ 	.short	(.L_306 - .L_305)
.L_305:
        /*003c*/ 	.word	0x00000000
        /*0040*/ 	.short	0x0003
        /*0042*/ 	.short	0x0018
        /*0044*/ 	.byte	0x00, 0xf5, 0x21, 0x00


	//----- nvinfo : EIATTR_KPARAM_INFO
	.align		4
.L_306:
        /*0048*/ 	.byte	0x04, 0x17
        /*004a*/ 	.short	(.L_308 - .L_307)
.L_307:
        /*004c*/ 	.word	0x00000000
        /*0050*/ 	.short	0x0002
        /*0052*/ 	.short	0x0010
        /*0054*/ 	.byte	0x00, 0xf5, 0x21, 0x00


	//----- nvinfo : EIATTR_KPARAM_INFO
	.align		4
.L_308:
        /*0058*/ 	.byte	0x04, 0x17
        /*005a*/ 	.short	(.L_310 - .L_309)
.L_309:
        /*005c*/ 	.word	0x00000000
        /*0060*/ 	.short	0x0001
        /*0062*/ 	.short	0x0008
        /*0064*/ 	.byte	0x00, 0xf5, 0x21, 0x00


	//----- nvinfo : EIATTR_KPARAM_INFO
	.align		4
.L_310:
        /*0068*/ 	.byte	0x04, 0x17
        /*006a*/ 	.short	(.L_312 - .L_311)
.L_311:
        /*006c*/ 	.word	0x00000000
        /*0070*/ 	.short	0x0000
        /*0072*/ 	.short	0x0000
        /*0074*/ 	.byte	0x00, 0xf5, 0x21, 0x00


	//----- nvinfo : EIATTR_SPARSE_MMA_MASK
	.align		4
.L_312:
        /*0078*/ 	.byte	0x03, 0x50
        /*007a*/ 	.short	0x0000


	//----- nvinfo : EIATTR_MAXREG_COUNT
	.align		4
        /*007c*/ 	.byte	0x03, 0x1b
        /*007e*/ 	.short	0x00ff


	//----- nvinfo : EIATTR_NUM_BARRIERS
	.align		4
        /*0080*/ 	.byte	0x02, 0x4c
        /*0082*/ 	.byte	0x01
	.zero		1


	//----- nvinfo : EIATTR_MERCURY_ISA_VERSION
	.align		4
        /*0084*/ 	.byte	0x03, 0x5f
        /*0086*/ 	.short	0x0101


	//----- nvinfo : EIATTR_VRC_CTA_INIT_COUNT
	.align		4
        /*0088*/ 	.byte	0x02, 0x4a
	.zero		1
	.zero		1


	//----- nvinfo : EIATTR_EXIT_INSTR_OFFSETS
	.align		4
        /*008c*/ 	.byte	0x04, 0x1c
        /*008e*/ 	.short	(.L_314 - .L_313)


	//   ....[0]....
.L_313:
        /*0090*/ 	.word	0x00000070


	//   ....[1]....
        /*0094*/ 	.word	0x00001470


	//----- nvinfo : EIATTR_CBANK_PARAM_SIZE
	.align		4
.L_314:
        /*0098*/ 	.byte	0x03, 0x19
        /*009a*/ 	.short	0x002c


	//----- nvinfo : EIATTR_PARAM_CBANK
	.align		4
        /*009c*/ 	.byte	0x04, 0x0a
        /*009e*/ 	.short	(.L_316 - .L_315)
	.align		4
.L_315:
        /*00a0*/ 	.word	index@(.nv.constant0._Z14pointsDistancePfS_PiS0_iii)
        /*00a4*/ 	.short	0x0380
        /*00a6*/ 	.short	0x002c


	//----- nvinfo : EIATTR_SW_WAR
	.align		4
.L_316:
        /*00a8*/ 	.byte	0x04, 0x36
        /*00aa*/ 	.short	(.L_318 - .L_317)
.L_317:
        /*00ac*/ 	.word	0x00000008
.L_318:


//--------------------- .nv.callgraph             --------------------------
	.section	.nv.callgraph,"",@"SHT_CUDA_CALLGRAPH"
	.align	4
	.sectionentsize	8
	.align		4
        /*0000*/ 	.word	0x00000000
	.align		4
        /*0004*/ 	.word	0xffffffff
	.align		4
        /*0008*/ 	.word	0x00000000
	.align		4
        /*000c*/ 	.word	0xfffffffe
	.align		4
        /*0010*/ 	.word	0x00000000
	.align		4
        /*0014*/ 	.word	0xfffffffd
	.align		4
        /*0018*/ 	.word	0x00000000
	.align		4
        /*001c*/ 	.word	0xfffffffc


//--------------------- .nv.constant4             --------------------------
	.section	.nv.constant4,"a",@progbits
	.align	8
	.align		8
.nv.constant4:
        /*0000*/ 	.dword	_ZN34_INTERNAL_ebb995fb_4_k_cu_312544c34cuda3std3__45__cpo5beginE
	.align		8
        /*0008*/ 	.dword	_ZN34_INTERNAL_ebb995fb_4_k_cu_312544c34cuda3std3__45__cpo3endE
	.align		8
        /*0010*/ 	.dword	_ZN34_INTERNAL_ebb995fb_4_k_cu_312544c34cuda3std3__45__cpo6cbeginE
	.align		8
        /*0018*/ 	.dword	_ZN34_INTERNAL_ebb995fb_4_k_cu_312544c34cuda3std3__45__cpo4cendE
	.align		8
        /*0020*/ 	.dword	_ZN34_INTERNAL_ebb995fb_4_k_cu_312544c34cuda3std3__45__cpo6rbeginE
	.align		8
        /*0028*/ 	.dword	_ZN34_INTERNAL_ebb995fb_4_k_cu_312544c34cuda3std3__45__cpo4rendE
	.align		8
        /*0030*/ 	.dword	_ZN34_INTERNAL_ebb995fb_4_k_cu_312544c34cuda3std3__45__cpo7crbeginE
	.align		8
        /*0038*/ 	.dword	_ZN34_INTERNAL_ebb995fb_4_k_cu_312544c34cuda3std3__45__cpo5crendE
	.align		8
        /*0040*/ 	.dword	_ZN34_INTERNAL_ebb995fb_4_k_cu_312544c34cuda3std3__436_GLOBAL__N__ebb995fb_4_k_cu_312544c36ignoreE
	.align		8
        /*0048*/ 	.dword	_ZN34_INTERNAL_ebb995fb_4_k_cu_312544c34cuda3std3__419piecewise_constructE
	.align		8
        /*0050*/ 	.dword	_ZN34_INTERNAL_ebb995fb_4_k_cu_312544c34cuda3std3__48in_placeE
	.align		8
        /*0058*/ 	.dword	_ZN34_INTERNAL_ebb995fb_4_k_cu_312544c34cuda3std3__420unreachable_sentinelE
	.align		8
        /*0060*/ 	.dword	_ZN34_INTERNAL_ebb995fb_4_k_cu_312544c34cuda3std3__47nulloptE
	.align		8
        /*0068*/ 	.dword	_ZN34_INTERNAL_ebb995fb_4_k_cu_312544c34cuda3std3__48unexpectE
	.align		8
        /*0070*/ 	.dword	_ZN34_INTERNAL_ebb995fb_4_k_cu_312544c34cuda3std6ranges3__45__cpo4swapE
	.align		8
        /*0078*/ 	.dword	_ZN34_INTERNAL_ebb995fb_4_k_cu_312544c34cuda3std6ranges3__45__cpo9iter_moveE
	.align		8
        /*0080*/ 	.dword	_ZN34_INTERNAL_ebb995fb_4_k_cu_312544c34cuda3std6ranges3__45__cpo5beginE
	.align		8
        /*0088*/ 	.dword	_ZN34_INTERNAL_ebb995fb_4_k_cu_312544c34cuda3std6ranges3__45__cpo3endE
	.align		8
        /*0090*/ 	.dword	_ZN34_INTERNAL_ebb995fb_4_k_cu_312544c34cuda3std6ranges3__45__cpo6cbeginE
	.align		8
        /*0098*/ 	.dword	_ZN34_INTERNAL_ebb995fb_4_k_cu_312544c34cuda3std6ranges3__45__cpo4cendE
	.align		8
        /*00a0*/ 	.dword	_ZN34_INTERNAL_ebb995fb_4_k_cu_312544c34cuda3std6ranges3__45__cpo7advanceE
	.align		8
        /*00a8*/ 	.dword	_ZN34_INTERNAL_ebb995fb_4_k_cu_312544c34cuda3std6ranges3__45__cpo9iter_swapE
	.align		8
        /*00b0*/ 	.dword	_ZN34_INTERNAL_ebb995fb_4_k_cu_312544c34cuda3std6ranges3__45__cpo4nextE
	.align		8
        /*00b8*/ 	.dword	_ZN34_INTERNAL_ebb995fb_4_k_cu_312544c34cuda3std6ranges3__45__cpo4prevE
	.align		8
        /*00c0*/ 	.dword	_ZN34_INTERNAL_ebb995fb_4_k_cu_312544c34cuda3std6ranges3__45__cpo4dataE
	.align		8
        /*00c8*/ 	.dword	_ZN34_INTERNAL_ebb995fb_4_k_cu_312544c34cuda3std6ranges3__45__cpo5cdataE
	.align		8
        /*00d0*/ 	.dword	_ZN34_INTERNAL_ebb995fb_4_k_cu_312544c34cuda3std6ranges3__45__cpo4sizeE
	.align		8
        /*00d8*/ 	.dword	_ZN34_INTERNAL_ebb995fb_4_k_cu_312544c34cuda3std6ranges3__45__cpo5ssizeE
	.align		8
        /*00e0*/ 	.dword	_ZN34_INTERNAL_ebb995fb_4_k_cu_312544c34cuda3std6ranges3__45__cpo8distanceE
	.align		8
        /*00e8*/ 	.dword	_ZN34_INTERNAL_ebb995fb_4_k_cu_312544c36thrust24THRUST_300001_SM_1000_NS8cuda_cub3parE
	.align		8
        /*00f0*/ 	.dword	_ZN34_INTERNAL_ebb995fb_4_k_cu_312544c36thrust24THRUST_300001_SM_1000_NS8cuda_cub10par_nosyncE
	.align		8
        /*00f8*/ 	.dword	_ZN34_INTERNAL_ebb995fb_4_k_cu_312544c36thrust24THRUST_300001_SM_1000_NS6system6detail10sequential3seqE
	.align		8
        /*0100*/ 	.dword	_ZN34_INTERNAL_ebb995fb_4_k_cu_312544c36thrust24THRUST_300001_SM_1000_NS6system3cpp3parE
	.align		8
        /*0108*/ 	.dword	_ZN34_INTERNAL_ebb995fb_4_k_cu_312544c36thrust24THRUST_300001_SM_1000_NS12placeholders2_1E
	.align		8
        /*0110*/ 	.dword	_ZN34_INTERNAL_ebb995fb_4_k_cu_312544c36thrust24THRUST_300001_SM_1000_NS12placeholders2_2E
	.align		8
        /*0118*/ 	.dword	_ZN34_INTERNAL_ebb995fb_4_k_cu_312544c36thrust24THRUST_300001_SM_1000_NS12placeholders2_3E
	.align		8
        /*0120*/ 	.dword	_ZN34_INTERNAL_ebb995fb_4_k_cu_312544c36thrust24THRUST_300001_SM_1000_NS12placeholders2_4E
	.align		8
        /*0128*/ 	.dword	_ZN34_INTERNAL_ebb995fb_4_k_cu_312544c36thrust24THRUST_300001_SM_1000_NS12placeholders2_5E
	.align		8
        /*0130*/ 	.dword	_ZN34_INTERNAL_ebb995fb_4_k_cu_312544c36thrust24THRUST_300001_SM_1000_NS12placeholders2_6E
	.align		8
        /*0138*/ 	.dword	_ZN34_INTERNAL_ebb995fb_4_k_cu_312544c36thrust24THRUST_300001_SM_1000_NS12placeholders2_7E
	.align		8
        /*0140*/ 	.dword	_ZN34_INTERNAL_ebb995fb_4_k_cu_312544c36thrust24THRUST_300001_SM_1000_NS12placeholders2_8E
	.align		8
        /*0148*/ 	.dword	_ZN34_INTERNAL_ebb995fb_4_k_cu_312544c36thrust24THRUST_300001_SM_1000_NS12placeholders2_9E
	.align		8
        /*0150*/ 	.dword	_ZN34_INTERNAL_ebb995fb_4_k_cu_312544c36thrust24THRUST_300001_SM_1000_NS12placeholders3_10E
	.align		8
        /*0158*/ 	.dword	_ZN34_INTERNAL_ebb995fb_4_k_cu_312544c36thrust24THRUST_300001_SM_1000_NS3seqE
	.align		8
        /*0160*/ 	.dword	_ZN34_INTERNAL_ebb995fb_4_k_cu_312544c36thrust24THRUST_300001_SM_1000_NS6deviceE


//--------------------- .text._ZN3cub18CUB_300001_SM_10006detail6reduce28DeviceReduceSingleTileKernelINS2_10policy_hubIiyN4cuda3std3__44plusIiEEE10Policy1000EPiSC_iS9_iiNS7_10__identityEEEvT0_T1_T2_T3_T4_T6_ --------------------------
	.section	.text._ZN3cub18CUB_300001_SM_10006detail6reduce28DeviceReduceSingleTileKernelINS2_10policy_hubIiyN4cuda3std3__44plusIiEEE10Policy1000EPiSC_iS9_iiNS7_10__identityEEEvT0_T1_T2_T3_T4_T6_,"ax",@progbits
	.align	128
        .global         _ZN3cub18CUB_300001_SM_10006detail6reduce28DeviceReduceSingleTileKernelINS2_10policy_hubIiyN4cuda3std3__44plusIiEEE10Policy1000EPiSC_iS9_iiNS7_10__identityEEEvT0_T1_T2_T3_T4_T6_
        .type           _ZN3cub18CUB_300001_SM_10006detail6reduce28DeviceReduceSingleTileKernelINS2_10policy_hubIiyN4cuda3std3__44plusIiEEE10Policy1000EPiSC_iS9_iiNS7_10__identityEEEvT0_T1_T2_T3_T4_T6_,@function
        .size           _ZN3cub18CUB_300001_SM_10006detail6reduce28DeviceReduceSingleTileKernelINS2_10policy_hubIiyN4cuda3std3__44plusIiEEE10Policy1000EPiSC_iS9_iiNS7_10__identityEEEvT0_T1_T2_T3_T4_T6_,(.L_x_375 - _ZN3cub18CUB_300001_SM_10006detail6reduce28DeviceReduceSingleTileKernelINS2_10policy_hubIiyN4cuda3std3__44plusIiEEE10Policy1000EPiSC_iS9_iiNS7_10__identityEEEvT0_T1_T2_T3_T4_T6_)
        .other          _ZN3cub18CUB_300001_SM_10006detail6reduce28DeviceReduceSingleTileKernelINS2_10policy_hubIiyN4cuda3std3__44plusIiEEE10Policy1000EPiSC_iS9_iiNS7_10__identityEEEvT0_T1_T2_T3_T4_T6_,@"STO_CUDA_ENTRY STV_DEFAULT"
_ZN3cub18CUB_300001_SM_10006detail6reduce28DeviceReduceSingleTileKernelINS2_10policy_hubIiyN4cuda3std3__44plusIiEEE10Policy1000EPiSC_iS9_iiNS7_10__identityEEEvT0_T1_T2_T3_T4_T6_:
.text._ZN3cub18CUB_300001_SM_10006detail6reduce28DeviceReduceSingleTileKernelINS2_10policy_hubIiyN4cuda3std3__44plusIiEEE10Policy1000EPiSC_iS9_iiNS7_10__identityEEEvT0_T1_T2_T3_T4_T6_:
[----:B------:R-:W-:Y:S01]  /*0000*/  LDC R1, c[0x0][0x37c] ;  /* 0x0000df00ff017b82 */ /* 0x000fe20000000800 */
[----:B------:R-:W0:Y:S01]  /*0010*/  LDCU UR4, c[0x0][0x390] ;  /* 0x00007200ff0477ac */ /* 0x000e220008000800 */
[----:B------:R-:W1:Y:S01]  /*0020*/  LDCU.64 UR6, c[0x0][0x358] ;  /* 0x00006b00ff0677ac */ /* 0x000e620008000a00 */
[----:B0-----:R-:W-:-:S05]  /*0030*/  IMAD.U32 R20, RZ, RZ, UR4 ;  /* 0x00000004ff147e24 */ /* 0x001fca000f8e00ff */
[----:B------:R-:W-:-:S13]  /*0040*/  ISETP.NE.AND P0, PT, R20, RZ, PT ;  /* 0x000000ff1400720c */ /* 0x000fda0003f05270 */
[----:B-1----:R-:W-:Y:S05]  /*0050*/  @P0 BRA `(.L_x_0) ;  /* 0x00000000001c0947 */ /* 0x002fea0003800000 */
[----:B------:R-:W0:Y:S02]  /*0060*/  S2R R0, SR_TID.X ;  /* 0x0000000000007919 */ /* 0x000e240000002100 */
[----:B0-----:R-:W-:-:S13]  /*0070*/  ISETP.NE.AND P0, PT, R0, RZ, PT ;  /* 0x000000ff0000720c */ /* 0x001fda0003f05270 */
[----:B------:R-:W-:Y:S05]  /*0080*/  @P0 EXIT ;  /* 0x000000000000094d */ /* 0x000fea0003800000 */
[----:B------:R-:W0:Y:S08]  /*0090*/  LDC R5, c[0x0][0x398] ;  /* 0x0000e600ff057b82 */ /* 0x000e300000000800 */
[----:B------:R-:W0:Y:S02]  /*00a0*/  LDC.64 R2, c[0x0][0x388] ;  /* 0x0000e200ff027b82 */ /* 0x000e240000000a00 */
[----:B0-----:R-:W-:Y:S01]  /*00b0*/  STG.E desc[UR6][R2.64], R5 ;  /* 0x0000000502007986 */ /* 0x001fe2000c101906 */
[----:B------:R-:W-:Y:S05]  /*00c0*/  EXIT ;  /* 0x000000000000794d */ /* 0x000fea0003800000 */
.L_x_0:
[----:B------:R-:W0:Y:S01]  /*00d0*/  LDCU UR4, c[0x0][0x380] ;  /* 0x00007000ff0477ac */ /* 0x000e220008000800 */
[----:B------:R-:W-:Y:S01]  /*00e0*/  BSSY.RECONVERGENT B0, `(.L_x_1) ;  /* 0x0000385000007945 */ /* 0x000fe20003800200 */
[----:B0-----:R-:W-:-:S09]  /*00f0*/  ULOP3.LUT UP0, URZ, UR4, 0xf, URZ, 0xc0, !UPT ;  /* 0x0000000f04ff7892 */ /* 0x001fd2000f80c0ff */
[----:B------:R-:W-:Y:S05]  /*0100*/  BRA.U UP0, `(.L_x_2) ;  /* 0x0000001900d87547 */ /* 0x000fea000b800000 */
[----:B------:R-:W-:-:S13]  /*0110*/  ISETP.GT.AND P0, PT, R20, 0xfff, PT ;  /* 0x00000fff1400780c */ /* 0x000fda0003f04270 */
[----:B------:R-:W-:Y:S05]  /*0120*/  @P0 BRA `(.L_x_3) ;  /* 0x0000000c008c0947 */ /* 0x000fea0003800000 */
[----:B------:R-:W0:Y:S01]  /*0130*/  S2R R9, SR_TID.X ;  /* 0x0000000000097919 */ /* 0x000e220000002100 */
[----:B------:R-:W-:Y:S01]  /*0140*/  BSSY.RECONVERGENT B1, `(.L_x_4) ;  /* 0x0000009000017945 */ /* 0x000fe20003800200 */
[----:B------:R-:W-:Y:S01]  /*0150*/  IMAD.MOV.U32 R0, RZ, RZ, RZ ;  /* 0x000000ffff007224 */ /* 0x000fe200078e00ff */
[----:B0-----:R-:W-:Y:S01]  /*0160*/  ISETP.GE.AND P0, PT, R9, R20, PT ;  /* 0x000000140900720c */ /* 0x001fe20003f06270 */
[----:B------:R-:W-:-:S12]  /*0170*/  IMAD.MOV.U32 R11, RZ, RZ, R9 ;  /* 0x000000ffff0b7224 */ /* 0x000fd800078e0009 */
[----:B------:R-:W-:Y:S05]  /*0180*/  @P0 BRA `(.L_x_5) ;  /* 0x0000000000100947 */ /* 0x000fea0003800000 */
[----:B------:R-:W0:Y:S02]  /*0190*/  LDC.64 R2, c[0x0][0x380] ;  /* 0x0000e000ff027b82 */ /* 0x000e240000000a00 */
[----:B0-----:R-:W-:-:S05]  /*01a0*/  IMAD.WIDE.U32 R2, R9, 0x4, R2 ;  /* 0x0000000409027825 */ /* 0x001fca00078e0002 */
[----:B------:R0:W5:Y:S01]  /*01b0*/  LDG.E.CONSTANT R0, desc[UR6][R2.64] ;  /* 0x0000000602007981 */ /* 0x000162000c1e9900 */
[----:B------:R-:W-:-:S07]  /*01c0*/  VIADD R11, R9, 0x100 ;  /* 0x00000100090b7836 */ /* 0x000fce0000000000 */
.L_x_5:
[----:B------:R-:W-:Y:S05]  /*01d0*/  BSYNC.RECONVERGENT B1 ;  /* 0x0000000000017941 */ /* 0x000fea0003800200 */
.L_x_4:
[----:B------:R-:W-:Y:S01]  /*01e0*/  ISETP.GE.AND P0, PT, R11, R20, PT ;  /* 0x000000140b00720c */ /* 0x000fe20003f06270 */
[----:B------:R-:W-:-:S12]  /*01f0*/  BSSY.RECONVERGENT B1, `(.L_x_6) ;  /* 0x0000066000017945 */ /* 0x000fd80003800200 */
[----:B------:R-:W-:Y:S05]  /*0200*/  @P0 BRA `(.L_x_7) ;  /* 0x0000000400900947 */ /* 0x000fea0003800000 */
[----:B0-----:R-:W-:Y:S01]  /*0210*/  LOP3.LUT R3, RZ, R11, RZ, 0x33, !PT ;  /* 0x0000000bff037212 */ /* 0x001fe200078e33ff */
[----:B------:R-:W-:Y:S04]  /*0220*/  BSSY.RECONVERGENT B2, `(.L_x_8) ;  /* 0x0000015000027945 */ /* 0x000fe80003800200 */
[----:B------:R-:W-:-:S05]  /*0230*/  IMAD.IADD R4, R3, 0x1, R20 ;  /* 0x0000000103047824 */ /* 0x000fca00078e0214 */
[C---:B------:R-:W-:Y:S02]  /*0240*/  LOP3.LUT R2, R4.reuse, 0x300, RZ, 0xc0, !PT ;  /* 0x0000030004027812 */ /* 0x040fe400078ec0ff */
[----:B------:R-:W-:Y:S02]  /*0250*/  ISETP.GE.U32.AND P1, PT, R4, 0x300, PT ;  /* 0x000003000400780c */ /* 0x000fe40003f26070 */
[----:B------:R-:W-:-:S13]  /*0260*/  ISETP.NE.AND P0, PT, R2, 0x300, PT ;  /* 0x000003000200780c */ /* 0x000fda0003f05270 */
[----:B------:R-:W-:Y:S05]  /*0270*/  @!P0 BRA `(.L_x_9) ;  /* 0x00000000003c8947 */ /* 0x000fea0003800000 */
[----:B------:R-:W0:Y:S01]  /*0280*/  LDC.64 R2, c[0x0][0x380] ;  /* 0x0000e000ff027b82 */ /* 0x000e220000000a00 */
[----:B------:R-:W-:-:S04]  /*0290*/  LEA.HI R4, R4, 0x1, RZ, 0x18 ;  /* 0x0000000104047811 */ /* 0x000fc800078fc0ff */
[----:B------:R-:W-:-:S05]  /*02a0*/  LOP3.LUT R4, R4, 0x3, RZ, 0xc0, !PT ;  /* 0x0000000304047812 */ /* 0x000fca00078ec0ff */
[----:B------:R-:W-:Y:S02]  /*02b0*/  IMAD.MOV R4, RZ, RZ, -R4 ;  /* 0x000000ffff047224 */ /* 0x000fe400078e0a04 */
[----:B0-----:R-:W-:-:S04]  /*02c0*/  IMAD.WIDE.U32 R2, R11, 0x4, R2 ;  /* 0x000000040b027825 */ /* 0x001fc800078e0002 */
[----:B------:R-:W-:-:S07]  /*02d0*/  IMAD.MOV.U32 R5, RZ, RZ, R3 ;  /* 0x000000ffff057224 */ /* 0x000fce00078e0003 */
.L_x_10:
[----:B------:R-:W-:-:S06]  /*02e0*/  IMAD.MOV.U32 R3, RZ, RZ, R5 ;  /* 0x000000ffff037224 */ /* 0x000fcc00078e0005 */
[----:B------:R0:W2:Y:S01]  /*02f0*/  LDG.E.CONSTANT R3, desc[UR6][R2.64] ;  /* 0x0000000602037981 */ /* 0x0000a2000c1e9900 */
[----:B------:R-:W-:Y:S02]  /*0300*/  VIADD R4, R4, 0x1 ;  /* 0x0000000104047836 */ /* 0x000fe40000000000 */
[----:B------:R-:W-:-:S03]  /*0310*/  VIADD R11, R11, 0x100 ;  /* 0x000001000b0b7836 */ /* 0x000fc60000000000 */
[----:B------:R-:W-:Y:S02]  /*0320*/  ISETP.NE.AND P0, PT, R4, RZ, PT ;  /* 0x000000ff0400720c */ /* 0x000fe40003f05270 */
[----:B0-----:R-:W-:-:S05]  /*0330*/  IADD3 R2, P2, PT, R2, 0x400, RZ ;  /* 0x0000040002027810 */ /* 0x001fca0007f5e0ff */
[----:B------:R-:W-:Y:S02]  /*0340*/  IMAD.X R5, RZ, RZ, R5, P2 ;  /* 0x000000ffff057224 */ /* 0x000fe400010e0605 */
[----:B--2--5:R-:W-:-:S04]  /*0350*/  IMAD.IADD R0, R3, 0x1, R0 ;  /* 0x0000000103007824 */ /* 0x024fc800078e0200 */
[----:B------:R-:W-:Y:S05]  /*0360*/  @P0 BRA `(.L_x_10) ;  /* 0xfffffffc00dc0947 */ /* 0x000fea000383ffff */
.L_x_9:
[----:B------:R-:W-:Y:S05]  /*0370*/  BSYNC.RECONVERGENT B2 ;  /* 0x0000000000027941 */ /* 0x000fea0003800200 */
.L_x_8:
[----:B------:R-:W-:Y:S05]  /*0380*/  @!P1 BRA `(.L_x_7) ;  /* 0x0000000400309947 */ /* 0x000fea0003800000 */
[----:B------:R-:W-:Y:S01]  /*0390*/  IMAD.IADD R2, R20, 0x1, -R11 ;  /* 0x0000000114027824 */ /* 0x000fe200078e0a0b */
[----:B------:R-:W-:Y:S01]  /*03a0*/  BSSY.RECONVERGENT B2, `(.L_x_11) ;  /* 0x0000029000027945 */ /* 0x000fe20003800200 */
[----:B------:R-:W-:-:S03]  /*03b0*/  PLOP3.LUT P0, PT, PT, PT, PT, 0x80, 0x8 ;  /* 0x000000000008781c */ /* 0x000fc60003f0f070 */
[----:B------:R-:W-:-:S13]  /*03c0*/  ISETP.GT.AND P1, PT, R2, 0xc00, PT ;  /* 0x00000c000200780c */ /* 0x000fda0003f24270 */
[----:B------:R-:W-:Y:S05]  /*03d0*/  @!P1 BRA `(.L_x_12) ;  /* 0x0000000000949947 */ /* 0x000fea0003800000 */
[----:B------:R-:W-:Y:S01]  /*03e0*/  PLOP3.LUT P0, PT, PT, PT, PT, 0x8, 0x80 ;  /* 0x000000000080781c */ /* 0x000fe20003f0e170 */
[----:B------:R-:W-:-:S12]  /*03f0*/  VIADD R8, R20, 0xfffff400 ;  /* 0xfffff40014087836 */ /* 0x000fd80000000000 */
.L_x_13:
[----:B------:R-:W0:Y:S01]  /*0400*/  LDC.64 R4, c[0x0][0x380] ;  /* 0x0000e000ff047b82 */ /* 0x000e220000000a00 */
[C---:B------:R-:W-:Y:S02]  /*0410*/  VIADD R7, R11.reuse, 0x400 ;  /* 0x000004000b077836 */ /* 0x040fe40000000000 */
[C---:B------:R-:W-:Y:S02]  /*0420*/  VIADD R3, R11.reuse, 0x800 ;  /* 0x000008000b037836 */ /* 0x040fe40000000000 */
[----:B0-----:R-:W-:-:S05]  /*0430*/  IMAD.WIDE R22, R11, 0x4, R4 ;  /* 0x000000040b167825 */ /* 0x001fca00078e0204 */
[----:B------:R-:W2:Y:S01]  /*0440*/  LDG.E.CONSTANT R13, desc[UR6][R22.64] ;  /* 0x00000006160d7981 */ /* 0x000ea2000c1e9900 */
[----:B------:R-:W-:-:S03]  /*0450*/  IMAD.WIDE R6, R7, 0x4, R4 ;  /* 0x0000000407067825 */ /* 0x000fc600078e0204 */
[----:B------:R-:W2:Y:S04]  /*0460*/  LDG.E.CONSTANT R10, desc[UR6][R22.64+0x400] ;  /* 0x00040006160a7981 */ /* 0x000ea8000c1e9900 */
[----:B------:R-:W3:Y:S04]  /*0470*/  LDG.E.CONSTANT R12, desc[UR6][R22.64+0x800] ;  /* 0x00080006160c7981 */ /* 0x000ee8000c1e9900 */
[----:B------:R-:W3:Y:S01]  /*0480*/  LDG.E.CONSTANT R19, desc[UR6][R22.64+0xc00] ;  /* 0x000c000616137981 */ /* 0x000ee2000c1e9900 */
[----:B------:R-:W-:-:S03]  /*0490*/  IMAD.WIDE R2, R3, 0x4, R4 ;  /* 0x0000000403027825 */ /* 0x000fc600078e0204 */
[----:B------:R-:W4:Y:S04]  /*04a0*/  LDG.E.CONSTANT R16, desc[UR6][R6.64] ;  /* 0x0000000606107981 */ /* 0x000f28000c1e9900 */
[----:B------:R-:W4:Y:S01]  /*04b0*/  LDG.E.CONSTANT R15, desc[UR6][R6.64+0x400] ;  /* 0x00040006060f7981 */ /* 0x000f22000c1e9900 */
[----:B------:R-:W-:-:S03]  /*04c0*/  VIADD R25, R11, 0xc00 ;  /* 0x00000c000b197836 */ /* 0x000fc60000000000 */
[----:B------:R-:W4:Y:S04]  /*04d0*/  LDG.E.CONSTANT R14, desc[UR6][R6.64+0x800] ;  /* 0x00080006060e7981 */ /* 0x000f28000c1e9900 */
[----:B------:R-:W4:Y:S01]  /*04e0*/  LDG.E.CONSTANT R21, desc[UR6][R6.64+0xc00] ;  /* 0x000c000606157981 */ /* 0x000f22000c1e9900 */
[----:B------:R-:W-:-:S03]  /*04f0*/  IMAD.WIDE R4, R25, 0x4, R4 ;  /* 0x0000000419047825 */ /* 0x000fc600078e0204 */
[----:B------:R-:W4:Y:S04]  /*0500*/  LDG.E.CONSTANT R18, desc[UR6][R2.64] ;  /* 0x0000000602127981 */ /* 0x000f28000c1e9900 */
[----:B------:R-:W4:Y:S04]  /*0510*/  LDG.E.CONSTANT R17, desc[UR6][R2.64+0x400] ;  /* 0x0004000602117981 */ /* 0x000f28000c1e9900 */
[----:B------:R-:W4:Y:S04]  /*0520*/  LDG.E.CONSTANT R23, desc[UR6][R2.64+0x800] ;  /* 0x0008000602177981 */ /* 0x000f28000c1e9900 */
[----:B------:R-:W4:Y:S04]  /*0530*/  LDG.E.CONSTANT R24, desc[UR6][R2.64+0xc00] ;  /* 0x000c000602187981 */ /* 0x000f28000c1e9900 */
[----:B------:R-:W4:Y:S04]  /*0540*/  LDG.E.CONSTANT R25, desc[UR6][R4.64] ;  /* 0x0000000604197981 */ /* 0x000f28000c1e9900 */
[----:B------:R-:W4:Y:S04]  /*0550*/  LDG.E.CONSTANT R26, desc[UR6][R4.64+0x400] ;  /* 0x00040006041a7981 */ /* 0x000f28000c1e9900 */
[----:B------:R-:W4:Y:S04]  /*0560*/  LDG.E.CONSTANT R22, desc[UR6][R4.64+0x800] ;  /* 0x0008000604167981 */ /* 0x000f28000c1e9900 */
[----:B------:R-:W4:Y:S01]  /*0570*/  LDG.E.CONSTANT R27, desc[UR6][R4.64+0xc00] ;  /* 0x000c0006041b7981 */ /* 0x000f22000c1e9900 */
[----:B------:R-:W-:-:S05]  /*0580*/  VIADD R11, R11, 0x1000 ;  /* 0x000010000b0b7836 */ /* 0x000fca0000000000 */
[----:B------:R-:W-:Y:S02]  /*0590*/  ISETP.GE.AND P1, PT, R11, R8, PT ;  /* 0x000000080b00720c */ /* 0x000fe40003f26270 */
[----:B--2--5:R-:W-:-:S04]  /*05a0*/  IADD3 R10, PT, PT, R10, R13, R0 ;  /* 0x0000000d0a0a7210 */ /* 0x024fc80007ffe000 */
[----:B---3--:R-:W-:-:S04]  /*05b0*/  IADD3 R10, PT, PT, R19, R12, R10 ;  /* 0x0000000c130a7210 */ /* 0x008fc80007ffe00a */
[----:B----4-:R-:W-:-:S04]  /*05c0*/  IADD3 R10, PT, PT, R15, R16, R10 ;  /* 0x000000100f0a7210 */ /* 0x010fc80007ffe00a */
[----:B------:R-:W-:-:S04]  /*05d0*/  IADD3 R10, PT, PT, R21, R14, R10 ;  /* 0x0000000e150a7210 */ /* 0x000fc80007ffe00a */
[----:B------:R-:W-:-:S04]  /*05e0*/  IADD3 R10, PT, PT, R17, R18, R10 ;  /* 0x00000012110a7210 */ /* 0x000fc80007ffe00a */
[----:B------:R-:W-:-:S04]  /*05f0*/  IADD3 R10, PT, PT, R24, R23, R10 ;  /* 0x00000017180a7210 */ /* 0x000fc80007ffe00a */
[----:B------:R-:W-:-:S04]  /*0600*/  IADD3 R25, PT, PT, R26, R25, R10 ;  /* 0x000000191a197210 */ /* 0x000fc80007ffe00a */
[----:B------:R-:W-:Y:S01]  /*0610*/  IADD3 R0, PT, PT, R27, R22, R25 ;  /* 0x000000161b007210 */ /* 0x000fe20007ffe019 */
[----:B------:R-:W-:Y:S06]  /*0620*/  @!P1 BRA `(.L_x_13) ;  /* 0xfffffffc00749947 */ /* 0x000fec000383ffff */
.L_x_12:
[----:B------:R-:W-:Y:S05]  /*0630*/  BSYNC.RECONVERGENT B2 ;  /* 0x0000000000027941 */ /* 0x000fea0003800200 */
.L_x_11:
[----:B------:R-:W-:Y:S01]  /*0640*/  IMAD.IADD R2, R20, 0x1, -R11 ;  /* 0x0000000114027824 */ /* 0x000fe200078e0a0b */
[----:B------:R-:W-:Y:S04]  /*0650*/  BSSY.RECONVERGENT B2, `(.L_x_14) ;  /* 0x0000015000027945 */ /* 0x000fe80003800200 */
[----:B------:R-:W-:-:S13]  /*0660*/  ISETP.GT.AND P1, PT, R2, 0x400, PT ;  /* 0x000004000200780c */ /* 0x000fda0003f24270 */
[----:B------:R-:W-:Y:S05]  /*0670*/  @!P1 BRA `(.L_x_15) ;  /* 0x0000000000489947 */ /* 0x000fea0003800000 */
[----:B------:R-:W0:Y:S01]  /*0680*/  LDC.64 R4, c[0x0][0x380] ;  /* 0x0000e000ff047b82 */ /* 0x000e220000000a00 */
[C---:B------:R-:W-:Y:S02]  /*0690*/  VIADD R13, R11.reuse, 0x400 ;  /* 0x000004000b0d7836 */ /* 0x040fe40000000000 */
[----:B0-----:R-:W-:-:S05]  /*06a0*/  IMAD.WIDE R2, R11, 0x4, R4 ;  /* 0x000000040b027825 */ /* 0x001fca00078e0204 */
[----:B------:R-:W2:Y:S01]  /*06b0*/  LDG.E.CONSTANT R7, desc[UR6][R2.64] ;  /* 0x0000000602077981 */ /* 0x000ea2000c1e9900 */
[----:B------:R-:W-:-:S03]  /*06c0*/  IMAD.WIDE R4, R13, 0x4, R4 ;  /* 0x000000040d047825 */ /* 0x000fc600078e0204 */
[----:B------:R-:W2:Y:S04]  /*06d0*/  LDG.E.CONSTANT R6, desc[UR6][R2.64+0x400] ;  /* 0x0004000602067981 */ /* 0x000ea8000c1e9900 */
[----:B------:R-:W3:Y:S04]  /*06e0*/  LDG.E.CONSTANT R13, desc[UR6][R2.64+0x800] ;  /* 0x00080006020d7981 */ /* 0x000ee8000c1e9900 */
[----:B------:R-:W3:Y:S04]  /*06f0*/  LDG.E.CONSTANT R8, desc[UR6][R2.64+0xc00] ;  /* 0x000c000602087981 */ /* 0x000ee8000c1e9900 */
[----:B------:R-:W4:Y:S04]  /*0700*/  LDG.E.CONSTANT R15, desc[UR6][R4.64] ;  /* 0x00000006040f7981 */ /* 0x000f28000c1e9900 */
[----:B------:R-:W4:Y:S04]  /*0710*/  LDG.E.CONSTANT R10, desc[UR6][R4.64+0x400] ;  /* 0x00040006040a7981 */ /* 0x000f28000c1e9900 */
[----:B------:R-:W4:Y:S04]  /*0720*/  LDG.E.CONSTANT R17, desc[UR6][R4.64+0x800] ;  /* 0x0008000604117981 */ /* 0x000f28000c1e9900 */
[----:B------:R-:W4:Y:S01]  /*0730*/  LDG.E.CONSTANT R12, desc[UR6][R4.64+0xc00] ;  /* 0x000c0006040c7981 */ /* 0x000f22000c1e9900 */
[----:B------:R-:W-:Y:S01]  /*0740*/  PLOP3.LUT P0, PT, PT, PT, PT, 0x8, 0x80 ;  /* 0x000000000080781c */ /* 0x000fe20003f0e170 */
[----:B------:R-:W-:Y:S01]  /*0750*/  VIADD R11, R11, 0x800 ;  /* 0x000008000b0b7836 */ /* 0x000fe20000000000 */
[----:B--2--5:R-:W-:-:S04]  /*0760*/  IADD3 R6, PT, PT, R6, R7, R0 ;  /* 0x0000000706067210 */ /* 0x024fc80007ffe000 */
[----:B---3--:R-:W-:-:S04]  /*0770*/  IADD3 R6, PT, PT, R8, R13, R6 ;  /* 0x0000000d08067210 */ /* 0x008fc80007ffe006 */
[----:B----4-:R-:W-:-:S04]  /*0780*/  IADD3 R6, PT, PT, R10, R15, R6 ;  /* 0x0000000f0a067210 */ /* 0x010fc80007ffe006 */
[----:B------:R-:W-:-:S07]  /*0790*/  IADD3 R0, PT, PT, R12, R17, R6 ;  /* 0x000000110c007210 */ /* 0x000fce0007ffe006 */
.L_x_15:
[----:B------:R-:W-:Y:S05]  /*07a0*/  BSYNC.RECONVERGENT B2 ;  /* 0x0000000000027941 */ /* 0x000fea0003800200 */
.L_x_14:
[----:B------:R-:W-:-:S13]  /*07b0*/  ISETP.LT.OR P0, PT, R11, R20, P0 ;  /* 0x000000140b00720c */ /* 0x000fda0000701670 */
[----:B------:R-:W-:Y:S05]  /*07c0*/  @!P0 BRA `(.L_x_7) ;  /* 0x0000000000208947 */ /* 0x000fea0003800000 */
[----:B------:R-:W0:Y:S02]  /*07d0*/  LDC.64 R2, c[0x0][0x380] ;  /* 0x0000e000ff027b82 */ /* 0x000e240000000a00 */
[----:B0-----:R-:W-:-:S05]  /*07e0*/  IMAD.WIDE R2, R11, 0x4, R2 ;  /* 0x000000040b027825 */ /* 0x001fca00078e0202 */
[----:B------:R-:W2:Y:S04]  /*07f0*/  LDG.E.CONSTANT R5, desc[UR6][R2.64] ;  /* 0x0000000602057981 */ /* 0x000ea8000c1e9900 */
[----:B------:R-:W2:Y:S04]  /*0800*/  LDG.E.CONSTANT R4, desc[UR6][R2.64+0x400] ;  /* 0x0004000602047981 */ /* 0x000ea8000c1e9900 */
[----:B------:R-:W3:Y:S04]  /*0810*/  LDG.E.CONSTANT R7, desc[UR6][R2.64+0x800] ;  /* 0x0008000602077981 */ /* 0x000ee8000c1e9900 */
[----:B------:R-:W3:Y:S01]  /*0820*/  LDG.E.CONSTANT R6, desc[UR6][R2.64+0xc00] ;  /* 0x000c000602067981 */ /* 0x000ee2000c1e9900 */
[----:B--2--5:R-:W-:-:S04]  /*0830*/  IADD3 R0, PT, PT, R4, R5, R0 ;  /* 0x0000000504007210 */ /* 0x024fc80007ffe000 */
[----:B---3--:R-:W-:-:S07]  /*0840*/  IADD3 R0, PT, PT, R6, R7, R0 ;  /* 0x0000000706007210 */ /* 0x008fce0007ffe000 */
.L_x_7:
[----:B------:R-:W-:Y:S05]  /*0850*/  BSYNC.RECONVERGENT B1 ;  /* 0x0000000000017941 */ /* 0x000fea0003800200 */
.L_x_6:
[----:B------:R-:W-:-:S13]  /*0860*/  ISETP.GE.AND P0, PT, R20, 0x100, PT ;  /* 0x000001001400780c */ /* 0x000fda0003f06270 */
[----:B------:R-:W-:Y:S05]  /*0870*/  @!P0 BRA `(.L_x_16) ;  /* 0x0000000000ac8947 */ /* 0x000fea0003800000 */
[----:B------:R-:W1:Y:S01]  /*0880*/  S2R R6, SR_LANEID ;  /* 0x0000000000067919 */ /* 0x000e620000000000 */
[----:B0----5:R-:W0:Y:S01]  /*0890*/  SHFL.DOWN PT, R2, R0, 0x1, 0x1f ;  /* 0x08201f0000027f89 */ /* 0x021e2200000e0000 */
[C---:B-1----:R-:W-:Y:S02]  /*08a0*/  ISETP.GT.AND P0, PT, R6.reuse, 0x1e, PT ;  /* 0x0000001e0600780c */ /* 0x042fe40003f04270 */
[----:B------:R-:W-:Y:S02]  /*08b0*/  ISETP.NE.AND P1, PT, R6, RZ, PT ;  /* 0x000000ff0600720c */ /* 0x000fe40003f25270 */
[----:B0-----:R-:W-:Y:S02]  /*08c0*/  SEL R3, R2, RZ, !P0 ;  /* 0x000000ff02037207 */ /* 0x001fe40004000000 */
[----:B------:R-:W-:-:S03]  /*08d0*/  ISETP.GT.AND P0, PT, R6, 0x1d, PT ;  /* 0x0000001d0600780c */ /* 0x000fc60003f04270 */
[----:B------:R-:W-:-:S05]  /*08e0*/  IMAD.IADD R3, R3, 0x1, R0 ;  /* 0x0000000103037824 */ /* 0x000fca00078e0200 */
[----:B------:R-:W0:Y:S01]  /*08f0*/  SHFL.DOWN PT, R2, R3, 0x2, 0x1f ;  /* 0x08401f0003027f89 */ /* 0x000e2200000e0000 */
[----:B------:R-:W1:Y:S01]  /*0900*/  @!P1 S2R R7, SR_CgaCtaId ;  /* 0x0000000000079919 */ /* 0x000e620000008800 */
[----:B0-----:R-:W-:Y:S02]  /*0910*/  SEL R2, R2, RZ, !P0 ;  /* 0x000000ff02027207 */ /* 0x001fe40004000000 */
[----:B------:R-:W-:-:S03]  /*0920*/  ISETP.GT.AND P0, PT, R6, 0x1b, PT ;  /* 0x0000001b0600780c */ /* 0x000fc60003f04270 */
[----:B------:R-:W-:-:S05]  /*0930*/  IMAD.IADD R2, R3, 0x1, R2 ;  /* 0x0000000103027824 */ /* 0x000fca00078e0202 */
[----:B------:R-:W0:Y:S02]  /*0940*/  SHFL.DOWN PT, R4, R2, 0x4, 0x1f ;  /* 0x08801f0002047f89 */ /* 0x000e2400000e0000 */
[----:B0-----:R-:W-:Y:S02]  /*0950*/  SEL R5, R4, RZ, !P0 ;  /* 0x000000ff04057207 */ /* 0x001fe40004000000 */
[----:B------:R-:W-:Y:S02]  /*0960*/  ISETP.GT.AND P0, PT, R6, 0x17, PT ;  /* 0x000000170600780c */ /* 0x000fe40003f04270 */
[----:B------:R-:W-:Y:S01]  /*0970*/  @!P1 MOV R4, 0x400 ;  /* 0x0000040000049802 */ /* 0x000fe20000000f00 */
[----:B------:R-:W-:Y:S01]  /*0980*/  IMAD.IADD R5, R2, 0x1, R5 ;  /* 0x0000000102057824 */ /* 0x000fe200078e0205 */
[----:B------:R-:W-:Y:S02]  /*0990*/  @!P1 SHF.R.U32.HI R2, RZ, 0x3, R9 ;  /* 0x00000003ff029819 */ /* 0x000fe40000011609 */
[----:B-1----:R-:W-:-:S02]  /*09a0*/  @!P1 LEA R7, R7, R4, 0x18 ;  /* 0x0000000407079211 */ /* 0x002fc400078ec0ff */
[----:B------:R-:W0:Y:S01]  /*09b0*/  SHFL.DOWN PT, R0, R5, 0x8, 0x1f ;  /* 0x09001f0005007f89 */ /* 0x000e2200000e0000 */
[----:B------:R-:W-:-:S05]  /*09c0*/  @!P1 LOP3.LUT R2, R2, 0x7c, RZ, 0xc0, !PT ;  /* 0x0000007c02029812 */ /* 0x000fca00078ec0ff */
[----:B------:R-:W-:Y:S01]  /*09d0*/  @!P1 IMAD.IADD R2, R2, 0x1, R7 ;  /* 0x0000000102029824 */ /* 0x000fe200078e0207 */
[----:B0-----:R-:W-:Y:S02]  /*09e0*/  SEL R0, R0, RZ, !P0 ;  /* 0x000000ff00007207 */ /* 0x001fe40004000000 */
[----:B------:R-:W-:-:S03]  /*09f0*/  ISETP.GT.AND P0, PT, R6, 0xf, PT ;  /* 0x0000000f0600780c */ /* 0x000fc60003f04270 */
[----:B------:R-:W-:-:S05]  /*0a00*/  IMAD.IADD R0, R5, 0x1, R0 ;  /* 0x0000000105007824 */ /* 0x000fca00078e0200 */
[----:B------:R-:W0:Y:S02]  /*0a10*/  SHFL.DOWN PT, R3, R0, 0x10, 0x1f ;  /* 0x0a001f0000037f89 */ /* 0x000e2400000e0000 */
[----:B0-----:R-:W-:Y:S02]  /*0a20*/  SEL R3, R3, RZ, !P0 ;  /* 0x000000ff03037207 */ /* 0x001fe40004000000 */
[----:B------:R-:W-:-:S03]  /*0a30*/  ISETP.NE.AND P0, PT, R9, RZ, PT ;  /* 0x000000ff0900720c */ /* 0x000fc60003f05270 */
[----:B------:R-:W-:-:S05]  /*0a40*/  IMAD.IADD R3, R0, 0x1, R3 ;  /* 0x0000000100037824 */ /* 0x000fca00078e0203 */
[----:B------:R0:W-:Y:S01]  /*0a50*/  @!P1 STS [R2+0x8], R3 ;  /* 0x0000080302009388 */ /* 0x0001e20000000800 */
[----:B------:R-:W-:Y:S06]  /*0a60*/  BAR.SYNC.DEFER_BLOCKING 0x0 ;  /* 0x0000000000007b1d */ /* 0x000fec0000010000 */
[----:B------:R-:W-:Y:S05]  /*0a70*/  @P0 BRA `(.L_x_17) ;  /* 0x0000002c00ac0947 */ /* 0x000fea0003800000 */
[----:B------:R-:W1:Y:S01]  /*0a80*/  S2UR UR5, SR_CgaCtaId ;  /* 0x00000000000579c3 */ /* 0x000e620000008800 */
[----:B------:R-:W-:Y:S02]  /*0a90*/  UMOV UR4, 0x400 ;  /* 0x0000040000047882 */ /* 0x000fe40000000000 */
[----:B-1----:R-:W-:-:S09]  /*0aa0*/  ULEA UR4, UR5, UR4, 0x18 ;  /* 0x0000000405047291 */ /* 0x002fd2000f8ec0ff */
[----:B------:R-:W-:Y:S04]  /*0ab0*/  LDS R0, [UR4+0xc] ;  /* 0x00000c04ff007984 */ /* 0x000fe80008000800 */
[----:B------:R-:W1:Y:S04]  /*0ac0*/  LDS.128 R4, [UR4+0x10] ;  /* 0x00001004ff047984 */ /* 0x000e680008000c00 */
[----:B------:R-:W2:Y:S01]  /*0ad0*/  LDS.64 R8, [UR4+0x20] ;  /* 0x00002004ff087984 */ /* 0x000ea20008000a00 */
[----:B-1----:R-:W-:-:S04]  /*0ae0*/  IADD3 R0, PT, PT, R4, R0, R3 ;  /* 0x0000000004007210 */ /* 0x002fc80007ffe003 */
[----:B------:R-:W-:-:S04]  /*0af0*/  IADD3 R0, PT, PT, R6, R0, R5 ;  /* 0x0000000006007210 */ /* 0x000fc80007ffe005 */
[----:B--2---:R-:W-:-:S05]  /*0b00*/  IADD3 R0, PT, PT, R8, R0, R7 ;  /* 0x0000000008007210 */ /* 0x004fca0007ffe007 */
[----:B0-----:R-:W-:Y:S01]  /*0b10*/  IMAD.IADD R3, R0, 0x1, R9 ;  /* 0x0000000100037824 */ /* 0x001fe200078e0209 */
[----:B------:R-:W-:Y:S06]  /*0b20*/  BRA `(.L_x_17) ;  /* 0x0000002c00807947 */ /* 0x000fec0003800000 */
.L_x_16:
[----:B0-----:R-:W-:Y:S01]  /*0b30*/  LOP3.LUT R2, R9, 0x3e0, RZ, 0xc0, !PT ;  /* 0x000003e009027812 */ /* 0x001fe200078ec0ff */
[----:B------:R-:W0:Y:S03]  /*0b40*/  S2R R8, SR_LANEID ;  /* 0x0000000000087919 */ /* 0x000e260000000000 */
[----:B------:R-:W-:Y:S01]  /*0b50*/  LOP3.LUT R5, RZ, R2, RZ, 0x33, !PT ;  /* 0x00000002ff057212 */ /* 0x000fe200078e33ff */
[----:B------:R-:W-:-:S04]  /*0b60*/  VIADD R3, R2, 0x20 ;  /* 0x0000002002037836 */ /* 0x000fc80000000000 */
[----:B------:R-:W-:Y:S01]  /*0b70*/  IMAD.IADD R5, R5, 0x1, R20 ;  /* 0x0000000105057824 */ /* 0x000fe200078e0214 */
[----:B------:R-:W-:-:S04]  /*0b80*/  ISETP.GT.AND P0, PT, R3, R20, PT ;  /* 0x000000140300720c */ /* 0x000fc80003f04270 */
[----:B------:R-:W-:-:S05]  /*0b90*/  SEL R5, R5, 0x1f, P0 ;  /* 0x0000001f05057807 */ /* 0x000fca0000000000 */
[----:B-----5:R-:W1:Y:S01]  /*0ba0*/  SHFL.DOWN PT, R2, R0, 0x1, R5 ;  /* 0x0820000000027989 */ /* 0x020e6200000e0005 */
[CC--:B0-----:R-:W-:Y:S01]  /*0bb0*/  ISETP.GE.AND P0, PT, R8.reuse, R5.reuse, PT ;  /* 0x000000050800720c */ /* 0x0c1fe20003f06270 */
[C---:B------:R-:W-:Y:S01]  /*0bc0*/  VIADD R4, R8.reuse, 0x2 ;  /* 0x0000000208047836 */ /* 0x040fe20000000000 */
[C---:B------:R-:W-:Y:S01]  /*0bd0*/  ISETP.NE.AND P1, PT, R8.reuse, RZ, PT ;  /* 0x000000ff0800720c */ /* 0x040fe20003f25270 */
[----:B------:R-:W-:Y:S01]  /*0be0*/  VIADD R6, R8, 0x4 ;  /* 0x0000000408067836 */ /* 0x000fe20000000000 */
[----:B-1----:R-:W-:Y:S02]  /*0bf0*/  SEL R3, R2, RZ, !P0 ;  /* 0x000000ff02037207 */ /* 0x002fe40004000000 */
[----:B------:R-:W-:-:S03]  /*0c00*/  ISETP.GT.AND P0, PT, R4, R5, PT ;  /* 0x000000050400720c */ /* 0x000fc60003f04270 */
[----:B------:R-:W-:-:S06]  /*0c10*/  IMAD.IADD R2, R3, 0x1, R0 ;  /* 0x0000000103027824 */ /* 0x000fcc00078e0200 */
[----:B------:R-:W0:Y:S01]  /*0c20*/  @!P1 S2R R10, SR_CgaCtaId ;  /* 0x00000000000a9919 */ /* 0x000e220000008800 */
[----:B------:R-:W-:Y:S01]  /*0c30*/  @!P1 MOV R7, 0x400 ;  /* 0x0000040000079802 */ /* 0x000fe20000000f00 */
[----:B------:R-:W1:Y:S02]  /*0c40*/  SHFL.DOWN PT, R3, R2, 0x2, R5 ;  /* 0x0840000002037989 */ /* 0x000e6400000e0005 */
[----:B-1----:R-:W-:Y:S02]  /*0c50*/  SEL R3, R3, RZ, !P0 ;  /* 0x000000ff03037207 */ /* 0x002fe40004000000 */
[----:B------:R-:W-:Y:S02]  /*0c60*/  ISETP.GT.AND P0, PT, R6, R5, PT ;  /* 0x000000050600720c */ /* 0x000fe40003f04270 */
[----:B------:R-:W-:Y:S01]  /*0c70*/  @!P1 SHF.R.U32.HI R6, RZ, 0x3, R9 ;  /* 0x00000003ff069819 */ /* 0x000fe20000011609 */
[----:B------:R-:W-:Y:S01]  /*0c80*/  IMAD.IADD R4, R2, 0x1, R3 ;  /* 0x0000000102047824 */ /* 0x000fe200078e0203 */
[----:B0-----:R-:W-:Y:S01]  /*0c90*/  @!P1 LEA R7, R10, R7, 0x18 ;  /* 0x000000070a079211 */ /* 0x001fe200078ec0ff */
[----:B------:R-:W-:Y:S01]  /*0ca0*/  VIADD R2, R8, 0x8 ;  /* 0x0000000808027836 */ /* 0x000fe20000000000 */
[----:B------:R-:W-:-:S02]  /*0cb0*/  @!P1 LOP3.LUT R6, R6, 0x7c, RZ, 0xc0, !PT ;  /* 0x0000007c06069812 */ /* 0x000fc400078ec0ff */
[----:B------:R-:W0:Y:S03]  /*0cc0*/  SHFL.DOWN PT, R3, R4, 0x4, R5 ;  /* 0x0880000004037989 */ /* 0x000e2600000e0005 */
[----:B------:R-:W-:Y:S01]  /*0cd0*/  @!P1 IMAD.IADD R6, R6, 0x1, R7 ;  /* 0x0000000106069824 */ /* 0x000fe200078e0207 */
[----:B0-----:R-:W-:Y:S02]  /*0ce0*/  SEL R3, R3, RZ, !P0 ;  /* 0x000000ff03037207 */ /* 0x001fe40004000000 */
[----:B------:R-:W-:-:S03]  /*0cf0*/  ISETP.GT.AND P0, PT, R2, R5, PT ;  /* 0x000000050200720c */ /* 0x000fc60003f04270 */
[----:B------:R-:W-:Y:S02]  /*0d00*/  IMAD.IADD R0, R4, 0x1, R3 ;  /* 0x0000000104007824 */ /* 0x000fe400078e0203 */
[----:B------:R-:W-:-:S03]  /*0d10*/  VIADD R4, R8, 0x10 ;  /* 0x0000001008047836 */ /* 0x000fc60000000000 */
[----:B------:R-:W0:Y:S02]  /*0d20*/  SHFL.DOWN PT, R3, R0, 0x8, R5 ;  /* 0x0900000000037989 */ /* 0x000e2400000e0005 */
[----:B0-----:R-:W-:Y:S02]  /*0d30*/  SEL R3, R3, RZ, !P0 ;  /* 0x000000ff03037207 */ /* 0x001fe40004000000 */
[----:B------:R-:W-:-:S03]  /*0d40*/  ISETP.GT.AND P0, PT, R4, R5, PT ;  /* 0x000000050400720c */ /* 0x000fc60003f04270 */
[----:B------:R-:W-:-:S05]  /*0d50*/  IMAD.IADD R2, R0, 0x1, R3 ;  /* 0x0000000100027824 */ /* 0x000fca00078e0203 */
[----:B------:R-:W0:Y:S02]  /*0d60*/  SHFL.DOWN PT, R3, R2, 0x10, R5 ;  /* 0x0a00000002037989 */ /* 0x000e2400000e0005 */
[----:B0-----:R-:W-:Y:S02]  /*0d70*/  SEL R3, R3, RZ, !P0 ;  /* 0x000000ff03037207 */ /* 0x001fe40004000000 */
[----:B------:R-:W-:-:S03]  /*0d80*/  ISETP.NE.AND P0, PT, R9, RZ, PT ;  /* 0x000000ff0900720c */ /* 0x000fc60003f05270 */
[----:B------:R-:W-:-:S05]  /*0d90*/  IMAD.IADD R3, R2, 0x1, R3 ;  /* 0x0000000102037824 */ /* 0x000fca00078e0203 */
[----:B------:R4:W-:Y:S01]  /*0da0*/  @!P1 STS [R6+0x8], R3 ;  /* 0x0000080306009388 */ /* 0x0009e20000000800 */
[----:B------:R-:W-:Y:S06]  /*0db0*/  BAR.SYNC.DEFER_BLOCKING 0x0 ;  /* 0x0000000000007b1d */ /* 0x000fec0000010000 */
[----:B------:R-:W-:Y:S05]  /*0dc0*/  @P0 BRA `(.L_x_17) ;  /* 0x0000002800d80947 */ /* 0x000fea0003800000 */
[----:B------:R-:W0:Y:S01]  /*0dd0*/  S2UR UR5, SR_CgaCtaId ;  /* 0x00000000000579c3 */ /* 0x000e220000008800 */
[----:B------:R-:W-:Y:S01]  /*0de0*/  UMOV UR4, 0x400 ;  /* 0x0000040000047882 */ /* 0x000fe20000000000 */
[C---:B------:R-:W-:Y:S02]  /*0df0*/  ISETP.GT.AND P2, PT, R20.reuse, 0x40, PT ;  /* 0x000000401400780c */ /* 0x040fe40003f44270 */
[C---:B------:R-:W-:Y:S02]  /*0e00*/  ISETP.GT.AND P1, PT, R20.reuse, 0x20, PT ;  /* 0x000000201400780c */ /* 0x040fe40003f24270 */
[----:B------:R-:W-:Y:S01]  /*0e10*/  ISETP.GT.AND P3, PT, R20, 0x80, PT ;  /* 0x000000801400780c */ /* 0x000fe20003f64270 */
[----:B0-----:R-:W-:-:S09]  /*0e20*/  ULEA UR4, UR5, UR4, 0x18 ;  /* 0x0000000405047291 */ /* 0x001fd2000f8ec0ff */
[----:B----4-:R-:W0:Y:S04]  /*0e30*/  LDS.128 R4, [UR4+0x10] ;  /* 0x00001004ff047984 */ /* 0x010e280008000c00 */
[----:B------:R-:W1:Y:S04]  /*0e40*/  LDS R0, [UR4+0xc] ;  /* 0x00000c04ff007984 */ /* 0x000e680008000800 */
[----:B------:R-:W2:Y:S01]  /*0e50*/  LDS.64 R8, [UR4+0x20] ;  /* 0x00002004ff087984 */ /* 0x000ea20008000a00 */
[----:B0-----:R-:W-:Y:S02]  /*0e60*/  SEL R4, R4, RZ, P2 ;  /* 0x000000ff04047207 */ /* 0x001fe40001000000 */
[----:B------:R-:W-:-:S02]  /*0e70*/  ISETP.GT.AND P2, PT, R20, 0x60, PT ;  /* 0x000000601400780c */ /* 0x000fc40003f44270 */
[----:B-1----:R-:W-:Y:S02]  /*0e80*/  SEL R0, R0, RZ, P1 ;  /* 0x000000ff00007207 */ /* 0x002fe40000800000 */
[----:B------:R-:W-:Y:S02]  /*0e90*/  SEL R5, R5, RZ, P2 ;  /* 0x000000ff05057207 */ /* 0x000fe40001000000 */
[----:B------:R-:W-:Y:S02]  /*0ea0*/  IADD3 R0, PT, PT, R4, R0, R3 ;  /* 0x0000000004007210 */ /* 0x000fe40007ffe003 */
[----:B------:R-:W-:Y:S02]  /*0eb0*/  ISETP.GT.AND P1, PT, R20, 0xa0, PT ;  /* 0x000000a01400780c */ /* 0x000fe40003f24270 */
[----:B------:R-:W-:Y:S02]  /*0ec0*/  SEL R6, R6, RZ, P3 ;  /* 0x000000ff06067207 */ /* 0x000fe40001800000 */
[----:B------:R-:W-:-:S02]  /*0ed0*/  ISETP.GT.AND P2, PT, R20, 0xc0, PT ;  /* 0x000000c01400780c */ /* 0x000fc40003f44270 */
[----:B------:R-:W-:Y:S02]  /*0ee0*/  ISETP.GT.AND P3, PT, R20, 0xe0, PT ;  /* 0x000000e01400780c */ /* 0x000fe40003f64270 */
[----:B------:R-:W-:Y:S02]  /*0ef0*/  SEL R7, R7, RZ, P1 ;  /* 0x000000ff07077207 */ /* 0x000fe40000800000 */
[----:B------:R-:W-:Y:S02]  /*0f00*/  IADD3 R0, PT, PT, R6, R0, R5 ;  /* 0x0000000006007210 */ /* 0x000fe40007ffe005 */
[----:B--2---:R-:W-:Y:S02]  /*0f10*/  SEL R8, R8, RZ, P2 ;  /* 0x000000ff08087207 */ /* 0x004fe40001000000 */
[----:B------:R-:W-:Y:S02]  /*0f20*/  SEL R9, R9, RZ, P3 ;  /* 0x000000ff09097207 */ /* 0x000fe40001800000 */
[----:B------:R-:W-:-:S05]  /*0f30*/  IADD3 R0, PT, PT, R8, R0, R7 ;  /* 0x0000000008007210 */ /* 0x000fca0007ffe007 */
[----:B------:R-:W-:Y:S01]  /*0f40*/  IMAD.IADD R3, R0, 0x1, R9 ;  /* 0x0000000100037824 */ /* 0x000fe200078e0209 */
[----:B------:R-:W-:Y:S06]  /*0f50*/  BRA `(.L_x_17) ;  /* 0x0000002800747947 */ /* 0x000fec0003800000 */
.L_x_3:
[----:B------:R-:W0:Y:S01]  /*0f60*/  S2R R0, SR_TID.X ;  /* 0x0000000000007919 */ /* 0x000e220000002100 */
[----:B------:R-:W1:Y:S01]  /*0f70*/  LDC.64 R2, c[0x0][0x380] ;  /* 0x0000e000ff027b82 */ /* 0x000e620000000a00 */
[----:B0-----:R-:W-:-:S04]  /*0f80*/  IMAD.SHL.U32 R5, R0, 0x4, RZ ;  /* 0x0000000400057824 */ /* 0x001fc800078e00ff */
[----:B-1----:R-:W-:-:S05]  /*0f90*/  IMAD.WIDE.U32 R2, R5, 0x4, R2 ;  /* 0x0000000405027825 */ /* 0x002fca00078e0002 */
[----:B------:R-:W2:Y:S04]  /*0fa0*/  LDG.E.128.CONSTANT R4, desc[UR6][R2.64] ;  /* 0x0000000602047981 */ /* 0x000ea8000c1e9d00 */
[----:B------:R-:W3:Y:S04]  /*0fb0*/  LDG.E.128.CONSTANT R8, desc[UR6][R2.64+0x1000] ;  /* 0x0010000602087981 */ /* 0x000ee8000c1e9d00 */
[----:B------:R-:W4:Y:S04]  /*0fc0*/  LDG.E.128.CONSTANT R12, desc[UR6][R2.64+0x2000] ;  /* 0x00200006020c7981 */ /* 0x000f28000c1e9d00 */
[----:B------:R-:W5:Y:S01]  /*0fd0*/  LDG.E.128.CONSTANT R16, desc[UR6][R2.64+0x3000] ;  /* 0x0030000602107981 */ /* 0x000f62000c1e9d00 */
[----:B------:R-:W-:Y:S01]  /*0fe0*/  ISETP.GE.U32.AND P0, PT, R20, 0x2000, PT ;  /* 0x000020001400780c */ /* 0x000fe20003f06070 */
[----:B------:R-:W-:Y:S01]  /*0ff0*/  IMAD.MOV.U32 R23, RZ, RZ, 0x1000 ;  /* 0x00001000ff177424 */ /* 0x000fe200078e00ff */
[----:B--2---:R-:W-:-:S04]  /*1000*/  IADD3 R5, PT, PT, R6, R5, R4 ;  /* 0x0000000506057210 */ /* 0x004fc80007ffe004 */
[----:B---3--:R-:W-:-:S04]  /*1010*/  IADD3 R5, PT, PT, R8, R7, R5 ;  /* 0x0000000708057210 */ /* 0x008fc80007ffe005 */
[----:B------:R-:W-:-:S04]  /*1020*/  IADD3 R5, PT, PT, R10, R9, R5 ;  /* 0x000000090a057210 */ /* 0x000fc80007ffe005 */
[----:B----4-:R-:W-:-:S04]  /*1030*/  IADD3 R5, PT, PT, R12, R11, R5 ;  /* 0x0000000b0c057210 */ /* 0x010fc80007ffe005 */
[----:B------:R-:W-:-:S04]  /*1040*/  IADD3 R5, PT, PT, R14, R13, R5 ;  /* 0x0000000d0e057210 */ /* 0x000fc80007ffe005 */
[----:B-----5:R-:W-:-:S04]  /*1050*/  IADD3 R5, PT, PT, R16, R15, R5 ;  /* 0x0000000f10057210 */ /* 0x020fc80007ffe005 */
[----:B------:R-:W-:-:S05]  /*1060*/  IADD3 R5, PT, PT, R18, R17, R5 ;  /* 0x0000001112057210 */ /* 0x000fca0007ffe005 */
[----:B------:R-:W-:Y:S01]  /*1070*/  IMAD.IADD R21, R19, 0x1, R5 ;  /* 0x0000000113157824 */ /* 0x000fe200078e0205 */
[----:B------:R-:W-:Y:S06]  /*1080*/  @!P0 BRA `(.L_x_18) ;  /* 0x00000000005c8947 */ /* 0x000fec0003800000 */
[----:B------:R-:W0:Y:S01]  /*1090*/  LDC R24, c[0x0][0x390] ;  /* 0x0000e400ff187b82 */ /* 0x000e220000000800 */
[----:B------:R-:W-:Y:S02]  /*10a0*/  VIADD R22, R20, 0xfffff000 ;  /* 0xfffff00014167836 */ /* 0x000fe40000000000 */
[----:B------:R-:W-:-:S07]  /*10b0*/  IMAD.MOV.U32 R23, RZ, RZ, 0x1000 ;  /* 0x00001000ff177424 */ /* 0x000fce00078e00ff */
.L_x_20:
[----:B------:R-:W-:-:S05]  /*10c0*/  IMAD.WIDE R26, R23, 0x4, R2 ;  /* 0x00000004171a7825 */ /* 0x000fca00078e0202 */
[----:B------:R-:W2:Y:S04]  /*10d0*/  LDG.E.128.CONSTANT R12, desc[UR6][R26.64] ;  /* 0x000000061a0c7981 */ /* 0x000ea8000c1e9d00 */
[----:B------:R-:W3:Y:S04]  /*10e0*/  LDG.E.128.CONSTANT R16, desc[UR6][R26.64+0x1000] ;  /* 0x001000061a107981 */ /* 0x000ee8000c1e9d00 */
[----:B------:R-:W4:Y:S04]  /*10f0*/  LDG.E.128.CONSTANT R4, desc[UR6][R26.64+0x2000] ;  /* 0x002000061a047981 */ /* 0x000f28000c1e9d00 */
[----:B------:R-:W5:Y:S01]  /*1100*/  LDG.E.128.CONSTANT R8, desc[UR6][R26.64+0x3000] ;  /* 0x003000061a087981 */ /* 0x000f62000c1e9d00 */
[----:B0-----:R-:W-:Y:S01]  /*1110*/  IMAD.MOV.U32 R20, RZ, RZ, R24 ;  /* 0x000000ffff147224 */ /* 0x001fe200078e0018 */
[----:B--2---:R-:W-:-:S04]  /*1120*/  IADD3 R13, PT, PT, R13, R12, R21 ;  /* 0x0000000c0d0d7210 */ /* 0x004fc80007ffe015 */
[----:B------:R-:W-:-:S04]  /*1130*/  IADD3 R13, PT, PT, R15, R14, R13 ;  /* 0x0000000e0f0d7210 */ /* 0x000fc80007ffe00d */
[----:B---3--:R-:W-:-:S04]  /*1140*/  IADD3 R13, PT, PT, R17, R16, R13 ;  /* 0x00000010110d7210 */ /* 0x008fc80007ffe00d */
[----:B------:R-:W-:-:S04]  /*1150*/  IADD3 R13, PT, PT, R19, R18, R13 ;  /* 0x00000012130d7210 */ /* 0x000fc80007ffe00d */
[----:B----4-:R-:W-:Y:S01]  /*1160*/  IADD3 R13, PT, PT, R5, R4, R13 ;  /* 0x00000004050d7210 */ /* 0x010fe20007ffe00d */
[----:B------:R-:W-:-:S03]  /*1170*/  IMAD.IADD R4, R20, 0x1, -R23 ;  /* 0x0000000114047824 */ /* 0x000fc600078e0a17 */
[----:B------:R-:W-:Y:S02]  /*1180*/  IADD3 R13, PT, PT, R7, R6, R13 ;  /* 0x00000006070d7210 */ /* 0x000fe40007ffe00d */
[----:B------:R-:W-:Y:S02]  /*1190*/  ISETP.GE.AND P0, PT, R4, 0x1000, PT ;  /* 0x000010000400780c */ /* 0x000fe40003f06270 */
[----:B-----5:R-:W-:-:S04]  /*11a0*/  IADD3 R13, PT, PT, R9, R8, R13 ;  /* 0x00000008090d7210 */ /* 0x020fc80007ffe00d */
[----:B------:R-:W-:-:S07]  /*11b0*/  IADD3 R21, PT, PT, R11, R10, R13 ;  /* 0x0000000a0b157210 */ /* 0x000fce0007ffe00d */
[----:B------:R-:W-:Y:S05]  /*11c0*/  @!P0 BRA `(.L_x_19) ;  /* 0x0000000400fc8947 */ /* 0x000fea0003800000 */
[----:B------:R-:W-:-:S05]  /*11d0*/  VIADD R23, R23, 0x1000 ;  /* 0x0000100017177836 */ /* 0x000fca0000000000 */
[----:B------:R-:W-:-:S13]  /*11e0*/  ISETP.GT.AND P0, PT, R23, R22, PT ;  /* 0x000000161700720c */ /* 0x000fda0003f04270 */
[----:B------:R-:W-:Y:S05]  /*11f0*/  @!P0 BRA `(.L_x_20) ;  /* 0xfffffffc00b08947 */ /* 0x000fea000383ffff */
.L_x_18:
[----:B------:R-:W-:-:S13]  /*1200*/  ISETP.GE.AND P0, PT, R23, R20, PT ;  /* 0x000000141700720c */ /* 0x000fda0003f06270 */
[----:B------:R-:W-:Y:S05]  /*1210*/  @P0 BRA `(.L_x_19) ;  /* 0x0000000400e80947 */ /* 0x000fea0003800000 */
[----:B------:R-:W-:Y:S01]  /*1220*/  IMAD.IADD R9, R20, 0x1, -R23 ;  /* 0x0000000114097824 */ /* 0x000fe200078e0a17 */
[----:B------:R-:W-:Y:S04]  /*1230*/  BSSY.RECONVERGENT B1, `(.L_x_19) ;  /* 0x0000078000017945 */ /* 0x000fe80003800200 */
[----:B------:R-:W-:-:S13]  /*1240*/  ISETP.GE.AND P0, PT, R0, R9, PT ;  /* 0x000000090000720c */ /* 0x000fda0003f06270 */
[----:B------:R-:W-:Y:S05]  /*1250*/  @P0 BRA `(.L_x_21) ;  /* 0x0000000400d40947 */ /* 0x000fea0003800000 */
[----:B------:R-:W-:Y:S01]  /*1260*/  LOP3.LUT R2, RZ, R0, RZ, 0x33, !PT ;  /* 0x00000000ff027212 */ /* 0x000fe200078e33ff */
[----:B------:R-:W-:Y:S01]  /*1270*/  BSSY.RECONVERGENT B2, `(.L_x_22) ;  /* 0x0000015000027945 */ /* 0x000fe20003800200 */
[----:B------:R-:W-:Y:S02]  /*1280*/  IMAD.MOV.U32 R8, RZ, RZ, R0 ;  /* 0x000000ffff087224 */ /* 0x000fe400078e0000 */
[----:B------:R-:W-:-:S04]  /*1290*/  IADD3 R2, PT, PT, -R23, R20, R2 ;  /* 0x0000001417027210 */ /* 0x000fc80007ffe102 */
[C---:B------:R-:W-:Y:S02]  /*12a0*/  LOP3.LUT R3, R2.reuse, 0x300, RZ, 0xc0, !PT ;  /* 0x0000030002037812 */ /* 0x040fe400078ec0ff */
[----:B------:R-:W-:Y:S02]  /*12b0*/  ISETP.GE.U32.AND P1, PT, R2, 0x300, PT ;  /* 0x000003000200780c */ /* 0x000fe40003f26070 */
[----:B------:R-:W-:-:S13]  /*12c0*/  ISETP.NE.AND P0, PT, R3, 0x300, PT ;  /* 0x000003000300780c */ /* 0x000fda0003f05270 */
[----:B------:R-:W-:Y:S05]  /*12d0*/  @!P0 BRA `(.L_x_23) ;  /* 0x0000000000388947 */ /* 0x000fea0003800000 */
[----:B------:R-:W0:Y:S01]  /*12e0*/  LDC.64 R4, c[0x0][0x380] ;  /* 0x0000e000ff047b82 */ /* 0x000e220000000a00 */
[----:B------:R-:W-:Y:S01]  /*12f0*/  LEA.HI R2, R2, 0x1, RZ, 0x18 ;  /* 0x0000000102027811 */ /* 0x000fe200078fc0ff */
[----:B------:R-:W-:Y:S02]  /*1300*/  IMAD.IADD R7, R0, 0x1, R23 ;  /* 0x0000000100077824 */ /* 0x000fe400078e0217 */
[----:B------:R-:W-:Y:S01]  /*1310*/  IMAD.MOV.U32 R8, RZ, RZ, R0 ;  /* 0x000000ffff087224 */ /* 0x000fe200078e0000 */
[----:B------:R-:W-:-:S05]  /*1320*/  LOP3.LUT R2, R2, 0x3, RZ, 0xc0, !PT ;  /* 0x0000000302027812 */ /* 0x000fca00078ec0ff */
[----:B------:R-:W-:-:S07]  /*1330*/  IMAD.MOV R6, RZ, RZ, -R2 ;  /* 0x000000ffff067224 */ /* 0x000fce00078e0a02 */
.L_x_24:
[----:B0-----:R-:W-:-:S06]  /*1340*/  IMAD.WIDE.U32 R2, R7, 0x4, R4 ;  /* 0x0000000407027825 */ /* 0x001fcc00078e0004 */
[----:B------:R-:W2:Y:S01]  /*1350*/  LDG.E.CONSTANT R2, desc[UR6][R2.64] ;  /* 0x0000000602027981 */ /* 0x000ea2000c1e9900 */
[----:B------:R-:W-:Y:S02]  /*1360*/  VIADD R6, R6, 0x1 ;  /* 0x0000000106067836 */ /* 0x000fe40000000000 */
[----:B------:R-:W-:Y:S02]  /*1370*/  VIADD R8, R8, 0x100 ;  /* 0x0000010008087836 */ /* 0x000fe40000000000 */
[----:B------:R-:W-:Y:S01]  /*1380*/  VIADD R7, R7, 0x100 ;  /* 0x0000010007077836 */ /* 0x000fe20000000000 */
[----:B------:R-:W-:Y:S01]  /*1390*/  ISETP.NE.AND P0, PT, R6, RZ, PT ;  /* 0x000000ff0600720c */ /* 0x000fe20003f05270 */
[----:B--2---:R-:W-:-:S12]  /*13a0*/  IMAD.IADD R21, R2, 0x1, R21 ;  /* 0x0000000102157824 */ /* 0x004fd800078e0215 */
[----:B------:R-:W-:Y:S05]  /*13b0*/  @P0 BRA `(.L_x_24) ;  /* 0xfffffffc00e00947 */ /* 0x000fea000383ffff */
.L_x_23:
[----:B------:R-:W-:Y:S05]  /*13c0*/  BSYNC.RECONVERGENT B2 ;  /* 0x0000000000027941 */ /* 0x000fea0003800200 */
.L_x_22:
[----:B------:R-:W-:Y:S05]  /*13d0*/  @!P1 BRA `(.L_x_21) ;  /* 0x0000000400749947 */ /* 0x000fea0003800000 */
[----:B------:R-:W0:Y:S01]  /*13e0*/  LDCU.64 UR4, c[0x0][0x380] ;  /* 0x00007000ff0477ac */ /* 0x000e220008000a00 */
[----:B------:R-:W-:Y:S01]  /*13f0*/  IMAD.IADD R5, R9, 0x1, -R8 ;  /* 0x0000000109057824 */ /* 0x000fe200078e0a08 */
[C---:B------:R-:W-:Y:S01]  /*1400*/  IADD3 R3, P0, PT, R8.reuse, R23, RZ ;  /* 0x0000001708037210 */ /* 0x040fe20007f1e0ff */
[----:B------:R-:W-:Y:S01]  /*1410*/  BSSY.RECONVERGENT B2, `(.L_x_25) ;  /* 0x0000033000027945 */ /* 0x000fe20003800200 */
[----:B------:R-:W-:Y:S02]  /*1420*/  IMAD.IADD R23, R8, 0x1, R23 ;  /* 0x0000000108177824 */ /* 0x000fe400078e0217 */
[----:B------:R-:W-:Y:S01]  /*1430*/  ISETP.GT.AND P1, PT, R5, 0xc00, PT ;  /* 0x00000c000500780c */ /* 0x000fe20003f24270 */
[----:B------:R-:W-:Y:S01]  /*1440*/  IMAD.X R4, RZ, RZ, RZ, P0 ;  /* 0x000000ffff047224 */ /* 0x000fe200000e06ff */
[----:B0-----:R-:W-:-:S04]  /*1450*/  LEA R2, P0, R3, UR4, 0x2 ;  /* 0x0000000403027c11 */ /* 0x001fc8000f8010ff */
[----:B------:R-:W-:Y:S02]  /*1460*/  LEA.HI.X R3, R3, UR5, R4, 0x2, P0 ;  /* 0x0000000503037c11 */ /* 0x000fe400080f1404 */
[----:B------:R-:W-:-:S05]  /*1470*/  IADD3 R2, P0, PT, R2, 0x800, RZ ;  /* 0x0000080002027810 */ /* 0x000fca0007f1e0ff */
[----:B------:R-:W-:Y:S01]  /*1480*/  IMAD.X R3, RZ, RZ, R3, P0 ;  /* 0x000000ffff037224 */ /* 0x000fe200000e0603 */
[----:B------:R-:W-:Y:S01]  /*1490*/  PLOP3.LUT P0, PT, PT, PT, PT, 0x80, 0x8 ;  /* 0x000000000008781c */ /* 0x000fe20003f0f070 */
[----:B------:R-:W-:-:S12]  /*14a0*/  @!P1 BRA `(.L_x_26) ;  /* 0x0000000000a49947 */ /* 0x000fd80003800000 */
[----:B------:R-:W-:Y:S01]  /*14b0*/  PLOP3.LUT P0, PT, PT, PT, PT, 0x8, 0x80 ;  /* 0x000000000080781c */ /* 0x000fe20003f0e170 */
[----:B------:R-:W-:-:S12]  /*14c0*/  VIADD R11, R9, 0xfffff400 ;  /* 0xfffff400090b7836 */ /* 0x000fd80000000000 */
.L_x_27:
[----:B------:R-:W0:Y:S01]  /*14d0*/  LDC.64 R4, c[0x0][0x380] ;  /* 0x0000e000ff047b82 */ /* 0x000e220000000a00 */
[C---:B------:R-:W-:Y:S01]  /*14e0*/  VIADD R27, R23.reuse, 0x400 ;  /* 0x00000400171b7836 */ /* 0x040fe20000000000 */
[----:B------:R-:W2:Y:S01]  /*14f0*/  LDG.E.CONSTANT R12, desc[UR6][R2.64+-0x400] ;  /* 0xfffc0006020c7981 */ /* 0x000ea2000c1e9900 */
[----:B------:R-:W-:-:S03]  /*1500*/  VIADD R7, R23, 0x800 ;  /* 0x0000080017077836 */ /* 0x000fc60000000000 */
[----:B------:R-:W3:Y:S04]  /*1510*/  LDG.E.CONSTANT R18, desc[UR6][R2.64] ;  /* 0x0000000602127981 */ /* 0x000ee8000c1e9900 */
[----:B------:R-:W3:Y:S04]  /*1520*/  LDG.E.CONSTANT R17, desc[UR6][R2.64+0x400] ;  /* 0x0004000602117981 */ /* 0x000ee8000c1e9900 */
[----:B------:R-:W4:Y:S01]  /*1530*/  LDG.E.CONSTANT R15, desc[UR6][R2.64+0xc00] ;  /* 0x000c0006020f7981 */ /* 0x000f22000c1e9900 */
[----:B------:R-:W-:-:S03]  /*1540*/  VIADD R29, R23, 0xc00 ;  /* 0x00000c00171d7836 */ /* 0x000fc60000000000 */
[----:B------:R-:W5:Y:S04]  /*1550*/  LDG.E.CONSTANT R14, desc[UR6][R2.64+0x1000] ;  /* 0x00100006020e7981 */ /* 0x000f68000c1e9900 */
[----:B------:R-:W5:Y:S01]  /*1560*/  LDG.E.CONSTANT R13, desc[UR6][R2.64+0x1400] ;  /* 0x00140006020d7981 */ /* 0x000f62000c1e9900 */
[----:B0-----:R-:W-:-:S03]  /*1570*/  IMAD.WIDE.U32 R24, R23, 0x4, R4 ;  /* 0x0000000417187825 */ /* 0x001fc600078e0004 */
[----:B------:R-:W5:Y:S04]  /*1580*/  LDG.E.CONSTANT R19, desc[UR6][R2.64+0x1c00] ;  /* 0x001c000602137981 */ /* 0x000f68000c1e9900 */
[----:B------:R-:W2:Y:S01]  /*1590*/  LDG.E.CONSTANT R10, desc[UR6][R24.64] ;  /* 0x00000006180a7981 */ /* 0x000ea2000c1e9900 */
[----:B------:R-:W-:-:S03]  /*15a0*/  IMAD.WIDE.U32 R26, R27, 0x4, R4 ;  /* 0x000000041b1a7825 */ /* 0x000fc600078e0004 */
[----:B------:R-:W5:Y:S01]  /*15b0*/  LDG.E.CONSTANT R20, desc[UR6][R2.64+0x2400] ;  /* 0x0024000602147981 */ /* 0x000f62000c1e9900 */
[----:B------:R-:W-:-:S03]  /*15c0*/  IMAD.WIDE.U32 R6, R7, 0x4, R4 ;  /* 0x0000000407067825 */ /* 0x000fc600078e0004 */
[----:B------:R-:W4:Y:S01]  /*15d0*/  LDG.E.CONSTANT R16, desc[UR6][R26.64] ;  /* 0x000000061a107981 */ /* 0x000f22000c1e9900 */
[----:B------:R-:W-:-:S03]  /*15e0*/  IMAD.WIDE.U32 R4, R29, 0x4, R4 ;  /* 0x000000041d047825 */ /* 0x000fc600078e0004 */
[----:B------:R-:W5:Y:S04]  /*15f0*/  LDG.E.CONSTANT R6, desc[UR6][R6.64] ;  /* 0x0000000606067981 */ /* 0x000f68000c1e9900 */
[----:B------:R-:W5:Y:S04]  /*1600*/  LDG.E.CONSTANT R25, desc[UR6][R2.64+0x2000] ;  /* 0x0020000602197981 */ /* 0x000f68000c1e9900 */
[----:B------:R0:W5:Y:S04]  /*1610*/  LDG.E.CONSTANT R5, desc[UR6][R4.64] ;  /* 0x0000000604057981 */ /* 0x000168000c1e9900 */
[----:B------:R-:W5:Y:S04]  /*1620*/  LDG.E.CONSTANT R24, desc[UR6][R2.64+0x2c00] ;  /* 0x002c000602187981 */ /* 0x000f68000c1e9900 */
[----:B------:R-:W5:Y:S04]  /*1630*/  LDG.E.CONSTANT R27, desc[UR6][R2.64+0x3000] ;  /* 0x00300006021b7981 */ /* 0x000f68000c1e9900 */
[----:B------:R1:W5:Y:S01]  /*1640*/  LDG.E.CONSTANT R22, desc[UR6][R2.64+0x3400] ;  /* 0x0034000602167981 */ /* 0x000362000c1e9900 */
[----:B------:R-:W-:-:S05]  /*1650*/  VIADD R8, R8, 0x1000 ;  /* 0x0000100008087836 */ /* 0x000fca0000000000 */
[----:B------:R-:W-:Y:S02]  /*1660*/  ISETP.GE.AND P1, PT, R8, R11, PT ;  /* 0x0000000b0800720c */ /* 0x000fe40003f26270 */
[----:B0-----:R-:W-:Y:S01]  /*1670*/  IADD3 R4, P2, PT, R2, 0x4000, RZ ;  /* 0x0000400002047810 */ /* 0x001fe20007f5e0ff */
[----:B------:R-:W-:-:S04]  /*1680*/  VIADD R23, R23, 0x1000 ;  /* 0x0000100017177836 */ /* 0x000fc80000000000 */
[----:B-1----:R-:W-:Y:S02]  /*1690*/  IMAD.X R3, RZ, RZ, R3, P2 ;  /* 0x000000ffff037224 */ /* 0x002fe400010e0603 */
[----:B------:R-:W-:Y:S01]  /*16a0*/  IMAD.MOV.U32 R2, RZ, RZ, R4 ;  /* 0x000000ffff027224 */ /* 0x000fe200078e0004 */
[----:B--2---:R-:W-:-:S04]  /*16b0*/  IADD3 R10, PT, PT, R12, R10, R21 ;  /* 0x0000000a0c0a7210 */ /* 0x004fc80007ffe015 */
[----:B---3--:R-:W-:-:S04]  /*16c0*/  IADD3 R10, PT, PT, R17, R18, R10 ;  /* 0x00000012110a7210 */ /* 0x008fc80007ffe00a */
[----:B----4-:R-:W-:-:S04]  /*16d0*/  IADD3 R10, PT, PT, R15, R16, R10 ;  /* 0x000000100f0a7210 */ /* 0x010fc80007ffe00a */
[----:B-----5:R-:W-:-:S04]  /*16e0*/  IADD3 R10, PT, PT, R13, R14, R10 ;  /* 0x0000000e0d0a7210 */ /* 0x020fc80007ffe00a */
[----:B------:R-:W-:-:S04]  /*16f0*/  IADD3 R6, PT, PT, R19, R6, R10 ;  /* 0x0000000613067210 */ /* 0x000fc80007ffe00a */
[----:B------:R-:W-:-:S04]  /*1700*/  IADD3 R6, PT, PT, R20, R25, R6 ;  /* 0x0000001914067210 */ /* 0x000fc80007ffe006 */
[----:B------:R-:W-:-:S04]  /*1710*/  IADD3 R5, PT, PT, R24, R5, R6 ;  /* 0x0000000518057210 */ /* 0x000fc80007ffe006 */
[----:B------:R-:W-:Y:S01]  /*1720*/  IADD3 R21, PT, PT, R22, R27, R5 ;  /* 0x0000001b16157210 */ /* 0x000fe20007ffe005 */
[----:B------:R-:W-:Y:S06]  /*1730*/  @!P1 BRA `(.L_x_27) ;  /* 0xfffffffc00649947 */ /* 0x000fec000383ffff */
.L_x_26:
[----:B------:R-:W-:Y:S05]  /*1740*/  BSYNC.RECONVERGENT B2 ;  /* 0x0000000000027941 */ /* 0x000fea0003800200 */
.L_x_25:
[----:B------:R-:W-:Y:S01]  /*1750*/  IMAD.IADD R4, R9, 0x1, -R8 ;  /* 0x0000000109047824 */ /* 0x000fe200078e0a08 */
[----:B------:R-:W-:Y:S04]  /*1760*/  BSSY.RECONVERGENT B2, `(.L_x_28) ;  /* 0x000001a000027945 */ /* 0x000fe80003800200 */
[----:B------:R-:W-:-:S13]  /*1770*/  ISETP.GT.AND P1, PT, R4, 0x400, PT ;  /* 0x000004000400780c */ /* 0x000fda0003f24270 */
[----:B------:R-:W-:Y:S05]  /*1780*/  @!P1 BRA `(.L_x_29) ;  /* 0x00000000005c9947 */ /* 0x000fea0003800000 */
[----:B------:R-:W0:Y:S01]  /*1790*/  LDC.64 R6, c[0x0][0x380] ;  /* 0x0000e000ff067b82 */ /* 0x000e220000000a00 */
[C---:B------:R-:W-:Y:S01]  /*17a0*/  VIADD R11, R23.reuse, 0x400 ;  /* 0x00000400170b7836 */ /* 0x040fe20000000000 */
[----:B------:R-:W2:Y:S04]  /*17b0*/  LDG.E.CONSTANT R10, desc[UR6][R2.64+-0x400] ;  /* 0xfffc0006020a7981 */ /* 0x000ea8000c1e9900 */
[----:B------:R-:W3:Y:S04]  /*17c0*/  LDG.E.CONSTANT R12, desc[UR6][R2.64+0x400] ;  /* 0x00040006020c7981 */ /* 0x000ee8000c1e9900 */
[----:B------:R-:W4:Y:S04]  /*17d0*/  LDG.E.CONSTANT R13, desc[UR6][R2.64+0xc00] ;  /* 0x000c0006020d7981 */ /* 0x000f28000c1e9900 */
[----:B------:R-:W5:Y:S04]  /*17e0*/  LDG.E.CONSTANT R15, desc[UR6][R2.64+0x1000] ;  /* 0x00100006020f7981 */ /* 0x000f68000c1e9900 */
[----:B------:R1:W5:Y:S01]  /*17f0*/  LDG.E.CONSTANT R14, desc[UR6][R2.64+0x1400] ;  /* 0x00140006020e7981 */ /* 0x000362000c1e9900 */
[----:B0-----:R-:W-:-:S04]  /*1800*/  IMAD.WIDE.U32 R4, R23, 0x4, R6 ;  /* 0x0000000417047825 */ /* 0x001fc800078e0006 */
[----:B------:R-:W-:Y:S02]  /*1810*/  IMAD.WIDE.U32 R6, R11, 0x4, R6 ;  /* 0x000000040b067825 */ /* 0x000fe400078e0006 */
[----:B------:R-:W2:Y:S04]  /*1820*/  LDG.E.CONSTANT R4, desc[UR6][R4.64] ;  /* 0x0000000604047981 */ /* 0x000ea8000c1e9900 */
[----:B------:R-:W3:Y:S04]  /*1830*/  LDG.E.CONSTANT R11, desc[UR6][R2.64] ;  /* 0x00000006020b7981 */ /* 0x000ee8000c1e9900 */
[----:B------:R-:W4:Y:S01]  /*1840*/  LDG.E.CONSTANT R7, desc[UR6][R6.64] ;  /* 0x0000000606077981 */ /* 0x000f22000c1e9900 */
[----:B------:R-:W-:Y:S01]  /*1850*/  PLOP3.LUT P0, PT, PT, PT, PT, 0x8, 0x80 ;  /* 0x000000000080781c */ /* 0x000fe20003f0e170 */
[----:B------:R-:W-:-:S02]  /*1860*/  VIADD R8, R8, 0x800 ;  /* 0x0000080008087836 */ /* 0x000fc40000000000 */
[----:B------:R-:W-:Y:S01]  /*1870*/  VIADD R23, R23, 0x800 ;  /* 0x0000080017177836 */ /* 0x000fe20000000000 */
[----:B--2---:R-:W-:Y:S02]  /*1880*/  IADD3 R10, PT, PT, R10, R4, R21 ;  /* 0x000000040a0a7210 */ /* 0x004fe40007ffe015 */
[----:B------:R-:W-:Y:S02]  /*1890*/  IADD3 R4, P1, PT, R2, 0x2000, RZ ;  /* 0x0000200002047810 */ /* 0x000fe40007f3e0ff */
[----:B---3--:R-:W-:-:S03]  /*18a0*/  IADD3 R10, PT, PT, R12, R11, R10 ;  /* 0x0000000b0c0a7210 */ /* 0x008fc60007ffe00a */
[----:B------:R-:W-:Y:S01]  /*18b0*/  IMAD.X R5, RZ, RZ, R3, P1 ;  /* 0x000000ffff057224 */ /* 0x000fe200008e0603 */
[----:B----4-:R-:W-:Y:S01]  /*18c0*/  IADD3 R10, PT, PT, R13, R7, R10 ;  /* 0x000000070d0a7210 */ /* 0x010fe20007ffe00a */
[----:B-1----:R-:W-:Y:S02]  /*18d0*/  IMAD.MOV.U32 R2, RZ, RZ, R4 ;  /* 0x000000ffff027224 */ /* 0x002fe400078e0004 */
[----:B------:R-:W-:Y:S01]  /*18e0*/  IMAD.MOV.U32 R3, RZ, RZ, R5 ;  /* 0x000000ffff037224 */ /* 0x000fe200078e0005 */
[----:B-----5:R-:W-:-:S07]  /*18f0*/  IADD3 R21, PT, PT, R14, R15, R10 ;  /* 0x0000000f0e157210 */ /* 0x020fce0007ffe00a */
.L_x_29:
[----:B------:R-:W-:Y:S05]  /*1900*/  BSYNC.RECONVERGENT B2 ;  /* 0x0000000000027941 */ /* 0x000fea0003800200 */
.L_x_28:
[----:B------:R-:W-:-:S13]  /*1910*/  ISETP.LT.OR P0, PT, R8, R9, P0 ;  /* 0x000000090800720c */ /* 0x000fda0000701670 */
[----:B------:R-:W-:Y:S05]  /*1920*/  @!P0 BRA `(.L_x_21) ;  /* 0x0000000000208947 */ /* 0x000fea0003800000 */
[----:B------:R-:W0:Y:S01]  /*1930*/  LDC.64 R4, c[0x0][0x380] ;  /* 0x0000e000ff047b82 */ /* 0x000e220000000a00 */
[----:B------:R-:W2:Y:S04]  /*1940*/  LDG.E.CONSTANT R6, desc[UR6][R2.64+-0x400] ;  /* 0xfffc000602067981 */ /* 0x000ea8000c1e9900 */
[----:B------:R-:W3:Y:S04]  /*1950*/  LDG.E.CONSTANT R7, desc[UR6][R2.64] ;  /* 0x0000000602077981 */ /* 0x000ee8000c1e9900 */
[----:B------:R-:W3:Y:S01]  /*1960*/  LDG.E.CONSTANT R8, desc[UR6][R2.64+0x400] ;  /* 0x0004000602087981 */ /* 0x000ee2000c1e9900 */
[----:B0-----:R-:W-:-:S06]  /*1970*/  IMAD.WIDE.U32 R4, R23, 0x4, R4 ;  /* 0x0000000417047825 */ /* 0x001fcc00078e0004 */
[----:B------:R-:W2:Y:S02]  /*1980*/  LDG.E.CONSTANT R4, desc[UR6][R4.64] ;  /* 0x0000000604047981 */ /* 0x000ea4000c1e9900 */
[----:B--2---:R-:W-:-:S04]  /*1990*/  IADD3 R6, PT, PT, R6, R4, R21 ;  /* 0x0000000406067210 */ /* 0x004fc80007ffe015 */
[----:B---3--:R-:W-:-:S07]  /*19a0*/  IADD3 R21, PT, PT, R8, R7, R6 ;  /* 0x0000000708157210 */ /* 0x008fce0007ffe006 */
.L_x_21:
[----:B------:R-:W-:Y:S05]  /*19b0*/  BSYNC.RECONVERGENT B1 ;  /* 0x0000000000017941 */ /* 0x000fea0003800200 */
.L_x_19:
[----:B------:R-:W0:Y:S01]  /*19c0*/  S2R R8, SR_LANEID ;  /* 0x0000000000087919 */ /* 0x000e220000000000 */
[----:B------:R-:W1:Y:S01]  /*19d0*/  SHFL.DOWN PT, R2, R21, 0x1, 0x1f ;  /* 0x08201f0015027f89 */ /* 0x000e6200000e0000 */
[C---:B0-----:R-:W-:Y:S02]  /*19e0*/  ISETP.GT.AND P0, PT, R8.reuse, 0x1e, PT ;  /* 0x0000001e0800780c */ /* 0x041fe40003f04270 */
[----:B------:R-:W-:Y:S02]  /*19f0*/  ISETP.NE.AND P1, PT, R8, RZ, PT ;  /* 0x000000ff0800720c */ /* 0x000fe40003f25270 */
[----:B-1----:R-:W-:Y:S02]  /*1a00*/  SEL R2, R2, RZ, !P0 ;  /* 0x000000ff02027207 */ /* 0x002fe40004000000 */
[----:B------:R-:W-:-:S03]  /*1a10*/  ISETP.GT.AND P0, PT, R8, 0x1d, PT ;  /* 0x0000001d0800780c */ /* 0x000fc60003f04270 */
[----:B------:R-:W-:-:S05]  /*1a20*/  IMAD.IADD R2, R2, 0x1, R21 ;  /* 0x0000000102027824 */ /* 0x000fca00078e0215 */
[----:B------:R-:W0:Y:S01]  /*1a30*/  SHFL.DOWN PT, R3, R2, 0x2, 0x1f ;  /* 0x08401f0002037f89 */ /* 0x000e2200000e0000 */
[----:B------:R-:W-:Y:S01]  /*1a40*/  @!P1 MOV R6, 0x400 ;  /* 0x0000040000069802 */ /* 0x000fe20000000f00 */
[----:B------:R-:W1:Y:S01]  /*1a50*/  @!P1 S2R R7, SR_CgaCtaId ;  /* 0x0000000000079919 */ /* 0x000e620000008800 */
[----:B0-----:R-:W-:Y:S02]  /*1a60*/  SEL R3, R3, RZ, !P0 ;  /* 0x000000ff03037207 */ /* 0x001fe40004000000 */
[----:B------:R-:W-:-:S03]  /*1a70*/  ISETP.GT.AND P0, PT, R8, 0x1b, PT ;  /* 0x0000001b0800780c */ /* 0x000fc60003f04270 */
[----:B------:R-:W-:-:S05]  /*1a80*/  IMAD.IADD R3, R2, 0x1, R3 ;  /* 0x0000000102037824 */ /* 0x000fca00078e0203 */
[----:B------:R-:W0:Y:S01]  /*1a90*/  SHFL.DOWN PT, R4, R3, 0x4, 0x1f ;  /* 0x08801f0003047f89 */ /* 0x000e2200000e0000 */
[----:B-1----:R-:W-:Y:S02]  /*1aa0*/  @!P1 LEA R6, R7, R6, 0x18 ;  /* 0x0000000607069211 */ /* 0x002fe400078ec0ff */
[----:B0-----:R-:W-:Y:S02]  /*1ab0*/  SEL R4, R4, RZ, !P0 ;  /* 0x000000ff04047207 */ /* 0x001fe40004000000 */
[----:B------:R-:W-:-:S03]  /*1ac0*/  ISETP.GT.AND P0, PT, R8, 0x17, PT ;  /* 0x000000170800780c */ /* 0x000fc60003f04270 */
[----:B------:R-:W-:Y:S01]  /*1ad0*/  IMAD.IADD R4, R3, 0x1, R4 ;  /* 0x0000000103047824 */ /* 0x000fe200078e0204 */
[----:B------:R-:W-:-:S04]  /*1ae0*/  @!P1 SHF.R.U32.HI R3, RZ, 0x3, R0 ;  /* 0x00000003ff039819 */ /* 0x000fc80000011600 */
        /* <DEDUP_REMOVED lines=13> */
[----:B------:R-:W0:Y:S01]  /*1bc0*/  S2UR UR5, SR_CgaCtaId ;  /* 0x00000000000579c3 */ /* 0x000e220000008800 */
[----:B------:R-:W-:Y:S02]  /*1bd0*/  UMOV UR4, 0x400 ;  /* 0x0000040000047882 */ /* 0x000fe40000000000 */
[----:B0-----:R-:W-:-:S09]  /*1be0*/  ULEA UR4, UR5, UR4, 0x18 ;  /* 0x0000000405047291 */ /* 0x001fd2000f8ec0ff */
[----:B------:R-:W-:Y:S04]  /*1bf0*/  LDS R0, [UR4+0xc] ;  /* 0x00000c04ff007984 */ /* 0x000fe80008000800 */
[----:B---3--:R-:W0:Y:S04]  /*1c00*/  LDS.128 R4, [UR4+0x10] ;  /* 0x00001004ff047984 */ /* 0x008e280008000c00 */
[----:B------:R-:W1:Y:S01]  /*1c10*/  LDS.64 R8, [UR4+0x20] ;  /* 0x00002004ff087984 */ /* 0x000e620008000a00 */
[----:B0-----:R-:W-:-:S04]  /*1c20*/  IADD3 R0, PT, PT, R4, R0, R3 ;  /* 0x0000000004007210 */ /* 0x001fc80007ffe003 */
[----:B------:R-:W-:-:S04]  /*1c30*/  IADD3 R0, PT, PT, R6, R0, R5 ;  /* 0x0000000006007210 */ /* 0x000fc80007ffe005 */
[----:B-1----:R-:W-:-:S05]  /*1c40*/  IADD3 R0, PT, PT, R8, R0, R7 ;  /* 0x0000000008007210 */ /* 0x002fca0007ffe007 */
[----:B------:R-:W-:Y:S01]  /*1c50*/  IMAD.IADD R3, R0, 0x1, R9 ;  /* 0x0000000100037824 */ /* 0x000fe200078e0209 */
[----:B------:R-:W-:Y:S06]  /*1c60*/  BRA `(.L_x_17) ;  /* 0x0000001c00307947 */ /* 0x000fec0003800000 */
.L_x_2:
        /* <DEDUP_REMOVED lines=12> */
.L_x_32:
[----:B------:R-:W-:Y:S05]  /*1d30*/  BSYNC.RECONVERGENT B1 ;  /* 0x0000000000017941 */ /* 0x000fea0003800200 */
.L_x_31:
        /* <DEDUP_REMOVED lines=16> */
.L_x_37:
        /* <DEDUP_REMOVED lines=9> */
.L_x_36:
[----:B------:R-:W-:Y:S05]  /*1ed0*/  BSYNC.RECONVERGENT B2 ;  /* 0x0000000000027941 */ /* 0x000fea0003800200 */
.L_x_35:
        /* <DEDUP_REMOVED lines=8> */
.L_x_40:
        /* <DEDUP_REMOVED lines=35> */
.L_x_39:
[----:B------:R-:W-:Y:S05]  /*2190*/  BSYNC.RECONVERGENT B2 ;  /* 0x0000000000027941 */ /* 0x000fea0003800200 */
.L_x_38:
        /* <DEDUP_REMOVED lines=22> */
.L_x_42:
[----:B------:R-:W-:Y:S05]  /*2300*/  BSYNC.RECONVERGENT B2 ;  /* 0x0000000000027941 */ /* 0x000fea0003800200 */
.L_x_41:
        /* <DEDUP_REMOVED lines=10> */
.L_x_34:
[----:B------:R-:W-:Y:S05]  /*23b0*/  BSYNC.RECONVERGENT B1 ;  /* 0x0000000000017941 */ /* 0x000fea0003800200 */
.L_x_33:
        /* <DEDUP_REMOVED lines=38> */
[----:B------:R-:W0:Y:S04]  /*2620*/  LDS.128 R4, [UR4+0x10] ;  /* 0x00001004ff047984 */ /* 0x000e280008000c00 */
[----:B------:R-:W1:Y:S01]  /*2630*/  LDS.64 R8, [UR4+0x20] ;  /* 0x00002004ff087984 */ /* 0x000e620008000a00 */
[----:B0-----:R-:W-:-:S04]  /*2640*/  IADD3 R0, PT, PT, R4, R0, R3 ;  /* 0x0000000004007210 */ /* 0x001fc80007ffe003 */
[----:B------:R-:W-:-:S04]  /*2650*/  IADD3 R0, PT, PT, R6, R0, R5 ;  /* 0x0000000006007210 */ /* 0x000fc80007ffe005 */
[----:B-1----:R-:W-:-:S05]  /*2660*/  IADD3 R0, PT, PT, R8, R0, R7 ;  /* 0x0000000008007210 */ /* 0x002fca0007ffe007 */
[----:B--2---:R-:W-:Y:S01]  /*2670*/  IMAD.IADD R3, R0, 0x1, R9 ;  /* 0x0000000100037824 */ /* 0x004fe200078e0209 */
[----:B------:R-:W-:Y:S06]  /*2680*/  BRA `(.L_x_17) ;  /* 0x0000001000a87947 */ /* 0x000fec0003800000 */
.L_x_43:
        /* <DEDUP_REMOVED lines=16> */
[----:B------:R-:W1:Y:S02]  /*2790*/  SHFL.DOWN PT, R2, R3, 0x2, R7 ;  /* 0x0840000003027989 */ /* 0x000e6400000e0007 */
[----:B-1----:R-:W-:Y:S02]  /*27a0*/  SEL R2, R2, RZ, !P0 ;  /* 0x000000ff02027207 */ /* 0x002fe40004000000 */
[----:B------:R-:W-:-:S03]  /*27b0*/  ISETP.GT.AND P0, PT, R8, R7, PT ;  /* 0x000000070800720c */ /* 0x000fc60003f04270 */
[----:B------:R-:W-:Y:S01]  /*27c0*/  IMAD.IADD R2, R3, 0x1, R2 ;  /* 0x0000000103027824 */ /* 0x000fe200078e0202 */
[----:B------:R-:W-:-:S04]  /*27d0*/  @!P1 SHF.R.U32.HI R3, RZ, 0x3, R9 ;  /* 0x00000003ff039819 */ /* 0x000fc80000011609 */
[----:B------:R-:W1:Y:S02]  /*27e0*/  SHFL.DOWN PT, R4, R2, 0x4, R7 ;  /* 0x0880000002047989 */ /* 0x000e6400000e0007 */
[----:B-1----:R-:W-:Y:S01]  /*27f0*/  SEL R5, R4, RZ, !P0 ;  /* 0x000000ff04057207 */ /* 0x002fe20004000000 */
[C---:B------:R-:W-:Y:S02]  /*2800*/  VIADD R4, R6.reuse, 0x8 ;  /* 0x0000000806047836 */ /* 0x040fe40000000000 */
[----:B------:R-:W-:Y:S02]  /*2810*/  VIADD R6, R6, 0x10 ;  /* 0x0000001006067836 */ /* 0x000fe40000000000 */
[----:B------:R-:W-:Y:S01]  /*2820*/  IMAD.IADD R5, R2, 0x1, R5 ;  /* 0x0000000102057824 */ /* 0x000fe200078e0205 */
[----:B------:R-:W-:Y:S02]  /*2830*/  ISETP.GT.AND P0, PT, R4, R7, PT ;  /* 0x000000070400720c */ /* 0x000fe40003f04270 */
[----:B------:R-:W-:-:S02]  /*2840*/  @!P1 MOV R4, 0x400 ;  /* 0x0000040000049802 */ /* 0x000fc40000000f00 */
[----:B------:R-:W1:Y:S02]  /*2850*/  SHFL.DOWN PT, R0, R5, 0x8, R7 ;  /* 0x0900000005007989 */ /* 0x000e6400000e0007 */
[----:B0-----:R-:W-:Y:S02]  /*2860*/  @!P1 LEA R11, R11, R4, 0x18 ;  /* 0x000000040b0b9211 */ /* 0x001fe400078ec0ff */
[----:B------:R-:W-:-:S05]  /*2870*/  @!P1 LOP3.LUT R4, R3, 0x7c, RZ, 0xc0, !PT ;  /* 0x0000007c03049812 */ /* 0x000fca00078ec0ff */
[----:B------:R-:W-:Y:S01]  /*2880*/  @!P1 IMAD.IADD R4, R4, 0x1, R11 ;  /* 0x0000000104049824 */ /* 0x000fe200078e020b */
[----:B-1----:R-:W-:Y:S02]  /*2890*/  SEL R0, R0, RZ, !P0 ;  /* 0x000000ff00007207 */ /* 0x002fe40004000000 */
        /* <DEDUP_REMOVED lines=15> */
[----:B-1----:R-:W0:Y:S04]  /*2990*/  LDS.128 R4, [UR4+0x10] ;  /* 0x00001004ff047984 */ /* 0x002e280008000c00 */
        /* <DEDUP_REMOVED lines=18> */
.L_x_30:
[----:B------:R-:W0:Y:S01]  /*2ac0*/  S2R R0, SR_TID.X ;  /* 0x0000000000007919 */ /* 0x000e220000002100 */
[----:B------:R-:W0:Y:S02]  /*2ad0*/  LDC.64 R2, c[0x0][0x380] ;  /* 0x0000e000ff027b82 */ /* 0x000e240000000a00 */
[----:B0-----:R-:W-:-:S05]  /*2ae0*/  IMAD.WIDE.U32 R2, R0, 0x4, R2 ;  /* 0x0000000400027825 */ /* 0x001fca00078e0002 */
[----:B------:R-:W2:Y:S04]  /*2af0*/  LDG.E.CONSTANT R19, desc[UR6][R2.64] ;  /* 0x0000000602137981 */ /* 0x000ea8000c1e9900 */
[----:B------:R-:W2:Y:S04]  /*2b00*/  LDG.E.CONSTANT R4, desc[UR6][R2.64+0x400] ;  /* 0x0004000602047981 */ /* 0x000ea8000c1e9900 */
[----:B------:R-:W2:Y:S04]  /*2b10*/  LDG.E.CONSTANT R5, desc[UR6][R2.64+0x800] ;  /* 0x0008000602057981 */ /* 0x000ea8000c1e9900 */
[----:B------:R-:W3:Y:S04]  /*2b20*/  LDG.E.CONSTANT R6, desc[UR6][R2.64+0xc00] ;  /* 0x000c000602067981 */ /* 0x000ee8000c1e9900 */
[----:B------:R-:W3:Y:S04]  /*2b30*/  LDG.E.CONSTANT R7, desc[UR6][R2.64+0x1000] ;  /* 0x0010000602077981 */ /* 0x000ee8000c1e9900 */
[----:B------:R-:W4:Y:S04]  /*2b40*/  LDG.E.CONSTANT R8, desc[UR6][R2.64+0x1400] ;  /* 0x0014000602087981 */ /* 0x000f28000c1e9900 */
[----:B------:R-:W4:Y:S04]  /*2b50*/  LDG.E.CONSTANT R9, desc[UR6][R2.64+0x1800] ;  /* 0x0018000602097981 */ /* 0x000f28000c1e9900 */
[----:B------:R-:W5:Y:S04]  /*2b60*/  LDG.E.CONSTANT R10, desc[UR6][R2.64+0x1c00] ;  /* 0x001c0006020a7981 */ /* 0x000f68000c1e9900 */
[----:B------:R-:W5:Y:S04]  /*2b70*/  LDG.E.CONSTANT R11, desc[UR6][R2.64+0x2000] ;  /* 0x00200006020b7981 */ /* 0x000f68000c1e9900 */
[----:B------:R-:W5:Y:S04]  /*2b80*/  LDG.E.CONSTANT R12, desc[UR6][R2.64+0x2400] ;  /* 0x00240006020c7981 */ /* 0x000f68000c1e9900 */
[----:B------:R-:W5:Y:S04]  /*2b90*/  LDG.E.CONSTANT R13, desc[UR6][R2.64+0x2800] ;  /* 0x00280006020d7981 */ /* 0x000f68000c1e9900 */
[----:B------:R-:W5:Y:S04]  /*2ba0*/  LDG.E.CONSTANT R14, desc[UR6][R2.64+0x2c00] ;  /* 0x002c0006020e7981 */ /* 0x000f68000c1e9900 */
[----:B------:R-:W5:Y:S04]  /*2bb0*/  LDG.E.CONSTANT R15, desc[UR6][R2.64+0x3000] ;  /* 0x00300006020f7981 */ /* 0x000f68000c1e9900 */
[----:B------:R-:W5:Y:S04]  /*2bc0*/  LDG.E.CONSTANT R16, desc[UR6][R2.64+0x3400] ;  /* 0x0034000602107981 */ /* 0x000f68000c1e9900 */
[----:B------:R-:W5:Y:S04]  /*2bd0*/  LDG.E.CONSTANT R17, desc[UR6][R2.64+0x3800] ;  /* 0x0038000602117981 */ /* 0x000f68000c1e9900 */
[----:B------:R-:W5:Y:S01]  /*2be0*/  LDG.E.CONSTANT R18, desc[UR6][R2.64+0x3c00] ;  /* 0x003c000602127981 */ /* 0x000f62000c1e9900 */
[----:B------:R-:W-:-:S02]  /*2bf0*/  ISETP.GE.U32.AND P0, PT, R20, 0x2000, PT ;  /* 0x000020001400780c */ /* 0x000fc40003f06070 */
[----:B--2---:R-:W-:-:S04]  /*2c00*/  IADD3 R4, PT, PT, R5, R4, R19 ;  /* 0x0000000405047210 */ /* 0x004fc80007ffe013 */
[----:B---3--:R-:W-:-:S04]  /*2c10*/  IADD3 R4, PT, PT, R7, R6, R4 ;  /* 0x0000000607047210 */ /* 0x008fc80007ffe004 */
[----:B----4-:R-:W-:-:S04]  /*2c20*/  IADD3 R4, PT, PT, R9, R8, R4 ;  /* 0x0000000809047210 */ /* 0x010fc80007ffe004 */
[----:B-----5:R-:W-:Y:S01]  /*2c30*/  IADD3 R4, PT, PT, R11, R10, R4 ;  /* 0x0000000a0b047210 */ /* 0x020fe20007ffe004 */
[----:B------:R-:W-:-:S03]  /*2c40*/  IMAD.MOV.U32 R11, RZ, RZ, 0x1000 ;  /* 0x00001000ff0b7424 */ /* 0x000fc600078e00ff */
[----:B------:R-:W-:-:S04]  /*2c50*/  IADD3 R4, PT, PT, R13, R12, R4 ;  /* 0x0000000c0d047210 */ /* 0x000fc80007ffe004 */
[----:B------:R-:W-:-:S04]  /*2c60*/  IADD3 R4, PT, PT, R15, R14, R4 ;  /* 0x0000000e0f047210 */ /* 0x000fc80007ffe004 */
[----:B------:R-:W-:-:S05]  /*2c70*/  IADD3 R17, PT, PT, R17, R16, R4 ;  /* 0x0000001011117210 */ /* 0x000fca0007ffe004 */
[----:B------:R-:W-:Y:S01]  /*2c80*/  IMAD.IADD R8, R18, 0x1, R17 ;  /* 0x0000000112087824 */ /* 0x000fe200078e0211 */
[----:B------:R-:W-:Y:S06]  /*2c90*/  @!P0 BRA `(.L_x_44) ;  /* 0x00000000008c8947 */ /* 0x000fec0003800000 */
[----:B------:R-:W0:Y:S01]  /*2ca0*/  LDC R7, c[0x0][0x390] ;  /* 0x0000e400ff077b82 */ /* 0x000e220000000800 */
[----:B------:R-:W-:Y:S02]  /*2cb0*/  VIADD R6, R20, 0xfffff000 ;  /* 0xfffff00014067836 */ /* 0x000fe40000000000 */
[----:B------:R-:W-:-:S07]  /*2cc0*/  IMAD.MOV.U32 R11, RZ, RZ, 0x1000 ;  /* 0x00001000ff0b7424 */ /* 0x000fce00078e00ff */
.L_x_46:
[----:B------:R-:W-:-:S05]  /*2cd0*/  IMAD.WIDE R4, R11, 0x4, R2 ;  /* 0x000000040b047825 */ /* 0x000fca00078e0202 */
        /* <DEDUP_REMOVED lines=16> */
[----:B--2---:R-:W-:-:S04]  /*2de0*/  IADD3 R18, PT, PT, R18, R19, R8 ;  /* 0x0000001312127210 */ /* 0x004fc80007ffe008 */
[----:B---3--:R-:W-:Y:S01]  /*2df0*/  IADD3 R18, PT, PT, R21, R20, R18 ;  /* 0x0000001415127210 */ /* 0x008fe20007ffe012 */
[----:B0-----:R-:W-:-:S04]  /*2e00*/  IMAD.MOV.U32 R20, RZ, RZ, R7 ;  /* 0x000000ffff147224 */ /* 0x001fc800078e0007 */
[----:B------:R-:W-:Y:S01]  /*2e10*/  IMAD.IADD R8, R20, 0x1, -R11 ;  /* 0x0000000114087824 */ /* 0x000fe200078e0a0b */
[----:B----4-:R-:W-:-:S04]  /*2e20*/  IADD3 R18, PT, PT, R23, R22, R18 ;  /* 0x0000001617127210 */ /* 0x010fc80007ffe012 */
[----:B------:R-:W-:Y:S02]  /*2e30*/  ISETP.GE.AND P0, PT, R8, 0x1000, PT ;  /* 0x000010000800780c */ /* 0x000fe40003f06270 */
[----:B-----5:R-:W-:-:S04]  /*2e40*/  IADD3 R18, PT, PT, R25, R24, R18 ;  /* 0x0000001819127210 */ /* 0x020fc80007ffe012 */
[----:B------:R-:W-:-:S04]  /*2e50*/  IADD3 R14, PT, PT, R14, R17, R18 ;  /* 0x000000110e0e7210 */ /* 0x000fc80007ffe012 */
[----:B------:R-:W-:-:S04]  /*2e60*/  IADD3 R12, PT, PT, R15, R12, R14 ;  /* 0x0000000c0f0c7210 */ /* 0x000fc80007ffe00e */
[----:B------:R-:W-:-:S04]  /*2e70*/  IADD3 R10, PT, PT, R10, R13, R12 ;  /* 0x0000000d0a0a7210 */ /* 0x000fc80007ffe00c */
[----:B------:R-:W-:Y:S01]  /*2e80*/  IADD3 R8, PT, PT, R16, R9, R10 ;  /* 0x0000000910087210 */ /* 0x000fe20007ffe00a */
[----:B------:R-:W-:Y:S06]  /*2e90*/  @!P0 BRA `(.L_x_45) ;  /* 0x0000000400fc8947 */ /* 0x000fec0003800000 */
[----:B------:R-:W-:-:S05]  /*2ea0*/  VIADD R11, R11, 0x1000 ;  /* 0x000010000b0b7836 */ /* 0x000fca0000000000 */
[----:B------:R-:W-:-:S13]  /*2eb0*/  ISETP.GT.AND P0, PT, R11, R6, PT ;  /* 0x000000060b00720c */ /* 0x000fda0003f04270 */
[----:B------:R-:W-:Y:S05]  /*2ec0*/  @!P0 BRA `(.L_x_46) ;  /* 0xfffffffc00808947 */ /* 0x000fea000383ffff */
.L_x_44:
        /* <DEDUP_REMOVED lines=20> */
.L_x_50:
        /* <DEDUP_REMOVED lines=8> */
.L_x_49:
[----:B------:R-:W-:Y:S05]  /*3090*/  BSYNC.RECONVERGENT B2 ;  /* 0x0000000000027941 */ /* 0x000fea0003800200 */
.L_x_48:
        /* <DEDUP_REMOVED lines=16> */
.L_x_53:
        /* <DEDUP_REMOVED lines=20> */
[----:B------:R-:W5:Y:S04]  /*32e0*/  LDG.E.CONSTANT R22, desc[UR6][R2.64+0x2400] ;  /* 0x0024000602167981 */ /* 0x000f68000c1e9900 */
[----:B------:R0:W5:Y:S04]  /*32f0*/  LDG.E.CONSTANT R5, desc[UR6][R4.64] ;  /* 0x0000000604057981 */ /* 0x000168000c1e9900 */
        /* <DEDUP_REMOVED lines=17> */
.L_x_52:
[----:B------:R-:W-:Y:S05]  /*3410*/  BSYNC.RECONVERGENT B2 ;  /* 0x0000000000027941 */ /* 0x000fea0003800200 */
.L_x_51:
        /* <DEDUP_REMOVED lines=10> */
[----:B------:R-:W5:Y:S01]  /*34c0*/  LDG.E.CONSTANT R16, desc[UR6][R2.64+0x1400] ;  /* 0x0014000602107981 */ /* 0x000f62000c1e9900 */
[----:B0-----:R-:W-:-:S04]  /*34d0*/  IMAD.WIDE.U32 R4, R11, 0x4, R6 ;  /* 0x000000040b047825 */ /* 0x001fc800078e0006 */
[----:B------:R-:W-:Y:S02]  /*34e0*/  IMAD.WIDE.U32 R6, R13, 0x4, R6 ;  /* 0x000000040d067825 */ /* 0x000fe400078e0006 */
[----:B------:R0:W2:Y:S04]  /*34f0*/  LDG.E.CONSTANT R5, desc[UR6][R4.64] ;  /* 0x0000000604057981 */ /* 0x0000a8000c1e9900 */
[----:B------:R1:W3:Y:S04]  /*3500*/  LDG.E.CONSTANT R13, desc[UR6][R2.64] ;  /* 0x00000006020d7981 */ /* 0x0002e8000c1e9900 */
[----:B------:R-:W4:Y:S01]  /*3510*/  LDG.E.CONSTANT R7, desc[UR6][R6.64] ;  /* 0x0000000606077981 */ /* 0x000f22000c1e9900 */
[----:B0-----:R-:W-:Y:S01]  /*3520*/  IADD3 R4, P1, PT, R2, 0x2000, RZ ;  /* 0x0000200002047810 */ /* 0x001fe20007f3e0ff */
[----:B------:R-:W-:Y:S01]  /*3530*/  VIADD R10, R10, 0x800 ;  /* 0x000008000a0a7836 */ /* 0x000fe20000000000 */
[----:B------:R-:W-:Y:S01]  /*3540*/  PLOP3.LUT P0, PT, PT, PT, PT, 0x8, 0x80 ;  /* 0x000000000080781c */ /* 0x000fe20003f0e170 */
[----:B------:R-:W-:-:S02]  /*3550*/  VIADD R11, R11, 0x800 ;  /* 0x000008000b0b7836 */ /* 0x000fc40000000000 */
[----:B-1----:R-:W-:Y:S01]  /*3560*/  IMAD.MOV.U32 R2, RZ, RZ, R4 ;  /* 0x000000ffff027224 */ /* 0x002fe200078e0004 */
[----:B--2---:R-:W-:-:S04]  /*3570*/  IADD3 R12, PT, PT, R12, R5, R8 ;  /* 0x000000050c0c7210 */ /* 0x004fc80007ffe008 */
[----:B---3--:R-:W-:Y:S01]  /*3580*/  IADD3 R12, PT, PT, R14, R13, R12 ;  /* 0x0000000d0e0c7210 */ /* 0x008fe20007ffe00c */
[----:B------:R-:W-:-:S03]  /*3590*/  IMAD.X R5, RZ, RZ, R3, P1 ;  /* 0x000000ffff057224 */ /* 0x000fc600008e0603 */
[----:B----4-:R-:W-:Y:S01]  /*35a0*/  IADD3 R12, PT, PT, R15, R7, R12 ;  /* 0x000000070f0c7210 */ /* 0x010fe20007ffe00c */
[----:B------:R-:W-:-:S03]  /*35b0*/  IMAD.MOV.U32 R3, RZ, RZ, R5 ;  /* 0x000000ffff037224 */ /* 0x000fc600078e0005 */
[----:B-----5:R-:W-:-:S07]  /*35c0*/  IADD3 R8, PT, PT, R16, R17, R12 ;  /* 0x0000001110087210 */ /* 0x020fce0007ffe00c */
.L_x_55:
[----:B------:R-:W-:Y:S05]  /*35d0*/  BSYNC.RECONVERGENT B2 ;  /* 0x0000000000027941 */ /* 0x000fea0003800200 */
.L_x_54:
        /* <DEDUP_REMOVED lines=10> */
.L_x_47:
[----:B------:R-:W-:Y:S05]  /*3680*/  BSYNC.RECONVERGENT B1 ;  /* 0x0000000000017941 */ /* 0x000fea0003800200 */
.L_x_45:
[----:B------:R-:W0:Y:S01]  /*3690*/  S2R R9, SR_LANEID ;  /* 0x0000000000097919 */ /* 0x000e220000000000 */
[----:B------:R-:W1:Y:S01]  /*36a0*/  SHFL.DOWN PT, R2, R8, 0x1, 0x1f ;  /* 0x08201f0008027f89 */ /* 0x000e6200000e0000 */
[C---:B0-----:R-:W-:Y:S02]  /*36b0*/  ISETP.GT.AND P0, PT, R9.reuse, 0x1e, PT ;  /* 0x0000001e0900780c */ /* 0x041fe40003f04270 */
[C---:B------:R-:W-:Y:S02]  /*36c0*/  ISETP.NE.AND P1, PT, R9.reuse, RZ, PT ;  /* 0x000000ff0900720c */ /* 0x040fe40003f25270 */
        /* <DEDUP_REMOVED lines=37> */
[----:B0-----:R-:W-:-:S07]  /*3920*/  IMAD.IADD R3, R0, 0x1, R9 ;  /* 0x0000000100037824 */ /* 0x001fce00078e0209 */
.L_x_17:
[----:B------:R-:W-:Y:S05]  /*3930*/  BSYNC.RECONVERGENT B0 ;  /* 0x0000000000007941 */ /* 0x000fea0003800200 */
.L_x_1:
[----:B------:R-:W-:Y:S05]  /*3940*/  @P0 EXIT ;  /* 0x000000000000094d */ /* 0x000fea0003800000 */
[----:B-1----:R-:W1:Y:S01]  /*3950*/  LDC.64 R4, c[0x0][0x388] ;  /* 0x0000e200ff047b82 */ /* 0x002e620000000a00 */
[----:B------:R-:W0:Y:S02]  /*3960*/  LDCU UR4, c[0x0][0x398] ;  /* 0x00007300ff0477ac */ /* 0x000e240008000800 */
[----:B0-234-:R-:W-:-:S05]  /*3970*/  VIADD R3, R3, UR4 ;  /* 0x0000000403037c36 */ /* 0x01dfca0008000000 */
[----:B-1----:R-:W-:Y:S01]  /*3980*/  STG.E desc[UR6][R4.64], R3 ;  /* 0x0000000304007986 */ /* 0x002fe2000c101906 */
[----:B------:R-:W-:Y:S05]  /*3990*/  EXIT ;  /* 0x000000000000794d */ /* 0x000fea0003800000 */
.L_x_56:
[----:B------:R-:W-:-:S00]  /*39a0*/  BRA `(.L_x_56) ;  /* 0xfffffffc00fc7947 */ /* 0x000fc0000383ffff */
[----:B------:R-:W-:-:S00]  /*39b0*/  NOP ;  /* 0x0000000000007918 */ /* 0x000fc00000000000 */
        /* <DEDUP_REMOVED lines=12> */
.L_x_375:


//--------------------- .text._ZN3cub18CUB_300001_SM_10006detail6reduce18DeviceReduceKernelINS2_10policy_hubIiyN4cuda3std3__44plusIiEEE10Policy1000EPiyS9_iNS7_10__identityEEEvT0_PT3_T1_NS0_13GridEvenShareISH_EET2_T4_ --------------------------
	.section	.text._ZN3cub18CUB_300001_SM_10006detail6reduce18DeviceReduceKernelINS2_10policy_hubIiyN4cuda3std3__44plusIiEEE10Policy1000EPiyS9_iNS7_10__identityEEEvT0_PT3_T1_NS0_13GridEvenShareISH_EET2_T4_,"ax",@progbits
	.align	128
        .global         _ZN3cub18CUB_300001_SM_10006detail6reduce18DeviceReduceKernelINS2_10policy_hubIiyN4cuda3std3__44plusIiEEE10Policy1000EPiyS9_iNS7_10__identityEEEvT0_PT3_T1_NS0_13GridEvenShareISH_EET2_T4_
        .type           _ZN3cub18CUB_300001_SM_10006detail6reduce18DeviceReduceKernelINS2_10policy_hubIiyN4cuda3std3__44plusIiEEE10Policy1000EPiyS9_iNS7_10__identityEEEvT0_PT3_T1_NS0_13GridEvenShareISH_EET2_T4_,@function
        .size           _ZN3cub18CUB_300001_SM_10006detail6reduce18DeviceReduceKernelINS2_10policy_hubIiyN4cuda3std3__44plusIiEEE10Policy1000EPiyS9_iNS7_10__identityEEEvT0_PT3_T1_NS0_13GridEvenShareISH_EET2_T4_,(.L_x_376 - _ZN3cub18CUB_300001_SM_10006detail6reduce18DeviceReduceKernelINS2_10policy_hubIiyN4cuda3std3__44plusIiEEE10Policy1000EPiyS9_iNS7_10__identityEEEvT0_PT3_T1_NS0_13GridEvenShareISH_EET2_T4_)
        .other          _ZN3cub18CUB_300001_SM_10006detail6reduce18DeviceReduceKernelINS2_10policy_hubIiyN4cuda3std3__44plusIiEEE10Policy1000EPiyS9_iNS7_10__identityEEEvT0_PT3_T1_NS0_13GridEvenShareISH_EET2_T4_,@"STO_CUDA_ENTRY STV_DEFAULT"
_ZN3cub18CUB_300001_SM_10006detail6reduce18DeviceReduceKernelINS2_10policy_hubIiyN4cuda3std3__44plusIiEEE10Policy1000EPiyS9_iNS7_10__identityEEEvT0_PT3_T1_NS0_13GridEvenShareISH_EET2_T4_:
.text._ZN3cub18CUB_300001_SM_10006detail6reduce18DeviceReduceKernelINS2_10policy_hubIiyN4cuda3std3__44plusIiEEE10Policy1000EPiyS9_iNS7_10__identityEEEvT0_PT3_T1_NS0_13GridEvenShareISH_EET2_T4_:
[----:B------:R-:W-:Y:S01]  /*0000*/  LDC R1, c[0x0][0x37c] ;  /* 0x0000df00ff017b82 */ /* 0x000fe20000000800 */
[----:B------:R-:W0:Y:S07]  /*0010*/  LDCU UR10, c[0x0][0x380] ;  /* 0x00007000ff0a77ac */ /* 0x000e2e0008000800 */
[----:B------:R-:W1:Y:S01]  /*0020*/  S2UR UR15, SR_CTAID.X ;  /* 0x00000000000f79c3 */ /* 0x000e620000002500 */
[----:B------:R-:W-:Y:S01]  /*0030*/  BSSY.RECONVERGENT B0, `(.L_x_57) ;  /* 0x00003fb000007945 */ /* 0x000fe20003800200 */
[----:B------:R-:W2:Y:S01]  /*0040*/  LDCU UR5, c[0x0][0x3c0] ;  /* 0x00007800ff0577ac */ /* 0x000ea20008000800 */
[----:B------:R-:W3:Y:S01]  /*0050*/  LDCU.64 UR12, c[0x0][0x358] ;  /* 0x00006b00ff0c77ac */ /* 0x000ee20008000a00 */
[----:B0-----:R-:W-:-:S02]  /*0060*/  ULOP3.LUT UP0, URZ, UR10, 0xf, URZ, 0xc0, !UPT ;  /* 0x0000000f0aff7892 */ /* 0x001fc4000f80c0ff */
[----:B--2---:R-:W-:Y:S02]  /*0070*/  USHF.L.U32 UR5, UR5, 0xc, URZ ;  /* 0x0000000c05057899 */ /* 0x004fe400080006ff */
[----:B-1----:R-:W-:Y:S02]  /*0080*/  USHF.L.U32 UR4, UR15, 0xc, URZ ;  /* 0x0000000c0f047899 */ /* 0x002fe400080006ff */
[----:B------:R-:W-:-:S03]  /*0090*/  USHF.R.S32.HI UR6, URZ, 0x1f, UR5 ;  /* 0x0000001fff067899 */ /* 0x000fc60008011405 */
[----:B---3--:R-:W-:Y:S09]  /*00a0*/  BRA.U UP0, `(.L_x_58) ;  /* 0x0000001d00b07547 */ /* 0x008ff2000b800000 */
[----:B------:R-:W0:Y:S02]  /*00b0*/  LDCU.64 UR8, c[0x0][0x3b8] ;  /* 0x00007700ff0877ac */ /* 0x000e240008000a00 */
[----:B0-----:R-:W-:Y:S02]  /*00c0*/  IMAD.U32 R2, RZ, RZ, UR8 ;  /* 0x00000008ff027e24 */ /* 0x001fe4000f8e00ff */
[----:B------:R-:W-:-:S03]  /*00d0*/  IMAD.U32 R3, RZ, RZ, UR9 ;  /* 0x00000009ff037e24 */ /* 0x000fc6000f8e00ff */
[----:B------:R-:W-:-:S04]  /*00e0*/  IADD3 R21, P1, PT, R2, -UR4, RZ ;  /* 0x8000000402157c10 */ /* 0x000fc8000ff3e0ff */
[----:B------:R-:W-:Y:S02]  /*00f0*/  ISETP.GT.U32.AND P0, PT, R21, 0xfff, PT ;  /* 0x00000fff1500780c */ /* 0x000fe40003f04070 */
[----:B------:R-:W-:-:S04]  /*0100*/  IADD3.X R20, PT, PT, R3, -0x1, RZ, P1, !PT ;  /* 0xffffffff03147810 */ /* 0x000fc80000ffe4ff */
[----:B------:R-:W-:-:S13]  /*0110*/  ISETP.GT.U32.AND.EX P0, PT, R20, RZ, PT, P0 ;  /* 0x000000ff1400720c */ /* 0x000fda0003f04100 */
[----:B------:R-:W-:Y:S05]  /*0120*/  @P0 BRA `(.L_x_59) ;  /* 0x0000000c00f80947 */ /* 0x000fea0003800000 */
[----:B------:R-:W0:Y:S01]  /*0130*/  S2R R9, SR_TID.X ;  /* 0x0000000000097919 */ /* 0x000e220000002100 */
[----:B------:R-:W-:Y:S01]  /*0140*/  VIADD R0, R2, -UR4 ;  /* 0x8000000402007c36 */ /* 0x000fe20008000000 */
[----:B------:R-:W1:Y:S01]  /*0150*/  LDCU UR6, c[0x0][0x384] ;  /* 0x00007080ff0677ac */ /* 0x000e620008000800 */
[----:B------:R-:W-:Y:S01]  /*0160*/  BSSY.RECONVERGENT B1, `(.L_x_60) ;  /* 0x000000a000017945 */ /* 0x000fe20003800200 */
[----:B------:R-:W-:Y:S02]  /*0170*/  IMAD.MOV.U32 R8, RZ, RZ, RZ ;  /* 0x000000ffff087224 */ /* 0x000fe400078e00ff */
[----:B0-----:R-:W-:Y:S01]  /*0180*/  ISETP.GE.AND P0, PT, R9, R0, PT ;  /* 0x000000000900720c */ /* 0x001fe20003f06270 */
[----:B------:R-:W-:-:S12]  /*0190*/  IMAD.MOV.U32 R11, RZ, RZ, R9 ;  /* 0x000000ffff0b7224 */ /* 0x000fd800078e0009 */
[----:B-1----:R-:W-:Y:S05]  /*01a0*/  @P0 BRA `(.L_x_61) ;  /* 0x0000000000140947 */ /* 0x002fea0003800000 */
[----:B------:R-:W0:Y:S01]  /*01b0*/  LDC.64 R4, c[0x0][0x380] ;  /* 0x0000e000ff047b82 */ /* 0x000e220000000a00 */
[----:B------:R-:W-:-:S04]  /*01c0*/  VIADD R3, R9, UR4 ;  /* 0x0000000409037c36 */ /* 0x000fc80008000000 */
[----:B0-----:R-:W-:-:S05]  /*01d0*/  IMAD.WIDE.U32 R4, R3, 0x4, R4 ;  /* 0x0000000403047825 */ /* 0x001fca00078e0004 */
[----:B------:R0:W5:Y:S01]  /*01e0*/  LDG.E.CONSTANT R8, desc[UR12][R4.64] ;  /* 0x0000000c04087981 */ /* 0x000162000c1e9900 */
[----:B------:R-:W-:-:S07]  /*01f0*/  VIADD R11, R9, 0x100 ;  /* 0x00000100090b7836 */ /* 0x000fce0000000000 */
.L_x_61:
[----:B------:R-:W-:Y:S05]  /*0200*/  BSYNC.RECONVERGENT B1 ;  /* 0x0000000000017941 */ /* 0x000fea0003800200 */
.L_x_60:
[----:B------:R-:W-:Y:S01]  /*0210*/  ISETP.GE.AND P0, PT, R11, R0, PT ;  /* 0x000000000b00720c */ /* 0x000fe20003f06270 */
[----:B------:R-:W-:-:S12]  /*0220*/  BSSY.RECONVERGENT B1, `(.L_x_62) ;  /* 0x000007e000017945 */ /* 0x000fd80003800200 */
[----:B------:R-:W-:Y:S05]  /*0230*/  @P0 BRA `(.L_x_63) ;  /* 0x0000000400f00947 */ /* 0x000fea0003800000 */
[----:B------:R-:W-:Y:S01]  /*0240*/  LOP3.LUT R3, RZ, R11, RZ, 0x33, !PT ;  /* 0x0000000bff037212 */ /* 0x000fe200078e33ff */
[----:B------:R-:W-:Y:S04]  /*0250*/  BSSY.RECONVERGENT B2, `(.L_x_64) ;  /* 0x0000019000027945 */ /* 0x000fe80003800200 */
[----:B------:R-:W-:-:S04]  /*0260*/  IMAD.IADD R2, R3, 0x1, R2 ;  /* 0x0000000103027824 */ /* 0x000fc800078e0202 */
[C---:B0-----:R-:W-:Y:S01]  /*0270*/  VIADD R4, R2.reuse, -UR4 ;  /* 0x8000000402047c36 */ /* 0x041fe20008000000 */
[----:B------:R-:W-:-:S04]  /*0280*/  LOP3.LUT R3, R2, 0x300, RZ, 0xc0, !PT ;  /* 0x0000030002037812 */ /* 0x000fc800078ec0ff */
[----:B------:R-:W-:Y:S02]  /*0290*/  ISETP.NE.AND P1, PT, R3, 0x300, PT ;  /* 0x000003000300780c */ /* 0x000fe40003f25270 */
[----:B------:R-:W-:-:S11]  /*02a0*/  ISETP.GE.U32.AND P0, PT, R4, 0x300, PT ;  /* 0x000003000400780c */ /* 0x000fd60003f06070 */
[----:B------:R-:W-:Y:S05]  /*02b0*/  @!P1 BRA `(.L_x_65) ;  /* 0x0000000000489947 */ /* 0x000fea0003800000 */
[----:B------:R-:W0:Y:S01]  /*02c0*/  LDCU UR5, c[0x0][0x384] ;  /* 0x00007080ff0577ac */ /* 0x000e220008000800 */
[----:B------:R-:W-:Y:S02]  /*02d0*/  IADD3 R6, P1, PT, R11, UR4, RZ ;  /* 0x000000040b067c10 */ /* 0x000fe4000ff3e0ff */
[----:B------:R-:W-:Y:S02]  /*02e0*/  LEA.HI R2, R2, 0x1, RZ, 0x18 ;  /* 0x0000000102027811 */ /* 0x000fe400078fc0ff */
[----:B------:R-:W-:Y:S01]  /*02f0*/  LEA R5, P2, R6, UR10, 0x2 ;  /* 0x0000000a06057c11 */ /* 0x000fe2000f8410ff */
[----:B------:R-:W-:Y:S01]  /*0300*/  IMAD.X R3, RZ, RZ, RZ, P1 ;  /* 0x000000ffff037224 */ /* 0x000fe200008e06ff */
[----:B------:R-:W-:-:S05]  /*0310*/  LOP3.LUT R2, R2, 0x3, RZ, 0xc0, !PT ;  /* 0x0000000302027812 */ /* 0x000fca00078ec0ff */
[----:B------:R-:W-:Y:S01]  /*0320*/  IMAD.MOV R4, RZ, RZ, -R2 ;  /* 0x000000ffff047224 */ /* 0x000fe200078e0a02 */
[----:B0-----:R-:W-:-:S07]  /*0330*/  LEA.HI.X R6, R6, UR5, R3, 0x2, P2 ;  /* 0x0000000506067c11 */ /* 0x001fce00090f1403 */
.L_x_66:
[----:B------:R-:W-:Y:S02]  /*0340*/  IMAD.MOV.U32 R3, RZ, RZ, R6 ;  /* 0x000000ffff037224 */ /* 0x000fe400078e0006 */
[----:B------:R-:W-:-:S05]  /*0350*/  IMAD.MOV.U32 R2, RZ, RZ, R5 ;  /* 0x000000ffff027224 */ /* 0x000fca00078e0005 */
[----:B------:R-:W2:Y:S01]  /*0360*/  LDG.E.CONSTANT R3, desc[UR12][R2.64] ;  /* 0x0000000c02037981 */ /* 0x000ea2000c1e9900 */
[----:B------:R-:W-:Y:S01]  /*0370*/  VIADD R4, R4, 0x1 ;  /* 0x0000000104047836 */ /* 0x000fe20000000000 */
[----:B------:R-:W-:Y:S01]  /*0380*/  IADD3 R5, P2, PT, R5, 0x400, RZ ;  /* 0x0000040005057810 */ /* 0x000fe20007f5e0ff */
[----:B------:R-:W-:-:S03]  /*0390*/  VIADD R11, R11, 0x100 ;  /* 0x000001000b0b7836 */ /* 0x000fc60000000000 */
[----:B------:R-:W-:Y:S01]  /*03a0*/  ISETP.NE.AND P1, PT, R4, RZ, PT ;  /* 0x000000ff0400720c */ /* 0x000fe20003f25270 */
[----:B------:R-:W-:Y:S02]  /*03b0*/  IMAD.X R6, RZ, RZ, R6, P2 ;  /* 0x000000ffff067224 */ /* 0x000fe400010e0606 */
[----:B--2--5:R-:W-:-:S10]  /*03c0*/  IMAD.IADD R8, R3, 0x1, R8 ;  /* 0x0000000103087824 */ /* 0x024fd400078e0208 */
[----:B------:R-:W-:Y:S05]  /*03d0*/  @P1 BRA `(.L_x_66) ;  /* 0xfffffffc00d81947 */ /* 0x000fea000383ffff */
.L_x_65:
[----:B------:R-:W-:Y:S05]  /*03e0*/  BSYNC.RECONVERGENT B2 ;  /* 0x0000000000027941 */ /* 0x000fea0003800200 */
.L_x_64:
        /* <DEDUP_REMOVED lines=8> */
.L_x_69:
[C---:B------:R-:W-:Y:S01]  /*0470*/  IADD3 R5, P1, PT, R11.reuse, UR4, RZ ;  /* 0x000000040b057c10 */ /* 0x040fe2000ff3e0ff */
[----:B------:R-:W-:-:S03]  /*0480*/  VIADD R2, R11, 0x400 ;  /* 0x000004000b027836 */ /* 0x000fc60000000000 */
[----:B------:R-:W-:Y:S02]  /*0490*/  LEA.HI.X.SX32 R12, R11, RZ, 0x1, P1 ;  /* 0x000000ff0b0c7211 */ /* 0x000fe400008f0eff */
[C---:B------:R-:W-:Y:S02]  /*04a0*/  LEA R16, P1, R5.reuse, UR10, 0x2 ;  /* 0x0000000a05107c11 */ /* 0x040fe4000f8210ff */
[C---:B------:R-:W-:Y:S02]  /*04b0*/  IADD3 R3, P2, PT, R2.reuse, UR4, RZ ;  /* 0x0000000402037c10 */ /* 0x040fe4000ff5e0ff */
[----:B------:R-:W-:Y:S02]  /*04c0*/  LEA.HI.X R17, R5, UR6, R12, 0x2, P1 ;  /* 0x0000000605117c11 */ /* 0x000fe400088f140c */
[----:B------:R-:W-:Y:S01]  /*04d0*/  LEA.HI.X.SX32 R4, R2, RZ, 0x1, P2 ;  /* 0x000000ff02047211 */ /* 0x000fe200010f0eff */
[----:B------:R-:W-:Y:S01]  /*04e0*/  VIADD R2, R11, 0x800 ;  /* 0x000008000b027836 */ /* 0x000fe20000000000 */
[C---:B------:R-:W-:Y:S01]  /*04f0*/  LEA R6, P2, R3.reuse, UR10, 0x2 ;  /* 0x0000000a03067c11 */ /* 0x040fe2000f8410ff */
[----:B------:R-:W2:Y:S03]  /*0500*/  LDG.E.CONSTANT R14, desc[UR12][R16.64] ;  /* 0x0000000c100e7981 */ /* 0x000ea6000c1e9900 */
[----:B------:R-:W-:Y:S01]  /*0510*/  LEA.HI.X R7, R3, UR6, R4, 0x2, P2 ;  /* 0x0000000603077c11 */ /* 0x000fe200090f1404 */
[----:B------:R-:W2:Y:S01]  /*0520*/  LDG.E.CONSTANT R15, desc[UR12][R16.64+0x400] ;  /* 0x0004000c100f7981 */ /* 0x000ea2000c1e9900 */
[----:B------:R-:W-:Y:S01]  /*0530*/  IADD3 R3, P1, PT, R2, UR4, RZ ;  /* 0x0000000402037c10 */ /* 0x000fe2000ff3e0ff */
[----:B------:R-:W-:-:S02]  /*0540*/  VIADD R4, R11, 0xc00 ;  /* 0x00000c000b047836 */ /* 0x000fc40000000000 */
[----:B------:R-:W3:Y:S01]  /*0550*/  LDG.E.CONSTANT R12, desc[UR12][R16.64+0x800] ;  /* 0x0008000c100c7981 */ /* 0x000ee2000c1e9900 */
[----:B------:R-:W-:-:S03]  /*0560*/  LEA.HI.X.SX32 R20, R2, RZ, 0x1, P1 ;  /* 0x000000ff02147211 */ /* 0x000fc600008f0eff */
[----:B------:R-:W3:Y:S01]  /*0570*/  LDG.E.CONSTANT R21, desc[UR12][R16.64+0xc00] ;  /* 0x000c000c10157981 */ /* 0x000ee2000c1e9900 */
[----:B------:R-:W-:-:S03]  /*0580*/  LEA R2, P1, R3, UR10, 0x2 ;  /* 0x0000000a03027c11 */ /* 0x000fc6000f8210ff */
[----:B------:R-:W4:Y:S01]  /*0590*/  LDG.E.CONSTANT R19, desc[UR12][R6.64] ;  /* 0x0000000c06137981 */ /* 0x000f22000c1e9900 */
[----:B------:R-:W-:-:S03]  /*05a0*/  IADD3 R5, P2, PT, R4, UR4, RZ ;  /* 0x0000000404057c10 */ /* 0x000fc6000ff5e0ff */
[----:B------:R-:W4:Y:S01]  /*05b0*/  LDG.E.CONSTANT R18, desc[UR12][R6.64+0x400] ;  /* 0x0004000c06127981 */ /* 0x000f22000c1e9900 */
[----:B------:R-:W-:-:S03]  /*05c0*/  LEA.HI.X R3, R3, UR6, R20, 0x2, P1 ;  /* 0x0000000603037c11 */ /* 0x000fc600088f1414 */
[----:B------:R-:W4:Y:S01]  /*05d0*/  LDG.E.CONSTANT R13, desc[UR12][R6.64+0x800] ;  /* 0x0008000c060d7981 */ /* 0x000f22000c1e9900 */
[----:B------:R-:W-:-:S03]  /*05e0*/  LEA.HI.X.SX32 R24, R4, RZ, 0x1, P2 ;  /* 0x000000ff04187211 */ /* 0x000fc600010f0eff */
[----:B------:R-:W4:Y:S01]  /*05f0*/  LDG.E.CONSTANT R20, desc[UR12][R6.64+0xc00] ;  /* 0x000c000c06147981 */ /* 0x000f22000c1e9900 */
[----:B------:R-:W-:-:S03]  /*0600*/  LEA R4, P1, R5, UR10, 0x2 ;  /* 0x0000000a05047c11 */ /* 0x000fc6000f8210ff */
[----:B------:R-:W4:Y:S01]  /*0610*/  LDG.E.CONSTANT R22, desc[UR12][R2.64] ;  /* 0x0000000c02167981 */ /* 0x000f22000c1e9900 */
[----:B------:R-:W-:-:S03]  /*0620*/  LEA.HI.X R5, R5, UR6, R24, 0x2, P1 ;  /* 0x0000000605057c11 */ /* 0x000fc600088f1418 */
        /* <DEDUP_REMOVED lines=18> */
.L_x_68:
[----:B------:R-:W-:Y:S05]  /*0750*/  BSYNC.RECONVERGENT B2 ;  /* 0x0000000000027941 */ /* 0x000fea0003800200 */
.L_x_67:
[----:B------:R-:W-:Y:S01]  /*0760*/  IMAD.IADD R2, R0, 0x1, -R11 ;  /* 0x0000000100027824 */ /* 0x000fe200078e0a0b */
[----:B------:R-:W-:Y:S04]  /*0770*/  BSSY.RECONVERGENT B2, `(.L_x_70) ;  /* 0x000001b000027945 */ /* 0x000fe80003800200 */
[----:B------:R-:W-:-:S13]  /*0780*/  ISETP.GT.AND P1, PT, R2, 0x400, PT ;  /* 0x000004000200780c */ /* 0x000fda0003f24270 */
[----:B------:R-:W-:Y:S05]  /*0790*/  @!P1 BRA `(.L_x_71) ;  /* 0x0000000000609947 */ /* 0x000fea0003800000 */
[----:B------:R-:W0:Y:S01]  /*07a0*/  LDCU UR5, c[0x0][0x384] ;  /* 0x00007080ff0577ac */ /* 0x000e220008000800 */
[C---:B------:R-:W-:Y:S01]  /*07b0*/  IADD3 R6, P0, PT, R11.reuse, UR4, RZ ;  /* 0x000000040b067c10 */ /* 0x040fe2000ff1e0ff */
[----:B------:R-:W-:-:S03]  /*07c0*/  VIADD R2, R11, 0x400 ;  /* 0x000004000b027836 */ /* 0x000fc60000000000 */
[----:B------:R-:W-:Y:S02]  /*07d0*/  LEA.HI.X.SX32 R5, R11, RZ, 0x1, P0 ;  /* 0x000000ff0b057211 */ /* 0x000fe400000f0eff */
[----:B------:R-:W-:Y:S02]  /*07e0*/  LEA R4, P1, R6, UR10, 0x2 ;  /* 0x0000000a06047c11 */ /* 0x000fe4000f8210ff */
[----:B------:R-:W-:-:S04]  /*07f0*/  IADD3 R3, P0, PT, R2, UR4, RZ ;  /* 0x0000000402037c10 */ /* 0x000fc8000ff1e0ff */
[----:B------:R-:W-:Y:S02]  /*0800*/  LEA.HI.X.SX32 R10, R2, RZ, 0x1, P0 ;  /* 0x000000ff020a7211 */ /* 0x000fe400000f0eff */
[C---:B------:R-:W-:Y:S02]  /*0810*/  LEA R2, P0, R3.reuse, UR10, 0x2 ;  /* 0x0000000a03027c11 */ /* 0x040fe4000f8010ff */
[----:B0-----:R-:W-:Y:S02]  /*0820*/  LEA.HI.X R5, R6, UR5, R5, 0x2, P1 ;  /* 0x0000000506057c11 */ /* 0x001fe400088f1405 */
[----:B------:R-:W-:-:S03]  /*0830*/  LEA.HI.X R3, R3, UR5, R10, 0x2, P0 ;  /* 0x0000000503037c11 */ /* 0x000fc600080f140a */
[----:B------:R-:W2:Y:S04]  /*0840*/  LDG.E.CONSTANT R7, desc[UR12][R4.64] ;  /* 0x0000000c04077981 */ /* 0x000ea8000c1e9900 */
        /* <DEDUP_REMOVED lines=13> */
.L_x_71:
[----:B------:R-:W-:Y:S05]  /*0920*/  BSYNC.RECONVERGENT B2 ;  /* 0x0000000000027941 */ /* 0x000fea0003800200 */
.L_x_70:
[----:B------:R-:W-:-:S13]  /*0930*/  ISETP.LT.OR P0, PT, R11, R0, P0 ;  /* 0x000000000b00720c */ /* 0x000fda0000701670 */
[----:B------:R-:W-:Y:S05]  /*0940*/  @!P0 BRA `(.L_x_63) ;  /* 0x00000000002c8947 */ /* 0x000fea0003800000 */
[----:B------:R-:W0:Y:S01]  /*0950*/  LDCU UR5, c[0x0][0x384] ;  /* 0x00007080ff0577ac */ /* 0x000e220008000800 */
[----:B------:R-:W-:-:S04]  /*0960*/  IADD3 R3, P0, PT, R11, UR4, RZ ;  /* 0x000000040b037c10 */ /* 0x000fc8000ff1e0ff */
[----:B------:R-:W-:Y:S02]  /*0970*/  LEA.HI.X.SX32 R4, R11, RZ, 0x1, P0 ;  /* 0x000000ff0b047211 */ /* 0x000fe400000f0eff */
[----:B------:R-:W-:-:S04]  /*0980*/  LEA R2, P0, R3, UR10, 0x2 ;  /* 0x0000000a03027c11 */ /* 0x000fc8000f8010ff */
[----:B0-----:R-:W-:-:S05]  /*0990*/  LEA.HI.X R3, R3, UR5, R4, 0x2, P0 ;  /* 0x0000000503037c11 */ /* 0x001fca00080f1404 */
[----:B------:R-:W2:Y:S04]  /*09a0*/  LDG.E.CONSTANT R5, desc[UR12][R2.64] ;  /* 0x0000000c02057981 */ /* 0x000ea8000c1e9900 */
[----:B------:R-:W2:Y:S04]  /*09b0*/  LDG.E.CONSTANT R4, desc[UR12][R2.64+0x400] ;  /* 0x0004000c02047981 */ /* 0x000ea8000c1e9900 */
[----:B------:R-:W3:Y:S04]  /*09c0*/  LDG.E.CONSTANT R7, desc[UR12][R2.64+0x800] ;  /* 0x0008000c02077981 */ /* 0x000ee8000c1e9900 */
[----:B------:R-:W3:Y:S01]  /*09d0*/  LDG.E.CONSTANT R6, desc[UR12][R2.64+0xc00] ;  /* 0x000c000c02067981 */ /* 0x000ee2000c1e9900 */
[----:B--2--5:R-:W-:-:S04]  /*09e0*/  IADD3 R4, PT, PT, R4, R5, R8 ;  /* 0x0000000504047210 */ /* 0x024fc80007ffe008 */
[----:B---3--:R-:W-:-:S07]  /*09f0*/  IADD3 R8, PT, PT, R6, R7, R4 ;  /* 0x0000000706087210 */ /* 0x008fce0007ffe004 */
.L_x_63:
[----:B------:R-:W-:Y:S05]  /*0a00*/  BSYNC.RECONVERGENT B1 ;  /* 0x0000000000017941 */ /* 0x000fea0003800200 */
.L_x_62:
[----:B------:R-:W-:-:S13]  /*0a10*/  ISETP.GE.AND P0, PT, R0, 0x100, PT ;  /* 0x000001000000780c */ /* 0x000fda0003f06270 */
[----:B------:R-:W-:Y:S05]  /*0a20*/  @!P0 BRA `(.L_x_72) ;  /* 0x0000000000ac8947 */ /* 0x000fea0003800000 */
[----:B------:R-:W1:Y:S01]  /*0a30*/  S2R R6, SR_LANEID ;  /* 0x0000000000067919 */ /* 0x000e620000000000 */
[----:B-----5:R-:W2:Y:S01]  /*0a40*/  SHFL.DOWN PT, R0, R8, 0x1, 0x1f ;  /* 0x08201f0008007f89 */ /* 0x020ea200000e0000 */
[C---:B-1----:R-:W-:Y:S02]  /*0a50*/  ISETP.GT.AND P0, PT, R6.reuse, 0x1e, PT ;  /* 0x0000001e0600780c */ /* 0x042fe40003f04270 */
[----:B------:R-:W-:Y:S02]  /*0a60*/  ISETP.NE.AND P1, PT, R6, RZ, PT ;  /* 0x000000ff0600720c */ /* 0x000fe40003f25270 */
[----:B--2---:R-:W-:Y:S02]  /*0a70*/  SEL R3, R0, RZ, !P0 ;  /* 0x000000ff00037207 */ /* 0x004fe40004000000 */
[----:B------:R-:W-:-:S03]  /*0a80*/  ISETP.GT.AND P0, PT, R6, 0x1d, PT ;  /* 0x0000001d0600780c */ /* 0x000fc60003f04270 */
[----:B------:R-:W-:-:S05]  /*0a90*/  IMAD.IADD R3, R3, 0x1, R8 ;  /* 0x0000000103037824 */ /* 0x000fca00078e0208 */
[----:B------:R-:W1:Y:S01]  /*0aa0*/  SHFL.DOWN PT, R0, R3, 0x2, 0x1f ;  /* 0x08401f0003007f89 */ /* 0x000e6200000e0000 */
[----:B0-----:R-:W-:Y:S01]  /*0ab0*/  @!P1 MOV R4, 0x400 ;  /* 0x0000040000049802 */ /* 0x001fe20000000f00 */
[----:B------:R-:W0:Y:S01]  /*0ac0*/  @!P1 S2R R7, SR_CgaCtaId ;  /* 0x0000000000079919 */ /* 0x000e220000008800 */
[----:B-1----:R-:W-:Y:S02]  /*0ad0*/  SEL R0, R0, RZ, !P0 ;  /* 0x000000ff00007207 */ /* 0x002fe40004000000 */
[----:B------:R-:W-:-:S03]  /*0ae0*/  ISETP.GT.AND P0, PT, R6, 0x1b, PT ;  /* 0x0000001b0600780c */ /* 0x000fc60003f04270 */
[----:B------:R-:W-:-:S05]  /*0af0*/  IMAD.IADD R0, R3, 0x1, R0 ;  /* 0x0000000103007824 */ /* 0x000fca00078e0200 */
[----:B------:R-:W1:Y:S01]  /*0b00*/  SHFL.DOWN PT, R2, R0, 0x4, 0x1f ;  /* 0x08801f0000027f89 */ /* 0x000e6200000e0000 */
[----:B0-----:R-:W-:Y:S02]  /*0b10*/  @!P1 LEA R7, R7, R4, 0x18 ;  /* 0x0000000407079211 */ /* 0x001fe400078ec0ff */
[----:B-1----:R-:W-:Y:S02]  /*0b20*/  SEL R5, R2, RZ, !P0 ;  /* 0x000000ff02057207 */ /* 0x002fe40004000000 */
        /* <DEDUP_REMOVED lines=19> */
[----:B0-----:R-:W-:Y:S04]  /*0c60*/  LDS R0, [UR4+0xc] ;  /* 0x00000c04ff007984 */ /* 0x001fe80008000800 */
[----:B------:R-:W0:Y:S04]  /*0c70*/  LDS.128 R4, [UR4+0x10] ;  /* 0x00001004ff047984 */ /* 0x000e280008000c00 */
[----:B------:R-:W1:Y:S01]  /*0c80*/  LDS.64 R8, [UR4+0x20] ;  /* 0x00002004ff087984 */ /* 0x000e620008000a00 */
[----:B0-----:R-:W-:-:S04]  /*0c90*/  IADD3 R0, PT, PT, R4, R0, R3 ;  /* 0x0000000004007210 */ /* 0x001fc80007ffe003 */
[----:B------:R-:W-:-:S04]  /*0ca0*/  IADD3 R0, PT, PT, R6, R0, R5 ;  /* 0x0000000006007210 */ /* 0x000fc80007ffe005 */
[----:B-1----:R-:W-:-:S05]  /*0cb0*/  IADD3 R0, PT, PT, R8, R0, R7 ;  /* 0x0000000008007210 */ /* 0x002fca0007ffe007 */
[----:B------:R-:W-:Y:S01]  /*0cc0*/  IMAD.IADD R3, R0, 0x1, R9 ;  /* 0x0000000100037824 */ /* 0x000fe200078e0209 */
[----:B------:R-:W-:Y:S06]  /*0cd0*/  BRA `(.L_x_73) ;  /* 0x0000003000c07947 */ /* 0x000fec0003800000 */
.L_x_72:
[----:B------:R-:W-:Y:S01]  /*0ce0*/  LOP3.LUT R2, R9, 0x3e0, RZ, 0xc0, !PT ;  /* 0x000003e009027812 */ /* 0x000fe200078ec0ff */
[----:B------:R-:W1:Y:S03]  /*0cf0*/  S2R R10, SR_LANEID ;  /* 0x00000000000a7919 */ /* 0x000e660000000000 */
[----:B0-----:R-:W-:Y:S01]  /*0d00*/  LOP3.LUT R5, RZ, R2, RZ, 0x33, !PT ;  /* 0x00000002ff057212 */ /* 0x001fe200078e33ff */
[----:B------:R-:W-:-:S04]  /*0d10*/  VIADD R3, R2, 0x20 ;  /* 0x0000002002037836 */ /* 0x000fc80000000000 */
[----:B------:R-:W-:Y:S01]  /*0d20*/  IMAD.IADD R5, R0, 0x1, R5 ;  /* 0x0000000100057824 */ /* 0x000fe200078e0205 */
[----:B------:R-:W-:-:S04]  /*0d30*/  ISETP.GT.AND P0, PT, R3, R0, PT ;  /* 0x000000000300720c */ /* 0x000fc80003f04270 */
[----:B------:R-:W-:-:S05]  /*0d40*/  SEL R5, R5, 0x1f, P0 ;  /* 0x0000001f05057807 */ /* 0x000fca0000000000 */
[----:B-----5:R-:W0:Y:S01]  /*0d50*/  SHFL.DOWN PT, R2, R8, 0x1, R5 ;  /* 0x0820000008027989 */ /* 0x020e2200000e0005 */
[CC--:B-1----:R-:W-:Y:S01]  /*0d60*/  ISETP.GE.AND P0, PT, R10.reuse, R5.reuse, PT ;  /* 0x000000050a00720c */ /* 0x0c2fe20003f06270 */
[C---:B------:R-:W-:Y:S01]  /*0d70*/  VIADD R4, R10.reuse, 0x2 ;  /* 0x000000020a047836 */ /* 0x040fe20000000000 */
[C---:B------:R-:W-:Y:S01]  /*0d80*/  ISETP.NE.AND P1, PT, R10.reuse, RZ, PT ;  /* 0x000000ff0a00720c */ /* 0x040fe20003f25270 */
[----:B------:R-:W-:Y:S01]  /*0d90*/  VIADD R6, R10, 0x4 ;  /* 0x000000040a067836 */ /* 0x000fe20000000000 */
[----:B0-----:R-:W-:Y:S02]  /*0da0*/  SEL R3, R2, RZ, !P0 ;  /* 0x000000ff02037207 */ /* 0x001fe40004000000 */
[----:B------:R-:W-:-:S03]  /*0db0*/  ISETP.GT.AND P0, PT, R4, R5, PT ;  /* 0x000000050400720c */ /* 0x000fc60003f04270 */
[----:B------:R-:W-:-:S06]  /*0dc0*/  IMAD.IADD R2, R3, 0x1, R8 ;  /* 0x0000000103027824 */ /* 0x000fcc00078e0208 */
[----:B------:R-:W0:Y:S01]  /*0dd0*/  @!P1 S2R R11, SR_CgaCtaId ;  /* 0x00000000000b9919 */ /* 0x000e220000008800 */
[----:B------:R-:W-:Y:S02]  /*0de0*/  @!P1 MOV R8, 0x400 ;  /* 0x0000040000089802 */ /* 0x000fe40000000f00 */
[----:B------:R-:W-:Y:S01]  /*0df0*/  @!P1 SHF.R.U32.HI R7, RZ, 0x3, R9 ;  /* 0x00000003ff079819 */ /* 0x000fe20000011609 */
[----:B------:R-:W1:Y:S03]  /*0e00*/  SHFL.DOWN PT, R3, R2, 0x2, R5 ;  /* 0x0840000002037989 */ /* 0x000e6600000e0005 */
[----:B------:R-:W-:Y:S02]  /*0e10*/  @!P1 LOP3.LUT R7, R7, 0x7c, RZ, 0xc0, !PT ;  /* 0x0000007c07079812 */ /* 0x000fe400078ec0ff */
[----:B-1----:R-:W-:Y:S02]  /*0e20*/  SEL R3, R3, RZ, !P0 ;  /* 0x000000ff03037207 */ /* 0x002fe40004000000 */
[----:B------:R-:W-:-:S02]  /*0e30*/  ISETP.GT.AND P0, PT, R6, R5, PT ;  /* 0x000000050600720c */ /* 0x000fc40003f04270 */
[----:B0-----:R-:W-:Y:S01]  /*0e40*/  @!P1 LEA R8, R11, R8, 0x18 ;  /* 0x000000080b089211 */ /* 0x001fe200078ec0ff */
[----:B------:R-:W-:Y:S02]  /*0e50*/  IMAD.IADD R4, R2, 0x1, R3 ;  /* 0x0000000102047824 */ /* 0x000fe400078e0203 */
[----:B------:R-:W-:Y:S02]  /*0e60*/  VIADD R2, R10, 0x8 ;  /* 0x000000080a027836 */ /* 0x000fe40000000000 */
[----:B------:R-:W-:Y:S01]  /*0e70*/  @!P1 IMAD.IADD R8, R7, 0x1, R8 ;  /* 0x0000000107089824 */ /* 0x000fe200078e0208 */
[----:B------:R-:W0:Y:S02]  /*0e80*/  SHFL.DOWN PT, R3, R4, 0x4, R5 ;  /* 0x0880000004037989 */ /* 0x000e2400000e0005 */
        /* <DEDUP_REMOVED lines=21> */
[----:B------:R-:W0:Y:S04]  /*0fe0*/  LDS.128 R4, [UR4+0x10] ;  /* 0x00001004ff047984 */ /* 0x000e280008000c00 */
[----:B------:R-:W1:Y:S04]  /*0ff0*/  LDS R2, [UR4+0xc] ;  /* 0x00000c04ff027984 */ /* 0x000e680008000800 */
[----:B----4-:R-:W2:Y:S01]  /*1000*/  LDS.64 R8, [UR4+0x20] ;  /* 0x00002004ff087984 */ /* 0x010ea20008000a00 */
        /* <DEDUP_REMOVED lines=16> */
.L_x_59:
[----:B------:R-:W0:Y:S01]  /*1110*/  S2R R0, SR_TID.X ;  /* 0x0000000000007919 */ /* 0x000e220000002100 */
[----:B------:R-:W1:Y:S01]  /*1120*/  LDC.64 R22, c[0x0][0x380] ;  /* 0x0000e000ff167b82 */ /* 0x000e620000000a00 */
[----:B0-----:R-:W-:-:S04]  /*1130*/  IMAD.SHL.U32 R4, R0, 0x4, RZ ;  /* 0x0000000400047824 */ /* 0x001fc800078e00ff */
[----:B------:R-:W-:-:S04]  /*1140*/  VIADD R5, R4, UR4 ;  /* 0x0000000404057c36 */ /* 0x000fc80008000000 */
[----:B-1----:R-:W-:-:S05]  /*1150*/  IMAD.WIDE.U32 R22, R5, 0x4, R22 ;  /* 0x0000000405167825 */ /* 0x002fca00078e0016 */
[----:B------:R-:W2:Y:S04]  /*1160*/  LDG.E.128.CONSTANT R4, desc[UR12][R22.64] ;  /* 0x0000000c16047981 */ /* 0x000ea8000c1e9d00 */
[----:B------:R-:W3:Y:S04]  /*1170*/  LDG.E.128.CONSTANT R8, desc[UR12][R22.64+0x1000] ;  /* 0x0010000c16087981 */ /* 0x000ee8000c1e9d00 */
[----:B------:R-:W4:Y:S04]  /*1180*/  LDG.E.128.CONSTANT R12, desc[UR12][R22.64+0x2000] ;  /* 0x0020000c160c7981 */ /* 0x000f28000c1e9d00 */
[----:B------:R-:W5:Y:S01]  /*1190*/  LDG.E.128.CONSTANT R16, desc[UR12][R22.64+0x3000] ;  /* 0x0030000c16107981 */ /* 0x000f62000c1e9d00 */
[----:B------:R-:W-:-:S04]  /*11a0*/  ISETP.GE.U32.AND P0, PT, R21, UR5, PT ;  /* 0x0000000515007c0c */ /* 0x000fc8000bf06070 */
[----:B------:R-:W-:Y:S02]  /*11b0*/  ISETP.GE.U32.AND.EX P0, PT, R20, UR6, PT, P0 ;  /* 0x0000000614007c0c */ /* 0x000fe4000bf06100 */
        /* <DEDUP_REMOVED lines=9> */
[----:B------:R-:W-:Y:S01]  /*1250*/  UIADD3 UR7, UP0, UPT, UR5, UR4, URZ ;  /* 0x0000000405077290 */ /* 0x000fe2000ff1e0ff */
[----:B------:R-:W-:Y:S01]  /*1260*/  IADD3 R26, P2, PT, R2, -0x1000, RZ ;  /* 0xfffff000021a7810 */ /* 0x000fe20007f5e0ff */
[----:B------:R-:W0:Y:S03]  /*1270*/  LDCU UR11, c[0x0][0x384] ;  /* 0x00007080ff0b77ac */ /* 0x000e260008000800 */
[----:B------:R-:W-:Y:S01]  /*1280*/  IADD3.X R22, PT, PT, R3, -0x1, RZ, P2, !PT ;  /* 0xffffffff03167810 */ /* 0x000fe200017fe4ff */
[----:B------:R-:W-:Y:S01]  /*1290*/  UIADD3.X UR6, UPT, UPT, URZ, UR6, URZ, UP0, !UPT ;  /* 0x00000006ff067290 */ /* 0x000fe200087fe4ff */
[----:B------:R-:W-:Y:S01]  /*12a0*/  ISETP.LT.U32.AND P0, PT, R26, UR7, PT ;  /* 0x000000071a007c0c */ /* 0x000fe2000bf01070 */
[----:B------:R-:W-:Y:S01]  /*12b0*/  UMOV UR4, URZ ;  /* 0x000000ff00047c82 */ /* 0x000fe20008000000 */
[----:B------:R-:W-:Y:S01]  /*12c0*/  IADD3 R23, P1, PT, R0, UR7, RZ ;  /* 0x0000000700177c10 */ /* 0x000fe2000ff3e0ff */
[----:B------:R-:W-:-:S02]  /*12d0*/  UMOV UR8, UR7 ;  /* 0x0000000700087c82 */ /* 0x000fc40008000000 */
[----:B------:R-:W-:Y:S01]  /*12e0*/  IMAD.U32 R5, RZ, RZ, UR6 ;  /* 0x00000006ff057e24 */ /* 0x000fe2000f8e00ff */
[----:B------:R-:W-:Y:S01]  /*12f0*/  LEA R20, P2, R23, UR10, 0x2 ;  /* 0x0000000a17147c11 */ /* 0x000fe2000f8410ff */
[----:B------:R-:W-:Y:S01]  /*1300*/  IMAD.X R4, RZ, RZ, UR6, P1 ;  /* 0x00000006ff047e24 */ /* 0x000fe200088e06ff */
[----:B------:R-:W-:Y:S02]  /*1310*/  UMOV UR9, UR6 ;  /* 0x0000000600097c82 */ /* 0x000fe40008000000 */
[----:B------:R-:W-:Y:S02]  /*1320*/  ISETP.GT.U32.AND.EX P0, PT, R5, R22, PT, P0 ;  /* 0x000000160500720c */ /* 0x000fe40003f04100 */
[----:B0-----:R-:W-:-:S11]  /*1330*/  LEA.HI.X R23, R23, UR11, R4, 0x2, P2 ;  /* 0x0000000b17177c11 */ /* 0x001fd600090f1404 */
[----:B------:R-:W-:Y:S05]  /*1340*/  @P0 BRA `(.L_x_75) ;  /* 0x00000000009c0947 */ /* 0x000fea0003800000 */
[----:B------:R-:W0:Y:S01]  /*1350*/  LDC.64 R2, c[0x0][0x3b8] ;  /* 0x0000ee00ff027b82 */ /* 0x000e220000000a00 */
[----:B------:R-:W1:Y:S01]  /*1360*/  LDCU.64 UR10, c[0x0][0x380] ;  /* 0x00007000ff0a77ac */ /* 0x000e620008000a00 */
[----:B------:R-:W-:Y:S01]  /*1370*/  NOP ;  /* 0x0000000000007918 */ /* 0x000fe20000000000 */
.L_x_76:
[----:B------:R-:W-:-:S05]  /*1380*/  IMAD.SHL.U32 R4, R0, 0x4, RZ ;  /* 0x0000000400047824 */ /* 0x000fca00078e00ff */
[----:B------:R-:W-:-:S05]  /*1390*/  IADD3 R4, P0, PT, R4, UR7, RZ ;  /* 0x0000000704047c10 */ /* 0x000fca000ff1e0ff */
[----:B------:R-:W-:Y:S01]  /*13a0*/  IMAD.X R5, RZ, RZ, UR6, P0 ;  /* 0x00000006ff057e24 */ /* 0x000fe200080e06ff */
[----:B-1----:R-:W-:-:S04]  /*13b0*/  LEA R24, P0, R4, UR10, 0x2 ;  /* 0x0000000a04187c11 */ /* 0x002fc8000f8010ff */
[----:B------:R-:W-:-:S05]  /*13c0*/  LEA.HI.X R25, R4, UR11, R5, 0x2, P0 ;  /* 0x0000000b04197c11 */ /* 0x000fca00080f1405 */
[----:B------:R-:W2:Y:S04]  /*13d0*/  LDG.E.128.CONSTANT R16, desc[UR12][R24.64] ;  /* 0x0000000c18107981 */ /* 0x000ea8000c1e9d00 */
[----:B------:R-:W3:Y:S04]  /*13e0*/  LDG.E.128.CONSTANT R4, desc[UR12][R24.64+0x1000] ;  /* 0x0010000c18047981 */ /* 0x000ee8000c1e9d00 */
[----:B------:R-:W4:Y:S04]  /*13f0*/  LDG.E.128.CONSTANT R8, desc[UR12][R24.64+0x2000] ;  /* 0x0020000c18087981 */ /* 0x000f28000c1e9d00 */
[----:B------:R-:W5:Y:S01]  /*1400*/  LDG.E.128.CONSTANT R12, desc[UR12][R24.64+0x3000] ;  /* 0x0030000c180c7981 */ /* 0x000f62000c1e9d00 */
[----:B------:R-:W-:-:S02]  /*1410*/  USHF.R.S32.HI UR14, URZ, 0x1f, UR5 ;  /* 0x0000001fff0e7899 */ /* 0x000fc40008011405 */
[----:B------:R-:W-:Y:S02]  /*1420*/  UIADD3 UR8, UP0, UPT, UR5, UR8, URZ ;  /* 0x0000000805087290 */ /* 0x000fe4000ff1e0ff */
[----:B------:R-:W-:Y:S02]  /*1430*/  USHF.L.U64.HI UR16, UR5, 0x2, UR14 ;  /* 0x0000000205107899 */ /* 0x000fe4000801020e */
[----:B------:R-:W-:Y:S01]  /*1440*/  UIADD3.X UR9, UPT, UPT, UR14, UR9, URZ, UP0, !UPT ;  /* 0x000000090e097290 */ /* 0x000fe200087fe4ff */
[----:B--2---:R-:W-:-:S04]  /*1450*/  IADD3 R17, PT, PT, R17, R16, R21 ;  /* 0x0000001011117210 */ /* 0x004fc80007ffe015 */
[----:B------:R-:W-:-:S04]  /*1460*/  IADD3 R17, PT, PT, R19, R18, R17 ;  /* 0x0000001213117210 */ /* 0x000fc80007ffe011 */
[----:B---3--:R-:W-:Y:S01]  /*1470*/  IADD3 R17, PT, PT, R5, R4, R17 ;  /* 0x0000000405117210 */ /* 0x008fe20007ffe011 */
[----:B------:R-:W-:Y:S01]  /*1480*/  IMAD.U32 R5, RZ, RZ, UR5 ;  /* 0x00000005ff057e24 */ /* 0x000fe2000f8e00ff */
[----:B0-----:R-:W-:Y:S02]  /*1490*/  IADD3 R4, P1, PT, R2, -UR7, RZ ;  /* 0x8000000702047c10 */ /* 0x001fe4000ff3e0ff */
[----:B------:R-:W-:Y:S02]  /*14a0*/  IADD3 R17, PT, PT, R7, R6, R17 ;  /* 0x0000000607117210 */ /* 0x000fe40007ffe011 */
[----:B------:R-:W-:Y:S02]  /*14b0*/  ISETP.GE.U32.AND P0, PT, R4, UR5, PT ;  /* 0x0000000504007c0c */ /* 0x000fe4000bf06070 */
[----:B------:R-:W-:Y:S02]  /*14c0*/  IADD3.X R4, PT, PT, R3, ~UR6, RZ, P1, !PT ;  /* 0x8000000603047c10 */ /* 0x000fe40008ffe4ff */
[----:B----4-:R-:W-:-:S02]  /*14d0*/  IADD3 R17, PT, PT, R9, R8, R17 ;  /* 0x0000000809117210 */ /* 0x010fc40007ffe011 */
[----:B------:R-:W-:Y:S02]  /*14e0*/  ISETP.GE.U32.AND.EX P0, PT, R4, UR14, PT, P0 ;  /* 0x0000000e04007c0c */ /* 0x000fe4000bf06100 */
[----:B------:R-:W-:Y:S02]  /*14f0*/  IADD3 R17, PT, PT, R11, R10, R17 ;  /* 0x0000000a0b117210 */ /* 0x000fe40007ffe011 */
[----:B------:R-:W-:Y:S02]  /*1500*/  LEA R20, P1, R5, R20, 0x2 ;  /* 0x0000001405147211 */ /* 0x000fe400078210ff */
[----:B-----5:R-:W-:Y:S02]  /*1510*/  IADD3 R17, PT, PT, R13, R12, R17 ;  /* 0x0000000c0d117210 */ /* 0x020fe40007ffe011 */
[----:B------:R-:W-:Y:S02]  /*1520*/  IADD3.X R23, PT, PT, R23, UR16, RZ, P1, !PT ;  /* 0x0000001017177c10 */ /* 0x000fe40008ffe4ff */
[----:B------:R-:W-:-:S03]  /*1530*/  IADD3 R21, PT, PT, R15, R14, R17 ;  /* 0x0000000e0f157210 */ /* 0x000fc60007ffe011 */
[----:B------:R-:W-:Y:S05]  /*1540*/  @!P0 BRA `(.L_x_74) ;  /* 0x0000000400dc8947 */ /* 0x000fea0003800000 */
[----:B------:R-:W-:Y:S02]  /*1550*/  UIADD3 UR7, UP0, UPT, UR5, UR7, URZ ;  /* 0x0000000705077290 */ /* 0x000fe4000ff1e0ff */
[----:B------:R-:W-:Y:S02]  /*1560*/  UIADD3 UR4, UPT, UPT, UR4, 0x1, URZ ;  /* 0x0000000104047890 */ /* 0x000fe4000fffe0ff */
[----:B------:R-:W-:Y:S02]  /*1570*/  UIADD3.X UR6, UPT, UPT, UR14, UR6, URZ, UP0, !UPT ;  /* 0x000000060e067290 */ /* 0x000fe400087fe4ff */
[----:B------:R-:W-:-:S04]  /*1580*/  ISETP.LT.U32.AND P0, PT, R26, UR7, PT ;  /* 0x000000071a007c0c */ /* 0x000fc8000bf01070 */
[----:B------:R-:W-:-:S05]  /*1590*/  IMAD.U32 R5, RZ, RZ, UR6 ;  /* 0x00000006ff057e24 */ /* 0x000fca000f8e00ff */
[----:B------:R-:W-:-:S13]  /*15a0*/  ISETP.GT.U32.AND.EX P0, PT, R5, R22, PT, P0 ;  /* 0x000000160500720c */ /* 0x000fda0003f04100 */
[----:B------:R-:W-:Y:S05]  /*15b0*/  @!P0 BRA `(.L_x_76) ;  /* 0xfffffffc00708947 */ /* 0x000fea000383ffff */
.L_x_75:
[----:B------:R-:W-:Y:S01]  /*15c0*/  IMAD.U32 R4, RZ, RZ, UR6 ;  /* 0x00000006ff047e24 */ /* 0x000fe2000f8e00ff */
[----:B------:R-:W-:-:S04]  /*15d0*/  ISETP.LE.U32.AND P0, PT, R2, UR7, PT ;  /* 0x0000000702007c0c */ /* 0x000fc8000bf03070 */
[----:B------:R-:W-:-:S13]  /*15e0*/  ISETP.GE.U32.AND.EX P0, PT, R4, R3, PT, P0 ;  /* 0x000000030400720c */ /* 0x000fda0003f06100 */
[----:B------:R-:W-:Y:S05]  /*15f0*/  @P0 BRA `(.L_x_74) ;  /* 0x0000000400b00947 */ /* 0x000fea0003800000 */
[----:B------:R-:W-:Y:S01]  /*1600*/  VIADD R5, R2, -UR7 ;  /* 0x8000000702057c36 */ /* 0x000fe20008000000 */
[----:B------:R-:W-:Y:S04]  /*1610*/  BSSY.RECONVERGENT B1, `(.L_x_74) ;  /* 0x000006a000017945 */ /* 0x000fe80003800200 */
[----:B------:R-:W-:-:S13]  /*1620*/  ISETP.GE.AND P0, PT, R0, R5, PT ;  /* 0x000000050000720c */ /* 0x000fda0003f06270 */
[----:B------:R-:W-:Y:S05]  /*1630*/  @P0 BRA `(.L_x_77) ;  /* 0x00000004009c0947 */ /* 0x000fea0003800000 */
[----:B------:R-:W0:Y:S01]  /*1640*/  LDC R7, c[0x0][0x3c0] ;  /* 0x0000f000ff077b82 */ /* 0x000e220000000800 */
[----:B------:R-:W-:Y:S01]  /*1650*/  LOP3.LUT R3, RZ, R0, RZ, 0x33, !PT ;  /* 0x00000000ff037212 */ /* 0x000fe200078e33ff */
[----:B------:R-:W-:Y:S01]  /*1660*/  USHF.L.U32 UR6, UR15, 0xc, URZ ;  /* 0x0000000c0f067899 */ /* 0x000fe200080006ff */
[----:B------:R-:W-:Y:S03]  /*1670*/  BSSY.RECONVERGENT B2, `(.L_x_78) ;  /* 0x0000019000027945 */ /* 0x000fe60003800200 */
[----:B------:R-:W-:Y:S02]  /*1680*/  IMAD.IADD R3, R3, 0x1, R2 ;  /* 0x0000000103037824 */ /* 0x000fe400078e0202 */
[----:B------:R-:W-:-:S03]  /*1690*/  IMAD.U32 R2, RZ, RZ, UR6 ;  /* 0x00000006ff027e24 */ /* 0x000fc6000f8e00ff */
[C---:B------:R-:W-:Y:S02]  /*16a0*/  LOP3.LUT R4, R3.reuse, 0x300, RZ, 0xc0, !PT ;  /* 0x0000030003047812 */ /* 0x040fe400078ec0ff */
[C---:B------:R-:W-:Y:S02]  /*16b0*/  IADD3 R2, PT, PT, R3.reuse, -UR5, -R2 ;  /* 0x8000000503027c10 */ /* 0x040fe4000fffe802 */
[----:B------:R-:W-:Y:S01]  /*16c0*/  ISETP.NE.AND P0, PT, R4, 0x300, PT ;  /* 0x000003000400780c */ /* 0x000fe20003f05270 */
[----:B------:R-:W-:Y:S01]  /*16d0*/  IMAD.MOV.U32 R4, RZ, RZ, R0 ;  /* 0x000000ffff047224 */ /* 0x000fe200078e0000 */
[----:B------:R-:W-:Y:S01]  /*16e0*/  LEA.HI R3, R3, 0x1, RZ, 0x18 ;  /* 0x0000000103037811 */ /* 0x000fe200078fc0ff */
[----:B0-----:R-:W-:-:S04]  /*16f0*/  IMAD R7, R7, UR4, RZ ;  /* 0x0000000407077c24 */ /* 0x001fc8000f8e02ff */
[----:B------:R-:W-:-:S05]  /*1700*/  IMAD R2, R7, -0x1000, R2 ;  /* 0xfffff00007027824 */ /* 0x000fca00078e0202 */
[----:B------:R-:W-:Y:S01]  /*1710*/  ISETP.GE.U32.AND P1, PT, R2, 0x300, PT ;  /* 0x000003000200780c */ /* 0x000fe20003f26070 */
[----:B------:R-:W-:-:S12]  /*1720*/  @!P0 BRA `(.L_x_79) ;  /* 0x0000000000348947 */ /* 0x000fd80003800000 */
[----:B------:R-:W-:Y:S01]  /*1730*/  LOP3.LUT R3, R3, 0x3, RZ, 0xc0, !PT ;  /* 0x0000000303037812 */ /* 0x000fe200078ec0ff */
[----:B------:R-:W-:-:S04]  /*1740*/  IMAD.MOV.U32 R4, RZ, RZ, R0 ;  /* 0x000000ffff047224 */ /* 0x000fc800078e0000 */
[----:B------:R-:W-:-:S07]  /*1750*/  IMAD.MOV R6, RZ, RZ, -R3 ;  /* 0x000000ffff067224 */ /* 0x000fce00078e0a03 */
.L_x_80:
        /* <DEDUP_REMOVED lines=8> */
[----:B--2---:R-:W-:-:S10]  /*17e0*/  IMAD.IADD R21, R2, 0x1, R21 ;  /* 0x0000000102157824 */ /* 0x004fd400078e0215 */
[----:B------:R-:W-:Y:S05]  /*17f0*/  @P0 BRA `(.L_x_80) ;  /* 0xfffffffc00d80947 */ /* 0x000fea000383ffff */
.L_x_79:
[----:B------:R-:W-:Y:S05]  /*1800*/  BSYNC.RECONVERGENT B2 ;  /* 0x0000000000027941 */ /* 0x000fea0003800200 */
.L_x_78:
[----:B------:R-:W-:Y:S05]  /*1810*/  @!P1 BRA `(.L_x_77) ;  /* 0x0000000400249947 */ /* 0x000fea0003800000 */
[----:B------:R-:W-:Y:S01]  /*1820*/  IMAD.IADD R7, R5, 0x1, -R4 ;  /* 0x0000000105077824 */ /* 0x000fe200078e0a04 */
[----:B------:R-:W-:Y:S01]  /*1830*/  IADD3 R3, P0, PT, R4, UR8, RZ ;  /* 0x0000000804037c10 */ /* 0x000fe2000ff1e0ff */
[----:B------:R-:W-:Y:S03]  /*1840*/  BSSY.RECONVERGENT B2, `(.L_x_81) ;  /* 0x0000027000027945 */ /* 0x000fe60003800200 */
[----:B------:R-:W-:Y:S01]  /*1850*/  ISETP.GT.AND P1, PT, R7, 0xc00, PT ;  /* 0x00000c000700780c */ /* 0x000fe20003f24270 */
[----:B------:R-:W-:Y:S01]  /*1860*/  IMAD.X R6, RZ, RZ, UR9, P0 ;  /* 0x00000009ff067e24 */ /* 0x000fe200080e06ff */
[----:B------:R-:W-:-:S04]  /*1870*/  LEA R2, P0, R3, UR10, 0x2 ;  /* 0x0000000a03027c11 */ /* 0x000fc8000f8010ff */
[----:B------:R-:W-:Y:S02]  /*1880*/  LEA.HI.X R3, R3, UR11, R6, 0x2, P0 ;  /* 0x0000000b03037c11 */ /* 0x000fe400080f1406 */
[----:B------:R-:W-:-:S05]  /*1890*/  PLOP3.LUT P0, PT, PT, PT, PT, 0x80, 0x8 ;  /* 0x000000000008781c */ /* 0x000fca0003f0f070 */
[----:B------:R-:W-:Y:S08]  /*18a0*/  @!P1 BRA `(.L_x_82) ;  /* 0x0000000000809947 */ /* 0x000ff00003800000 */
[----:B------:R-:W-:Y:S01]  /*18b0*/  PLOP3.LUT P0, PT, PT, PT, PT, 0x8, 0x80 ;  /* 0x000000000080781c */ /* 0x000fe20003f0e170 */
[----:B------:R-:W-:-:S12]  /*18c0*/  VIADD R7, R5, 0xfffff400 ;  /* 0xfffff40005077836 */ /* 0x000fd80000000000 */
.L_x_83:
        /* <DEDUP_REMOVED lines=15> */
[----:B------:R0:W5:Y:S01]  /*19c0*/  LDG.E.CONSTANT R6, desc[UR12][R2.64+0x3c00] ;  /* 0x003c000c02067981 */ /* 0x000162000c1e9900 */
[----:B------:R-:W-:-:S05]  /*19d0*/  VIADD R4, R4, 0x1000 ;  /* 0x0000100004047836 */ /* 0x000fca0000000000 */
[----:B------:R-:W-:Y:S02]  /*19e0*/  ISETP.GE.AND P1, PT, R4, R7, PT ;  /* 0x000000070400720c */ /* 0x000fe40003f26270 */
[----:B--2---:R-:W-:Y:S02]  /*19f0*/  IADD3 R10, PT, PT, R12, R10, R21 ;  /* 0x0000000a0c0a7210 */ /* 0x004fe40007ffe015 */
[----:B------:R-:W-:-:S05]  /*1a00*/  IADD3 R12, P2, PT, R2, 0x4000, RZ ;  /* 0x00004000020c7810 */ /* 0x000fca0007f5e0ff */
[----:B0-----:R-:W-:Y:S01]  /*1a10*/  IMAD.X R3, RZ, RZ, R3, P2 ;  /* 0x000000ffff037224 */ /* 0x001fe200010e0603 */
[----:B---3--:R-:W-:Y:S01]  /*1a20*/  IADD3 R10, PT, PT, R14, R13, R10 ;  /* 0x0000000d0e0a7210 */ /* 0x008fe20007ffe00a */
[----:B------:R-:W-:-:S03]  /*1a30*/  IMAD.MOV.U32 R2, RZ, RZ, R12 ;  /* 0x000000ffff027224 */ /* 0x000fc600078e000c */
[----:B----4-:R-:W-:-:S04]  /*1a40*/  IADD3 R10, PT, PT, R16, R15, R10 ;  /* 0x0000000f100a7210 */ /* 0x010fc80007ffe00a */
[----:B-----5:R-:W-:-:S04]  /*1a50*/  IADD3 R10, PT, PT, R18, R17, R10 ;  /* 0x00000011120a7210 */ /* 0x020fc80007ffe00a */
[----:B------:R-:W-:-:S04]  /*1a60*/  IADD3 R10, PT, PT, R20, R19, R10 ;  /* 0x00000013140a7210 */ /* 0x000fc80007ffe00a */
[----:B------:R-:W-:-:S04]  /*1a70*/  IADD3 R10, PT, PT, R22, R23, R10 ;  /* 0x00000017160a7210 */ /* 0x000fc80007ffe00a */
[----:B------:R-:W-:-:S04]  /*1a80*/  IADD3 R8, PT, PT, R8, R11, R10 ;  /* 0x0000000b08087210 */ /* 0x000fc80007ffe00a */
[----:B------:R-:W-:Y:S01]  /*1a90*/  IADD3 R21, PT, PT, R6, R9, R8 ;  /* 0x0000000906157210 */ /* 0x000fe20007ffe008 */
[----:B------:R-:W-:Y:S06]  /*1aa0*/  @!P1 BRA `(.L_x_83) ;  /* 0xfffffffc00889947 */ /* 0x000fec000383ffff */
.L_x_82:
[----:B------:R-:W-:Y:S05]  /*1ab0*/  BSYNC.RECONVERGENT B2 ;  /* 0x0000000000027941 */ /* 0x000fea0003800200 */
.L_x_81:
[----:B------:R-:W-:Y:S01]  /*1ac0*/  IMAD.IADD R6, R5, 0x1, -R4 ;  /* 0x0000000105067824 */ /* 0x000fe200078e0a04 */
[----:B------:R-:W-:Y:S04]  /*1ad0*/  BSSY.RECONVERGENT B2, `(.L_x_84) ;  /* 0x0000015000027945 */ /* 0x000fe80003800200 */
[----:B------:R-:W-:-:S13]  /*1ae0*/  ISETP.GT.AND P1, PT, R6, 0x400, PT ;  /* 0x000004000600780c */ /* 0x000fda0003f24270 */
[----:B------:R-:W-:Y:S05]  /*1af0*/  @!P1 BRA `(.L_x_85) ;  /* 0x0000000000489947 */ /* 0x000fea0003800000 */
[----:B------:R-:W2:Y:S04]  /*1b00*/  LDG.E.CONSTANT R6, desc[UR12][R2.64] ;  /* 0x0000000c02067981 */ /* 0x000ea8000c1e9900 */
[----:B------:R-:W2:Y:S04]  /*1b10*/  LDG.E.CONSTANT R7, desc[UR12][R2.64+0x400] ;  /* 0x0004000c02077981 */ /* 0x000ea8000c1e9900 */
[----:B------:R-:W3:Y:S04]  /*1b20*/  LDG.E.CONSTANT R9, desc[UR12][R2.64+0x800] ;  /* 0x0008000c02097981 */ /* 0x000ee8000c1e9900 */
[----:B------:R-:W3:Y:S04]  /*1b30*/  LDG.E.CONSTANT R8, desc[UR12][R2.64+0xc00] ;  /* 0x000c000c02087981 */ /* 0x000ee8000c1e9900 */
[----:B------:R-:W4:Y:S04]  /*1b40*/  LDG.E.CONSTANT R11, desc[UR12][R2.64+0x1000] ;  /* 0x0010000c020b7981 */ /* 0x000f28000c1e9900 */
[----:B------:R-:W4:Y:S04]  /*1b50*/  LDG.E.CONSTANT R10, desc[UR12][R2.64+0x1400] ;  /* 0x0014000c020a7981 */ /* 0x000f28000c1e9900 */
[----:B------:R-:W5:Y:S04]  /*1b60*/  LDG.E.CONSTANT R13, desc[UR12][R2.64+0x1800] ;  /* 0x0018000c020d7981 */ /* 0x000f68000c1e9900 */
[----:B------:R0:W5:Y:S01]  /*1b70*/  LDG.E.CONSTANT R12, desc[UR12][R2.64+0x1c00] ;  /* 0x001c000c020c7981 */ /* 0x000162000c1e9900 */
[----:B------:R-:W-:Y:S01]  /*1b80*/  PLOP3.LUT P0, PT, PT, PT, PT, 0x8, 0x80 ;  /* 0x000000000080781c */ /* 0x000fe20003f0e170 */
[----:B------:R-:W-:Y:S01]  /*1b90*/  VIADD R4, R4, 0x800 ;  /* 0x0000080004047836 */ /* 0x000fe20000000000 */
[----:B--2---:R-:W-:-:S02]  /*1ba0*/  IADD3 R6, PT, PT, R7, R6, R21 ;  /* 0x0000000607067210 */ /* 0x004fc40007ffe015 */
[----:B------:R-:W-:-:S05]  /*1bb0*/  IADD3 R7, P1, PT, R2, 0x2000, RZ ;  /* 0x0000200002077810 */ /* 0x000fca0007f3e0ff */
[----:B0-----:R-:W-:Y:S01]  /*1bc0*/  IMAD.MOV.U32 R2, RZ, RZ, R7 ;  /* 0x000000ffff027224 */ /* 0x001fe200078e0007 */
[----:B---3--:R-:W-:Y:S01]  /*1bd0*/  IADD3 R6, PT, PT, R8, R9, R6 ;  /* 0x0000000908067210 */ /* 0x008fe20007ffe006 */
[----:B------:R-:W-:-:S04]  /*1be0*/  IMAD.X R8, RZ, RZ, R3, P1 ;  /* 0x000000ffff087224 */ /* 0x000fc800008e0603 */
[----:B------:R-:W-:Y:S01]  /*1bf0*/  IMAD.MOV.U32 R3, RZ, RZ, R8 ;  /* 0x000000ffff037224 */ /* 0x000fe200078e0008 */
[----:B----4-:R-:W-:-:S04]  /*1c00*/  IADD3 R6, PT, PT, R10, R11, R6 ;  /* 0x0000000b0a067210 */ /* 0x010fc80007ffe006 */
[----:B-----5:R-:W-:-:S07]  /*1c10*/  IADD3 R21, PT, PT, R12, R13, R6 ;  /* 0x0000000d0c157210 */ /* 0x020fce0007ffe006 */
.L_x_85:
[----:B------:R-:W-:Y:S05]  /*1c20*/  BSYNC.RECONVERGENT B2 ;  /* 0x0000000000027941 */ /* 0x000fea0003800200 */
.L_x_84:
[----:B------:R-:W-:-:S13]  /*1c30*/  ISETP.LT.OR P0, PT, R4, R5, P0 ;  /* 0x000000050400720c */ /* 0x000fda0000701670 */
[----:B------:R-:W-:Y:S05]  /*1c40*/  @!P0 BRA `(.L_x_77) ;  /* 0x0000000000188947 */ /* 0x000fea0003800000 */
[----:B------:R-:W2:Y:S04]  /*1c50*/  LDG.E.CONSTANT R4, desc[UR12][R2.64] ;  /* 0x0000000c02047981 */ /* 0x000ea8000c1e9900 */
[----:B------:R-:W2:Y:S04]  /*1c60*/  LDG.E.CONSTANT R5, desc[UR12][R2.64+0x400] ;  /* 0x0004000c02057981 */ /* 0x000ea8000c1e9900 */
[----:B------:R-:W3:Y:S04]  /*1c70*/  LDG.E.CONSTANT R7, desc[UR12][R2.64+0x800] ;  /* 0x0008000c02077981 */ /* 0x000ee8000c1e9900 */
[----:B------:R-:W3:Y:S01]  /*1c80*/  LDG.E.CONSTANT R6, desc[UR12][R2.64+0xc00] ;  /* 0x000c000c02067981 */ /* 0x000ee2000c1e9900 */
[----:B--2---:R-:W-:-:S04]  /*1c90*/  IADD3 R4, PT, PT, R5, R4, R21 ;  /* 0x0000000405047210 */ /* 0x004fc80007ffe015 */
[----:B---3--:R-:W-:-:S07]  /*1ca0*/  IADD3 R21, PT, PT, R6, R7, R4 ;  /* 0x0000000706157210 */ /* 0x008fce0007ffe004 */
.L_x_77:
[----:B------:R-:W-:Y:S05]  /*1cb0*/  BSYNC.RECONVERGENT B1 ;  /* 0x0000000000017941 */ /* 0x000fea0003800200 */
.L_x_74:
        /* <DEDUP_REMOVED lines=43> */
.L_x_58:
[----:B------:R-:W0:Y:S01]  /*1f70*/  LDCU.64 UR8, c[0x0][0x3b8] ;  /* 0x00007700ff0877ac */ /* 0x000e220008000a00 */
[----:B------:R-:W-:Y:S01]  /*1f80*/  USHF.L.U32 UR6, UR15, 0xc, URZ ;  /* 0x0000000c0f067899 */ /* 0x000fe200080006ff */
        /* <DEDUP_REMOVED lines=20> */
.L_x_88:
[----:B------:R-:W-:Y:S05]  /*20d0*/  BSYNC.RECONVERGENT B1 ;  /* 0x0000000000017941 */ /* 0x000fea0003800200 */
.L_x_87:
        /* <DEDUP_REMOVED lines=19> */
.L_x_93:
        /* <DEDUP_REMOVED lines=10> */
.L_x_92:
[----:B------:R-:W-:Y:S05]  /*22b0*/  BSYNC.RECONVERGENT B2 ;  /* 0x0000000000027941 */ /* 0x000fea0003800200 */
.L_x_91:
        /* <DEDUP_REMOVED lines=8> */
.L_x_96:
        /* <DEDUP_REMOVED lines=46> */
.L_x_95:
[----:B------:R-:W-:Y:S05]  /*2620*/  BSYNC.RECONVERGENT B2 ;  /* 0x0000000000027941 */ /* 0x000fea0003800200 */
.L_x_94:
        /* <DEDUP_REMOVED lines=28> */
.L_x_98:
[----:B------:R-:W-:Y:S05]  /*27f0*/  BSYNC.RECONVERGENT B2 ;  /* 0x0000000000027941 */ /* 0x000fea0003800200 */
.L_x_97:
        /* <DEDUP_REMOVED lines=13> */
.L_x_90:
[----:B------:R-:W-:Y:S05]  /*28d0*/  BSYNC.RECONVERGENT B1 ;  /* 0x0000000000017941 */ /* 0x000fea0003800200 */
.L_x_89:
        /* <DEDUP_REMOVED lines=37> */
[----:B--2---:R-:W-:Y:S04]  /*2b30*/  LDS R0, [UR4+0xc] ;  /* 0x00000c04ff007984 */ /* 0x004fe80008000800 */
[----:B------:R-:W0:Y:S04]  /*2b40*/  LDS.128 R4, [UR4+0x10] ;  /* 0x00001004ff047984 */ /* 0x000e280008000c00 */
[----:B------:R-:W1:Y:S01]  /*2b50*/  LDS.64 R8, [UR4+0x20] ;  /* 0x00002004ff087984 */ /* 0x000e620008000a00 */
[----:B0-----:R-:W-:-:S04]  /*2b60*/  IADD3 R0, PT, PT, R4, R0, R3 ;  /* 0x0000000004007210 */ /* 0x001fc80007ffe003 */
[----:B------:R-:W-:-:S04]  /*2b70*/  IADD3 R0, PT, PT, R6, R0, R5 ;  /* 0x0000000006007210 */ /* 0x000fc80007ffe005 */
[----:B-1----:R-:W-:-:S05]  /*2b80*/  IADD3 R0, PT, PT, R8, R0, R7 ;  /* 0x0000000008007210 */ /* 0x002fca0007ffe007 */
[----:B------:R-:W-:Y:S01]  /*2b90*/  IMAD.IADD R3, R0, 0x1, R9 ;  /* 0x0000000100037824 */ /* 0x000fe200078e0209 */
[----:B------:R-:W-:Y:S06]  /*2ba0*/  BRA `(.L_x_73) ;  /* 0x00000014000c7947 */ /* 0x000fec0003800000 */
.L_x_99:
        /* <DEDUP_REMOVED lines=16> */
[C---:B------:R-:W-:Y:S02]  /*2cb0*/  VIADD R8, R6.reuse, 0x8 ;  /* 0x0000000806087836 */ /* 0x040fe40000000000 */
[----:B------:R-:W-:Y:S01]  /*2cc0*/  VIADD R6, R6, 0x10 ;  /* 0x0000001006067836 */ /* 0x000fe20000000000 */
[----:B------:R-:W1:Y:S02]  /*2cd0*/  SHFL.DOWN PT, R2, R3, 0x2, R7 ;  /* 0x0840000003027989 */ /* 0x000e6400000e0007 */
[----:B-1----:R-:W-:Y:S02]  /*2ce0*/  SEL R2, R2, RZ, !P0 ;  /* 0x000000ff02027207 */ /* 0x002fe40004000000 */
[----:B------:R-:W-:-:S03]  /*2cf0*/  ISETP.GT.AND P0, PT, R10, R7, PT ;  /* 0x000000070a00720c */ /* 0x000fc60003f04270 */
[----:B------:R-:W-:Y:S01]  /*2d00*/  IMAD.IADD R2, R3, 0x1, R2 ;  /* 0x0000000103027824 */ /* 0x000fe200078e0202 */
[----:B------:R-:W-:-:S04]  /*2d10*/  @!P1 SHF.R.U32.HI R3, RZ, 0x3, R9 ;  /* 0x00000003ff039819 */ /* 0x000fc80000011609 */
[----:B------:R-:W1:Y:S02]  /*2d20*/  SHFL.DOWN PT, R4, R2, 0x4, R7 ;  /* 0x0880000002047989 */ /* 0x000e6400000e0007 */
[----:B-1----:R-:W-:Y:S02]  /*2d30*/  SEL R5, R4, RZ, !P0 ;  /* 0x000000ff04057207 */ /* 0x002fe40004000000 */
[----:B------:R-:W-:Y:S02]  /*2d40*/  ISETP.GT.AND P0, PT, R8, R7, PT ;  /* 0x000000070800720c */ /* 0x000fe40003f04270 */
[----:B------:R-:W-:Y:S01]  /*2d50*/  @!P1 MOV R8, 0x400 ;  /* 0x0000040000089802 */ /* 0x000fe20000000f00 */
[----:B------:R-:W-:-:S03]  /*2d60*/  IMAD.IADD R5, R2, 0x1, R5 ;  /* 0x0000000102057824 */ /* 0x000fc600078e0205 */
[----:B0-----:R-:W-:Y:S02]  /*2d70*/  @!P1 LEA R8, R11, R8, 0x18 ;  /* 0x000000080b089211 */ /* 0x001fe400078ec0ff */
[----:B------:R-:W0:Y:S02]  /*2d80*/  SHFL.DOWN PT, R4, R5, 0x8, R7 ;  /* 0x0900000005047989 */ /* 0x000e2400000e0007 */
[----:B0-----:R-:W-:Y:S02]  /*2d90*/  SEL R4, R4, RZ, !P0 ;  /* 0x000000ff04047207 */ /* 0x001fe40004000000 */
[----:B------:R-:W-:-:S03]  /*2da0*/  ISETP.GT.AND P0, PT, R6, R7, PT ;  /* 0x000000070600720c */ /* 0x000fc60003f04270 */
[----:B------:R-:W-:Y:S01]  /*2db0*/  IMAD.IADD R4, R5, 0x1, R4 ;  /* 0x0000000105047824 */ /* 0x000fe200078e0204 */
[----:B------:R-:W-:-:S04]  /*2dc0*/  @!P1 LOP3.LUT R5, R3, 0x7c, RZ, 0xc0, !PT ;  /* 0x0000007c03059812 */ /* 0x000fc800078ec0ff */
[----:B------:R-:W0:Y:S01]  /*2dd0*/  SHFL.DOWN PT, R2, R4, 0x10, R7 ;  /* 0x0a00000004027989 */ /* 0x000e2200000e0007 */
[----:B------:R-:W-:Y:S01]  /*2de0*/  @!P1 IMAD.IADD R8, R5, 0x1, R8 ;  /* 0x0000000105089824 */ /* 0x000fe200078e0208 */
        /* <DEDUP_REMOVED lines=13> */
[----:B------:R-:W2:Y:S04]  /*2ec0*/  LDS R2, [UR4+0xc] ;  /* 0x00000c04ff027984 */ /* 0x000ea80008000800 */
[----:B-1----:R-:W1:Y:S01]  /*2ed0*/  LDS.64 R8, [UR4+0x20] ;  /* 0x00002004ff087984 */ /* 0x002e620008000a00 */
[----:B0-----:R-:W-:Y:S02]  /*2ee0*/  SEL R4, R4, RZ, P2 ;  /* 0x000000ff04047207 */ /* 0x001fe40001000000 */
[----:B------:R-:W-:-:S02]  /*2ef0*/  ISETP.GT.AND P2, PT, R0, 0x60, PT ;  /* 0x000000600000780c */ /* 0x000fc40003f44270 */
[----:B--2---:R-:W-:Y:S02]  /*2f00*/  SEL R2, R2, RZ, P1 ;  /* 0x000000ff02027207 */ /* 0x004fe40000800000 */
        /* <DEDUP_REMOVED lines=8> */
[----:B-1----:R-:W-:Y:S02]  /*2f90*/  SEL R8, R8, RZ, P2 ;  /* 0x000000ff08087207 */ /* 0x002fe40001000000 */
[----:B------:R-:W-:Y:S02]  /*2fa0*/  SEL R9, R9, RZ, P3 ;  /* 0x000000ff09097207 */ /* 0x000fe40001800000 */
[----:B------:R-:W-:-:S05]  /*2fb0*/  IADD3 R2, PT, PT, R8, R2, R7 ;  /* 0x0000000208027210 */ /* 0x000fca0007ffe007 */
[----:B------:R-:W-:Y:S01]  /*2fc0*/  IMAD.IADD R3, R2, 0x1, R9 ;  /* 0x0000000102037824 */ /* 0x000fe200078e0209 */
[----:B------:R-:W-:Y:S06]  /*2fd0*/  BRA `(.L_x_73) ;  /* 0x0000001000007947 */ /* 0x000fec0003800000 */
.L_x_86:
[----:B------:R-:W0:Y:S01]  /*2fe0*/  S2R R0, SR_TID.X ;  /* 0x0000000000007919 */ /* 0x000e220000002100 */
[----:B------:R-:W1:Y:S01]  /*2ff0*/  LDC.64 R4, c[0x0][0x380] ;  /* 0x0000e000ff047b82 */ /* 0x000e620000000a00 */
[----:B0-----:R-:W-:-:S04]  /*3000*/  VIADD R7, R0, UR6 ;  /* 0x0000000600077c36 */ /* 0x001fc80008000000 */
[----:B-1----:R-:W-:-:S05]  /*3010*/  IMAD.WIDE.U32 R4, R7, 0x4, R4 ;  /* 0x0000000407047825 */ /* 0x002fca00078e0004 */
        /* <DEDUP_REMOVED lines=16> */
[----:B------:R-:W-:-:S02]  /*3120*/  USHF.R.S32.HI UR7, URZ, 0x1f, UR5 ;  /* 0x0000001fff077899 */ /* 0x000fc40008011405 */
[----:B------:R-:W-:-:S04]  /*3130*/  ISETP.GE.U32.AND P0, PT, R22, UR5, PT ;  /* 0x0000000516007c0c */ /* 0x000fc8000bf06070 */
[----:B------:R-:W-:Y:S02]  /*3140*/  ISETP.GE.U32.AND.EX P0, PT, R21, UR7, PT, P0 ;  /* 0x0000000715007c0c */ /* 0x000fe4000bf06100 */
[----:B--2---:R-:W-:-:S04]  /*3150*/  IADD3 R6, PT, PT, R7, R6, R23 ;  /* 0x0000000607067210 */ /* 0x004fc80007ffe017 */
[----:B---3--:R-:W-:-:S04]  /*3160*/  IADD3 R6, PT, PT, R9, R8, R6 ;  /* 0x0000000809067210 */ /* 0x008fc80007ffe006 */
[----:B----4-:R-:W-:-:S04]  /*3170*/  IADD3 R6, PT, PT, R11, R10, R6 ;  /* 0x0000000a0b067210 */ /* 0x010fc80007ffe006 */
[----:B-----5:R-:W-:-:S04]  /*3180*/  IADD3 R6, PT, PT, R13, R12, R6 ;  /* 0x0000000c0d067210 */ /* 0x020fc80007ffe006 */
[----:B------:R-:W-:-:S04]  /*3190*/  IADD3 R6, PT, PT, R15, R14, R6 ;  /* 0x0000000e0f067210 */ /* 0x000fc80007ffe006 */
[----:B------:R-:W-:-:S04]  /*31a0*/  IADD3 R6, PT, PT, R17, R16, R6 ;  /* 0x0000001011067210 */ /* 0x000fc80007ffe006 */
        /* <DEDUP_REMOVED lines=22> */
.L_x_102:
[----:B------:R-:W2:Y:S02]  /*3310*/  S2R R7, SR_TID.X ;  /* 0x0000000000077919 */ /* 0x000ea40000002100 */
[----:B--2---:R-:W-:-:S05]  /*3320*/  IADD3 R7, P0, PT, R7, UR6, RZ ;  /* 0x0000000607077c10 */ /* 0x004fca000ff1e0ff */
[----:B------:R-:W-:Y:S01]  /*3330*/  IMAD.X R8, RZ, RZ, UR7, P0 ;  /* 0x00000007ff087e24 */ /* 0x000fe200080e06ff */
[----:B-1----:R-:W-:-:S04]  /*3340*/  LEA R6, P0, R7, UR10, 0x2 ;  /* 0x0000000a07067c11 */ /* 0x002fc8000f8010ff */
[----:B------:R-:W-:-:S05]  /*3350*/  LEA.HI.X R7, R7, UR11, R8, 0x2, P0 ;  /* 0x0000000b07077c11 */ /* 0x000fca00080f1408 */
        /* <DEDUP_REMOVED lines=16> */
[----:B------:R-:W-:-:S02]  /*3460*/  USHF.R.S32.HI UR14, URZ, 0x1f, UR5 ;  /* 0x0000001fff0e7899 */ /* 0x000fc40008011405 */
[----:B------:R-:W-:-:S04]  /*3470*/  UIADD3 UR8, UP0, UPT, UR5, UR8, URZ ;  /* 0x0000000805087290 */ /* 0x000fc8000ff1e0ff */
[----:B------:R-:W-:Y:S01]  /*3480*/  UIADD3.X UR9, UPT, UPT, UR14, UR9, URZ, UP0, !UPT ;  /* 0x000000090e097290 */ /* 0x000fe200087fe4ff */
[----:B-1----:R-:W-:Y:S01]  /*3490*/  IMAD.U32 R6, RZ, RZ, UR5 ;  /* 0x00000005ff067e24 */ /* 0x002fe2000f8e00ff */
[----:B--2---:R-:W-:Y:S02]  /*34a0*/  IADD3 R17, PT, PT, R18, R17, R4 ;  /* 0x0000001112117210 */ /* 0x004fe40007ffe004 */
[----:B0-----:R-:W-:-:S04]  /*34b0*/  IADD3 R4, P1, PT, R2, -UR6, RZ ;  /* 0x8000000602047c10 */ /* 0x001fc8000ff3e0ff */
[----:B------:R-:W-:Y:S02]  /*34c0*/  ISETP.GE.U32.AND P0, PT, R4, UR5, PT ;  /* 0x0000000504007c0c */ /* 0x000fe4000bf06070 */
[----:B---3--:R-:W-:Y:S01]  /*34d0*/  IADD3 R17, PT, PT, R20, R19, R17 ;  /* 0x0000001314117210 */ /* 0x008fe20007ffe011 */
[----:B------:R-:W-:Y:S01]  /*34e0*/  IMAD.U32 R19, RZ, RZ, UR5 ;  /* 0x00000005ff137e24 */ /* 0x000fe2000f8e00ff */
[----:B------:R-:W-:-:S04]  /*34f0*/  IADD3.X R4, PT, PT, R3, ~UR7, RZ, P1, !PT ;  /* 0x8000000703047c10 */ /* 0x000fc80008ffe4ff */
[----:B------:R-:W-:Y:S01]  /*3500*/  ISETP.GE.U32.AND.EX P0, PT, R4, UR14, PT, P0 ;  /* 0x0000000e04007c0c */ /* 0x000fe2000bf06100 */
[----:B------:R-:W-:Y:S01]  /*3510*/  IMAD.U32 R4, RZ, RZ, UR14 ;  /* 0x0000000eff047e24 */ /* 0x000fe2000f8e00ff */
[----:B----4-:R-:W-:Y:S02]  /*3520*/  IADD3 R17, PT, PT, R22, R21, R17 ;  /* 0x0000001516117210 */ /* 0x010fe40007ffe011 */
[----:B------:R-:W-:-:S04]  /*3530*/  LEA R0, P1, R19, R0, 0x2 ;  /* 0x0000000013007211 */ /* 0x000fc800078210ff */
[----:B------:R-:W-:Y:S02]  /*3540*/  LEA.HI.X R5, R6, R5, R4, 0x2, P1 ;  /* 0x0000000506057211 */ /* 0x000fe400008f1404 */
[----:B-----5:R-:W-:-:S04]  /*3550*/  IADD3 R17, PT, PT, R24, R23, R17 ;  /* 0x0000001718117210 */ /* 0x020fc80007ffe011 */
[----:B------:R-:W-:-:S04]  /*3560*/  IADD3 R8, PT, PT, R11, R8, R17 ;  /* 0x000000080b087210 */ /* 0x000fc80007ffe011 */
[----:B------:R-:W-:-:S04]  /*3570*/  IADD3 R8, PT, PT, R13, R16, R8 ;  /* 0x000000100d087210 */ /* 0x000fc80007ffe008 */
[----:B------:R-:W-:-:S04]  /*3580*/  IADD3 R8, PT, PT, R9, R14, R8 ;  /* 0x0000000e09087210 */ /* 0x000fc80007ffe008 */
[----:B------:R-:W-:Y:S01]  /*3590*/  IADD3 R4, PT, PT, R15, R12, R8 ;  /* 0x0000000c0f047210 */ /* 0x000fe20007ffe008 */
[----:B------:R-:W-:Y:S06]  /*35a0*/  @!P0 BRA `(.L_x_100) ;  /* 0x0000000400e08947 */ /* 0x000fec0003800000 */
[----:B------:R-:W-:Y:S02]  /*35b0*/  UIADD3 UR6, UP0, UPT, UR5, UR6, URZ ;  /* 0x0000000605067290 */ /* 0x000fe4000ff1e0ff */
[----:B------:R-:W-:Y:S02]  /*35c0*/  UIADD3 UR4, UPT, UPT, UR4, 0x1, URZ ;  /* 0x0000000104047890 */ /* 0x000fe4000fffe0ff */
[----:B------:R-:W-:Y:S02]  /*35d0*/  UIADD3.X UR7, UPT, UPT, UR14, UR7, URZ, UP0, !UPT ;  /* 0x000000070e077290 */ /* 0x000fe400087fe4ff */
[----:B------:R-:W-:-:S04]  /*35e0*/  ISETP.LT.U32.AND P0, PT, R25, UR6, PT ;  /* 0x0000000619007c0c */ /* 0x000fc8000bf01070 */
[----:B------:R-:W-:-:S05]  /*35f0*/  IMAD.U32 R7, RZ, RZ, UR7 ;  /* 0x00000007ff077e24 */ /* 0x000fca000f8e00ff */
[----:B------:R-:W-:-:S13]  /*3600*/  ISETP.GT.U32.AND.EX P0, PT, R7, R10, PT, P0 ;  /* 0x0000000a0700720c */ /* 0x000fda0003f04100 */
[----:B------:R-:W-:Y:S05]  /*3610*/  @!P0 BRA `(.L_x_102) ;  /* 0xfffffffc003c8947 */ /* 0x000fea000383ffff */
.L_x_101:
[----:B------:R-:W-:Y:S01]  /*3620*/  IMAD.U32 R6, RZ, RZ, UR7 ;  /* 0x00000007ff067e24 */ /* 0x000fe2000f8e00ff */
[----:B------:R-:W-:-:S04]  /*3630*/  ISETP.LE.U32.AND P0, PT, R2, UR6, PT ;  /* 0x0000000602007c0c */ /* 0x000fc8000bf03070 */
[----:B------:R-:W-:-:S13]  /*3640*/  ISETP.GE.U32.AND.EX P0, PT, R6, R3, PT, P0 ;  /* 0x000000030600720c */ /* 0x000fda0003f06100 */
[----:B------:R-:W-:Y:S05]  /*3650*/  @P0 BRA `(.L_x_100) ;  /* 0x0000000400b40947 */ /* 0x000fea0003800000 */
[----:B------:R-:W0:Y:S01]  /*3660*/  S2R R9, SR_TID.X ;  /* 0x0000000000097919 */ /* 0x000e220000002100 */
[----:B------:R-:W-:Y:S01]  /*3670*/  VIADD R6, R2, -UR6 ;  /* 0x8000000602067c36 */ /* 0x000fe20008000000 */
[----:B------:R-:W-:Y:S04]  /*3680*/  BSSY.RECONVERGENT B1, `(.L_x_100) ;  /* 0x000006a000017945 */ /* 0x000fe80003800200 */
[----:B0-----:R-:W-:-:S13]  /*3690*/  ISETP.GE.AND P0, PT, R9, R6, PT ;  /* 0x000000060900720c */ /* 0x001fda0003f06270 */
[----:B------:R-:W-:Y:S05]  /*36a0*/  @P0 BRA `(.L_x_103) ;  /* 0x00000004009c0947 */ /* 0x000fea0003800000 */
[----:B------:R-:W0:Y:S01]  /*36b0*/  LDC R8, c[0x0][0x3c0] ;  /* 0x0000f000ff087b82 */ /* 0x000e220000000800 */
[----:B------:R-:W-:Y:S01]  /*36c0*/  USHF.L.U32 UR6, UR15, 0xc, URZ ;  /* 0x0000000c0f067899 */ /* 0x000fe200080006ff */
[----:B------:R-:W-:Y:S01]  /*36d0*/  LOP3.LUT R3, RZ, R9, RZ, 0x33, !PT ;  /* 0x00000009ff037212 */ /* 0x000fe200078e33ff */
[----:B------:R-:W-:Y:S04]  /*36e0*/  BSSY.RECONVERGENT B2, `(.L_x_104) ;  /* 0x0000019000027945 */ /* 0x000fe80003800200 */
[----:B------:R-:W-:Y:S02]  /*36f0*/  IMAD.IADD R3, R3, 0x1, R2 ;  /* 0x0000000103037824 */ /* 0x000fe400078e0202 */
[----:B------:R-:W-:-:S05]  /*3700*/  IMAD.U32 R2, RZ, RZ, UR6 ;  /* 0x00000006ff027e24 */ /* 0x000fca000f8e00ff */
[C---:B------:R-:W-:Y:S01]  /*3710*/  IADD3 R7, PT, PT, R3.reuse, -UR5, -R2 ;  /* 0x8000000503077c10 */ /* 0x040fe2000fffe802 */
[----:B0-----:R-:W-:Y:S01]  /*3720*/  IMAD R2, R8, UR4, RZ ;  /* 0x0000000408027c24 */ /* 0x001fe2000f8e02ff */
[C---:B------:R-:W-:Y:S02]  /*3730*/  LOP3.LUT R8, R3.reuse, 0x300, RZ, 0xc0, !PT ;  /* 0x0000030003087812 */ /* 0x040fe400078ec0ff */
[----:B------:R-:W-:Y:S01]  /*3740*/  LEA.HI R3, R3, 0x1, RZ, 0x18 ;  /* 0x0000000103037811 */ /* 0x000fe200078fc0ff */
[----:B------:R-:W-:Y:S01]  /*3750*/  IMAD R2, R2, -0x1000, R7 ;  /* 0xfffff00002027824 */ /* 0x000fe200078e0207 */
[----:B------:R-:W-:Y:S01]  /*3760*/  ISETP.NE.AND P0, PT, R8, 0x300, PT ;  /* 0x000003000800780c */ /* 0x000fe20003f05270 */
[----:B------:R-:W-:-:S03]  /*3770*/  IMAD.MOV.U32 R7, RZ, RZ, R9 ;  /* 0x000000ffff077224 */ /* 0x000fc600078e0009 */
[----:B------:R-:W-:-:S09]  /*3780*/  ISETP.GE.U32.AND P1, PT, R2, 0x300, PT ;  /* 0x000003000200780c */ /* 0x000fd20003f26070 */
[----:B------:R-:W-:Y:S05]  /*3790*/  @!P0 BRA `(.L_x_105) ;  /* 0x0000000000348947 */ /* 0x000fea0003800000 */
[----:B------:R-:W-:Y:S01]  /*37a0*/  LOP3.LUT R3, R3, 0x3, RZ, 0xc0, !PT ;  /* 0x0000000303037812 */ /* 0x000fe200078ec0ff */
[----:B------:R-:W-:-:S04]  /*37b0*/  IMAD.MOV.U32 R7, RZ, RZ, R9 ;  /* 0x000000ffff077224 */ /* 0x000fc800078e0009 */
[----:B------:R-:W-:-:S07]  /*37c0*/  IMAD.MOV R8, RZ, RZ, -R3 ;  /* 0x000000ffff087224 */ /* 0x000fce00078e0a03 */
.L_x_106:
        /* <DEDUP_REMOVED lines=10> */
.L_x_105:
[----:B------:R-:W-:Y:S05]  /*3870*/  BSYNC.RECONVERGENT B2 ;  /* 0x0000000000027941 */ /* 0x000fea0003800200 */
.L_x_104:
        /* <DEDUP_REMOVED lines=12> */
.L_x_109:
        /* <DEDUP_REMOVED lines=30> */
.L_x_108:
[----:B------:R-:W-:Y:S05]  /*3b20*/  BSYNC.RECONVERGENT B2 ;  /* 0x0000000000027941 */ /* 0x000fea0003800200 */
.L_x_107:
        /* <DEDUP_REMOVED lines=22> */
.L_x_111:
[----:B------:R-:W-:Y:S05]  /*3c90*/  BSYNC.RECONVERGENT B2 ;  /* 0x0000000000027941 */ /* 0x000fea0003800200 */
.L_x_110:
        /* <DEDUP_REMOVED lines=8> */
.L_x_103:
[----:B------:R-:W-:Y:S05]  /*3d20*/  BSYNC.RECONVERGENT B1 ;  /* 0x0000000000017941 */ /* 0x000fea0003800200 */
.L_x_100:
[----:B------:R-:W0:Y:S01]  /*3d30*/  S2R R8, SR_LANEID ;  /* 0x0000000000087919 */ /* 0x000e220000000000 */
[----:B------:R-:W1:Y:S01]  /*3d40*/  SHFL.DOWN PT, R0, R4, 0x1, 0x1f ;  /* 0x08201f0004007f89 */ /* 0x000e6200000e0000 */
[----:B------:R-:W2:Y:S01]  /*3d50*/  S2R R6, SR_TID.X ;  /* 0x0000000000067919 */ /* 0x000ea20000002100 */
        /* <DEDUP_REMOVED lines=10> */
[----:B------:R-:W-:Y:S01]  /*3e00*/  IMAD.IADD R0, R3, 0x1, R0 ;  /* 0x0000000103007824 */ /* 0x000fe200078e0200 */
[----:B--2---:R-:W-:-:S04]  /*3e10*/  @!P1 SHF.R.U32.HI R3, RZ, 0x3, R6 ;  /* 0x00000003ff039819 */ /* 0x004fc80000011606 */
[----:B------:R-:W0:Y:S01]  /*3e20*/  SHFL.DOWN PT, R2, R0, 0x4, 0x1f ;  /* 0x08801f0000027f89 */ /* 0x000e2200000e0000 */
[----:B-1----:R-:W-:Y:S02]  /*3e30*/  @!P1 LEA R7, R7, R4, 0x18 ;  /* 0x0000000407079211 */ /* 0x002fe400078ec0ff */
[----:B------:R-:W-:-:S05]  /*3e40*/  @!P1 LOP3.LUT R4, R3, 0x7c, RZ, 0xc0, !PT ;  /* 0x0000007c03049812 */ /* 0x000fca00078ec0ff */
[----:B------:R-:W-:Y:S01]  /*3e50*/  @!P1 IMAD.IADD R4, R4, 0x1, R7 ;  /* 0x0000000104049824 */ /* 0x000fe200078e0207 */
[----:B0-----:R-:W-:Y:S02]  /*3e60*/  SEL R5, R2, RZ, !P0 ;  /* 0x000000ff02057207 */ /* 0x001fe40004000000 */
[----:B------:R-:W-:-:S03]  /*3e70*/  ISETP.GT.AND P0, PT, R8, 0x17, PT ;  /* 0x000000170800780c */ /* 0x000fc60003f04270 */
[----:B------:R-:W-:-:S05]  /*3e80*/  IMAD.IADD R5, R0, 0x1, R5 ;  /* 0x0000000100057824 */ /* 0x000fca00078e0205 */
[----:B------:R-:W0:Y:S02]  /*3e90*/  SHFL.DOWN PT, R2, R5, 0x8, 0x1f ;  /* 0x09001f0005027f89 */ /* 0x000e2400000e0000 */
        /* <DEDUP_REMOVED lines=14> */
[----:B0-----:R-:W0:Y:S04]  /*3f80*/  LDS.128 R4, [UR4+0x10] ;  /* 0x00001004ff047984 */ /* 0x001e280008000c00 */
[----:B------:R-:W1:Y:S01]  /*3f90*/  LDS.64 R8, [UR4+0x20] ;  /* 0x00002004ff087984 */ /* 0x000e620008000a00 */
[----:B0-----:R-:W-:-:S04]  /*3fa0*/  IADD3 R0, PT, PT, R4, R0, R3 ;  /* 0x0000000004007210 */ /* 0x001fc80007ffe003 */
[----:B------:R-:W-:-:S04]  /*3fb0*/  IADD3 R0, PT, PT, R6, R0, R5 ;  /* 0x0000000006007210 */ /* 0x000fc80007ffe005 */
[----:B-1----:R-:W-:-:S05]  /*3fc0*/  IADD3 R0, PT, PT, R8, R0, R7 ;  /* 0x0000000008007210 */ /* 0x002fca0007ffe007 */
[----:B------:R-:W-:-:S07]  /*3fd0*/  IMAD.IADD R3, R0, 0x1, R9 ;  /* 0x0000000100037824 */ /* 0x000fce00078e0209 */
.L_x_73:
[----:B------:R-:W-:Y:S05]  /*3fe0*/  BSYNC.RECONVERGENT B0 ;  /* 0x0000000000007941 */ /* 0x000fea0003800200 */
.L_x_57:
[----:B------:R-:W-:Y:S05]  /*3ff0*/  @P0 EXIT ;  /* 0x000000000000094d */ /* 0x000fea0003800000 */
[----:B------:R-:W5:Y:S02]  /*4000*/  LDCU.64 UR4, c[0x0][0x388] ;  /* 0x00007100ff0477ac */ /* 0x000f640008000a00 */
[----:B-----5:R-:W-:-:S06]  /*4010*/  UIMAD.WIDE.U32 UR4, UR15, 0x4, UR4 ;  /* 0x000000040f0478a5 */ /* 0x020fcc000f8e0004 */
[----:B0-----:R-:W-:Y:S02]  /*4020*/  IMAD.U32 R4, RZ, RZ, UR4 ;  /* 0x00000004ff047e24 */ /* 0x001fe4000f8e00ff */
[----:B------:R-:W-:-:S05]  /*4030*/  IMAD.U32 R5, RZ, RZ, UR5 ;  /* 0x00000005ff057e24 */ /* 0x000fca000f8e00ff */
[----:B------:R-:W-:Y:S01]  /*4040*/  STG.E desc[UR12][R4.64], R3 ;  /* 0x0000000304007986 */ /* 0x000fe2000c10190c */
[----:B------:R-:W-:Y:S05]  /*4050*/  EXIT ;  /* 0x000000000000794d */ /* 0x000fea0003800000 */
.L_x_112:
        /* <DEDUP_REMOVED lines=10> */
.L_x_376:


//--------------------- .text._ZN3cub18CUB_300001_SM_10006detail6reduce28DeviceReduceSingleTileKernelINS2_10policy_hubIiyN4cuda3std3__44plusIiEEE10Policy1000EPiSC_yS9_iiNS7_10__identityEEEvT0_T1_T2_T3_T4_T6_ --------------------------
	.section	.text._ZN3cub18CUB_300001_SM_10006detail6reduce28DeviceReduceSingleTileKernelINS2_10policy_hubIiyN4cuda3std3__44plusIiEEE10Policy1000EPiSC_yS9_iiNS7_10__identityEEEvT0_T1_T2_T3_T4_T6_,"ax",@progbits
	.align	128
        .global         _ZN3cub18CUB_300001_SM_10006detail6reduce28DeviceReduceSingleTileKernelINS2_10policy_hubIiyN4cuda3std3__44plusIiEEE10Policy1000EPiSC_yS9_iiNS7_10__identityEEEvT0_T1_T2_T3_T4_T6_
        .type           _ZN3cub18CUB_300001_SM_10006detail6reduce28DeviceReduceSingleTileKernelINS2_10policy_hubIiyN4cuda3std3__44plusIiEEE10Policy1000EPiSC_yS9_iiNS7_10__identityEEEvT0_T1_T2_T3_T4_T6_,@function
        .size           _ZN3cub18CUB_300001_SM_10006detail6reduce28DeviceReduceSingleTileKernelINS2_10policy_hubIiyN4cuda3std3__44plusIiEEE10Policy1000EPiSC_yS9_iiNS7_10__identityEEEvT0_T1_T2_T3_T4_T6_,(.L_x_377 - _ZN3cub18CUB_300001_SM_10006detail6reduce28DeviceReduceSingleTileKernelINS2_10policy_hubIiyN4cuda3std3__44plusIiEEE10Policy1000EPiSC_yS9_iiNS7_10__identityEEEvT0_T1_T2_T3_T4_T6_)
        .other          _ZN3cub18CUB_300001_SM_10006detail6reduce28DeviceReduceSingleTileKernelINS2_10policy_hubIiyN4cuda3std3__44plusIiEEE10Policy1000EPiSC_yS9_iiNS7_10__identityEEEvT0_T1_T2_T3_T4_T6_,@"STO_CUDA_ENTRY STV_DEFAULT"
_ZN3cub18CUB_300001_SM_10006detail6reduce28DeviceReduceSingleTileKernelINS2_10policy_hubIiyN4cuda3std3__44plusIiEEE10Policy1000EPiSC_yS9_iiNS7_10__identityEEEvT0_T1_T2_T3_T4_T6_:
.text._ZN3cub18CUB_300001_SM_10006detail6reduce28DeviceReduceSingleTileKernelINS2_10policy_hubIiyN4cuda3std3__44plusIiEEE10Policy1000EPiSC_yS9_iiNS7_10__identityEEEvT0_T1_T2_T3_T4_T6_:
[----:B------:R-:W-:Y:S01]  /*0000*/  LDC R1, c[0x0][0x37c] ;  /* 0x0000df00ff017b82 */ /* 0x000fe20000000800 */
[----:B------:R-:W0:Y:S01]  /*0010*/  LDCU.64 UR4, c[0x0][0x390] ;  /* 0x00007200ff0477ac */ /* 0x000e220008000a00 */
[----:B------:R-:W1:Y:S01]  /*0020*/  LDCU.64 UR6, c[0x0][0x358] ;  /* 0x00006b00ff0677ac */ /* 0x000e620008000a00 */
[----:B0-----:R-:W-:Y:S02]  /*0030*/  IMAD.U32 R0, RZ, RZ, UR4 ;  /* 0x00000004ff007e24 */ /* 0x001fe4000f8e00ff */
[----:B------:R-:W-:-:S03]  /*0040*/  IMAD.U32 R3, RZ, RZ, UR5 ;  /* 0x00000005ff037e24 */ /* 0x000fc6000f8e00ff */
[----:B------:R-:W-:-:S04]  /*0050*/  ISETP.NE.U32.AND P0, PT, R0, RZ, PT ;  /* 0x000000ff0000720c */ /* 0x000fc80003f05070 */
[----:B------:R-:W-:-:S13]  /*0060*/  ISETP.NE.AND.EX P0, PT, R3, RZ, PT, P0 ;  /* 0x000000ff0300720c */ /* 0x000fda0003f05300 */
        /* <DEDUP_REMOVED lines=8> */
.L_x_113:
[----:B------:R-:W0:Y:S01]  /*00f0*/  LDCU UR4, c[0x0][0x380] ;  /* 0x00007000ff0477ac */ /* 0x000e220008000800 */
[----:B------:R-:W-:Y:S01]  /*0100*/  BSSY.RECONVERGENT B0, `(.L_x_114) ;  /* 0x0000390000007945 */ /* 0x000fe20003800200 */
[----:B0-----:R-:W-:-:S09]  /*0110*/  ULOP3.LUT UP0, URZ, UR4, 0xf, URZ, 0xc0, !UPT ;  /* 0x0000000f04ff7892 */ /* 0x001fd2000f80c0ff */
[----:B------:R-:W-:Y:S05]  /*0120*/  BRA.U UP0, `(.L_x_115) ;  /* 0x0000001900f07547 */ /* 0x000fea000b800000 */
[----:B------:R-:W-:-:S04]  /*0130*/  ISETP.GT.U32.AND P0, PT, R0, 0xfff, PT ;  /* 0x00000fff0000780c */ /* 0x000fc80003f04070 */
[----:B------:R-:W-:-:S13]  /*0140*/  ISETP.GT.U32.AND.EX P0, PT, R3, RZ, PT, P0 ;  /* 0x000000ff0300720c */ /* 0x000fda0003f04100 */
[----:B------:R-:W-:Y:S05]  /*0150*/  @P0 BRA `(.L_x_116) ;  /* 0x0000000c00ac0947 */ /* 0x000fea0003800000 */
[----:B------:R-:W0:Y:S01]  /*0160*/  S2R R11, SR_TID.X ;  /* 0x00000000000b7919 */ /* 0x000e220000002100 */
[----:B------:R-:W-:Y:S01]  /*0170*/  BSSY.RECONVERGENT B1, `(.L_x_117) ;  /* 0x0000009000017945 */ /* 0x000fe20003800200 */
[----:B------:R-:W-:Y:S01]  /*0180*/  IMAD.MOV.U32 R2, RZ, RZ, RZ ;  /* 0x000000ffff027224 */ /* 0x000fe200078e00ff */
[----:B0-----:R-:W-:Y:S01]  /*0190*/  ISETP.GE.U32.AND P0, PT, R11, R0, PT ;  /* 0x000000000b00720c */ /* 0x001fe20003f06070 */
[----:B------:R-:W-:-:S12]  /*01a0*/  IMAD.MOV.U32 R13, RZ, RZ, R11 ;  /* 0x000000ffff0d7224 */ /* 0x000fd800078e000b */
[----:B------:R-:W-:Y:S05]  /*01b0*/  @P0 BRA `(.L_x_118) ;  /* 0x0000000000100947 */ /* 0x000fea0003800000 */
[----:B------:R-:W0:Y:S02]  /*01c0*/  LDC.64 R4, c[0x0][0x380] ;  /* 0x0000e000ff047b82 */ /* 0x000e240000000a00 */
[----:B0-----:R-:W-:-:S05]  /*01d0*/  IMAD.WIDE.U32 R4, R11, 0x4, R4 ;  /* 0x000000040b047825 */ /* 0x001fca00078e0004 */
[----:B------:R0:W5:Y:S01]  /*01e0*/  LDG.E.CONSTANT R2, desc[UR6][R4.64] ;  /* 0x0000000604027981 */ /* 0x000162000c1e9900 */
[----:B------:R-:W-:-:S07]  /*01f0*/  VIADD R13, R11, 0x100 ;  /* 0x000001000b0d7836 */ /* 0x000fce0000000000 */
.L_x_118:
[----:B------:R-:W-:Y:S05]  /*0200*/  BSYNC.RECONVERGENT B1 ;  /* 0x0000000000017941 */ /* 0x000fea0003800200 */
.L_x_117:
[----:B------:R-:W-:Y:S01]  /*0210*/  ISETP.GE.U32.AND P0, PT, R13, R0, PT ;  /* 0x000000000d00720c */ /* 0x000fe20003f06070 */
        /* <DEDUP_REMOVED lines=15> */
.L_x_123:
        /* <DEDUP_REMOVED lines=9> */
.L_x_122:
[----:B------:R-:W-:Y:S05]  /*03a0*/  BSYNC.RECONVERGENT B2 ;  /* 0x0000000000027941 */ /* 0x000fea0003800200 */
.L_x_121:
        /* <DEDUP_REMOVED lines=8> */
.L_x_126:
[----:B------:R-:W0:Y:S01]  /*0430*/  LDC.64 R8, c[0x0][0x380] ;  /* 0x0000e000ff087b82 */ /* 0x000e220000000a00 */
[C---:B------:R-:W-:Y:S02]  /*0440*/  VIADD R7, R13.reuse, 0x400 ;  /* 0x000004000d077836 */ /* 0x040fe40000000000 */
        /* <DEDUP_REMOVED lines=10> */
[----:B------:R-:W4:Y:S04]  /*04f0*/  LDG.E.CONSTANT R17, desc[UR6][R6.64+0x400] ;  /* 0x0004000606117981 */ /* 0x000f28000c1e9900 */
        /* <DEDUP_REMOVED lines=22> */
.L_x_125:
[----:B------:R-:W-:Y:S05]  /*0660*/  BSYNC.RECONVERGENT B2 ;  /* 0x0000000000027941 */ /* 0x000fea0003800200 */
.L_x_124:
        /* <DEDUP_REMOVED lines=22> */
.L_x_128:
[----:B------:R-:W-:Y:S05]  /*07d0*/  BSYNC.RECONVERGENT B2 ;  /* 0x0000000000027941 */ /* 0x000fea0003800200 */
.L_x_127:
        /* <DEDUP_REMOVED lines=10> */
.L_x_120:
[----:B------:R-:W-:Y:S05]  /*0880*/  BSYNC.RECONVERGENT B1 ;  /* 0x0000000000017941 */ /* 0x000fea0003800200 */
.L_x_119:
[----:B------:R-:W-:-:S04]  /*0890*/  ISETP.GE.U32.AND P0, PT, R0, 0x100, PT ;  /* 0x000001000000780c */ /* 0x000fc80003f06070 */
[----:B------:R-:W-:-:S13]  /*08a0*/  ISETP.GE.U32.AND.EX P0, PT, R3, RZ, PT, P0 ;  /* 0x000000ff0300720c */ /* 0x000fda0003f06100 */
[----:B------:R-:W-:Y:S05]  /*08b0*/  @!P0 BRA `(.L_x_129) ;  /* 0x0000000000ac8947 */ /* 0x000fea0003800000 */
[----:B------:R-:W1:Y:S01]  /*08c0*/  S2R R6, SR_LANEID ;  /* 0x0000000000067919 */ /* 0x000e620000000000 */
[----:B------:R-:W-:Y:S01]  /*08d0*/  ISETP.NE.AND P4, PT, R11, RZ, PT ;  /* 0x000000ff0b00720c */ /* 0x000fe20003f85270 */
[----:B-----5:R-:W2:Y:S01]  /*08e0*/  SHFL.DOWN PT, R0, R2, 0x1, 0x1f ;  /* 0x08201f0002007f89 */ /* 0x020ea200000e0000 */
[C---:B-1----:R-:W-:Y:S02]  /*08f0*/  ISETP.GT.AND P0, PT, R6.reuse, 0x1e, PT ;  /* 0x0000001e0600780c */ /* 0x042fe40003f04270 */
[----:B------:R-:W-:Y:S02]  /*0900*/  ISETP.NE.AND P1, PT, R6, RZ, PT ;  /* 0x000000ff0600720c */ /* 0x000fe40003f25270 */
[----:B--2---:R-:W-:Y:S02]  /*0910*/  SEL R3, R0, RZ, !P0 ;  /* 0x000000ff00037207 */ /* 0x004fe40004000000 */
[----:B------:R-:W-:-:S03]  /*0920*/  ISETP.GT.AND P0, PT, R6, 0x1d, PT ;  /* 0x0000001d0600780c */ /* 0x000fc60003f04270 */
[----:B------:R-:W-:-:S05]  /*0930*/  IMAD.IADD R3, R3, 0x1, R2 ;  /* 0x0000000103037824 */ /* 0x000fca00078e0202 */
[----:B------:R-:W1:Y:S01]  /*0940*/  SHFL.DOWN PT, R0, R3, 0x2, 0x1f ;  /* 0x08401f0003007f89 */ /* 0x000e6200000e0000 */
[----:B------:R-:W2:Y:S01]  /*0950*/  @!P1 S2R R7, SR_CgaCtaId ;  /* 0x0000000000079919 */ /* 0x000ea20000008800 */
[----:B-1----:R-:W-:Y:S02]  /*0960*/  SEL R0, R0, RZ, !P0 ;  /* 0x000000ff00007207 */ /* 0x002fe40004000000 */
[----:B------:R-:W-:-:S03]  /*0970*/  ISETP.GT.AND P0, PT, R6, 0x1b, PT ;  /* 0x0000001b0600780c */ /* 0x000fc60003f04270 */
[----:B------:R-:W-:-:S05]  /*0980*/  IMAD.IADD R0, R3, 0x1, R0 ;  /* 0x0000000103007824 */ /* 0x000fca00078e0200 */
[----:B0-----:R-:W0:Y:S02]  /*0990*/  SHFL.DOWN PT, R4, R0, 0x4, 0x1f ;  /* 0x08801f0000047f89 */ /* 0x001e2400000e0000 */
[----:B0-----:R-:W-:Y:S02]  /*09a0*/  SEL R5, R4, RZ, !P0 ;  /* 0x000000ff04057207 */ /* 0x001fe40004000000 */
[----:B------:R-:W-:Y:S02]  /*09b0*/  ISETP.GT.AND P0, PT, R6, 0x17, PT ;  /* 0x000000170600780c */ /* 0x000fe40003f04270 */
[----:B------:R-:W-:Y:S01]  /*09c0*/  @!P1 MOV R4, 0x400 ;  /* 0x0000040000049802 */ /* 0x000fe20000000f00 */
[----:B------:R-:W-:Y:S01]  /*09d0*/  IMAD.IADD R5, R0, 0x1, R5 ;  /* 0x0000000100057824 */ /* 0x000fe200078e0205 */
[----:B------:R-:W-:Y:S02]  /*09e0*/  @!P1 SHF.R.U32.HI R0, RZ, 0x3, R11 ;  /* 0x00000003ff009819 */ /* 0x000fe4000001160b */
[----:B--2---:R-:W-:-:S02]  /*09f0*/  @!P1 LEA R7, R7, R4, 0x18 ;  /* 0x0000000407079211 */ /* 0x004fc400078ec0ff */
[----:B------:R-:W0:Y:S01]  /*0a00*/  SHFL.DOWN PT, R2, R5, 0x8, 0x1f ;  /* 0x09001f0005027f89 */ /* 0x000e2200000e0000 */
[----:B------:R-:W-:-:S05]  /*0a10*/  @!P1 LOP3.LUT R0, R0, 0x7c, RZ, 0xc0, !PT ;  /* 0x0000007c00009812 */ /* 0x000fca00078ec0ff */
[----:B------:R-:W-:Y:S01]  /*0a20*/  @!P1 IMAD.IADD R0, R0, 0x1, R7 ;  /* 0x0000000100009824 */ /* 0x000fe200078e0207 */
[----:B0-----:R-:W-:Y:S02]  /*0a30*/  SEL R2, R2, RZ, !P0 ;  /* 0x000000ff02027207 */ /* 0x001fe40004000000 */
[----:B------:R-:W-:-:S03]  /*0a40*/  ISETP.GT.AND P0, PT, R6, 0xf, PT ;  /* 0x0000000f0600780c */ /* 0x000fc60003f04270 */
[----:B------:R-:W-:-:S05]  /*0a50*/  IMAD.IADD R2, R5, 0x1, R2 ;  /* 0x0000000105027824 */ /* 0x000fca00078e0202 */
[----:B------:R-:W0:Y:S02]  /*0a60*/  SHFL.DOWN PT, R3, R2, 0x10, 0x1f ;  /* 0x0a001f0002037f89 */ /* 0x000e2400000e0000 */
[----:B0-----:R-:W-:-:S05]  /*0a70*/  SEL R3, R3, RZ, !P0 ;  /* 0x000000ff03037207 */ /* 0x001fca0004000000 */
        /* <DEDUP_REMOVED lines=15> */
.L_x_129:
[C---:B0-----:R-:W-:Y:S01]  /*0b70*/  LOP3.LUT R4, R11.reuse, 0x3e0, RZ, 0xc0, !PT ;  /* 0x000003e00b047812 */ /* 0x041fe200078ec0ff */
[----:B------:R-:W0:Y:S01]  /*0b80*/  S2R R10, SR_LANEID ;  /* 0x00000000000a7919 */ /* 0x000e220000000000 */
[----:B------:R-:W-:Y:S02]  /*0b90*/  ISETP.NE.AND P4, PT, R11, RZ, PT ;  /* 0x000000ff0b00720c */ /* 0x000fe40003f85270 */
[----:B------:R-:W-:Y:S01]  /*0ba0*/  LOP3.LUT R7, RZ, R4, RZ, 0x33, !PT ;  /* 0x00000004ff077212 */ /* 0x000fe200078e33ff */
[----:B------:R-:W-:-:S04]  /*0bb0*/  VIADD R5, R4, 0x20 ;  /* 0x0000002004057836 */ /* 0x000fc80000000000 */
[----:B------:R-:W-:Y:S01]  /*0bc0*/  IMAD.IADD R7, R7, 0x1, R0 ;  /* 0x0000000107077824 */ /* 0x000fe200078e0200 */
[----:B------:R-:W-:-:S04]  /*0bd0*/  ISETP.GT.U32.AND P0, PT, R5, R0, PT ;  /* 0x000000000500720c */ /* 0x000fc80003f04070 */
        /* <DEDUP_REMOVED lines=30> */
[----:B0-----:R-:W-:-:S05]  /*0dc0*/  SEL R5, R5, RZ, !P0 ;  /* 0x000000ff05057207 */ /* 0x001fca0004000000 */
[----:B------:R-:W-:-:S05]  /*0dd0*/  IMAD.IADD R5, R4, 0x1, R5 ;  /* 0x0000000104057824 */ /* 0x000fca00078e0205 */
[----:B------:R4:W-:Y:S01]  /*0de0*/  @!P1 STS [R8+0x8], R5 ;  /* 0x0000080508009388 */ /* 0x0009e20000000800 */
[----:B------:R-:W-:Y:S06]  /*0df0*/  BAR.SYNC.DEFER_BLOCKING 0x0 ;  /* 0x0000000000007b1d */ /* 0x000fec0000010000 */
[----:B------:R-:W-:Y:S05]  /*0e00*/  @P4 BRA `(.L_x_130) ;  /* 0x0000002800fc4947 */ /* 0x000fea0003800000 */
[----:B------:R-:W0:Y:S01]  /*0e10*/  S2UR UR5, SR_CgaCtaId ;  /* 0x00000000000579c3 */ /* 0x000e220000008800 */
[----:B------:R-:W-:Y:S01]  /*0e20*/  UMOV UR4, 0x400 ;  /* 0x0000040000047882 */ /* 0x000fe20000000000 */
[C---:B------:R-:W-:Y:S02]  /*0e30*/  ISETP.GT.U32.AND P0, PT, R0.reuse, 0x40, PT ;  /* 0x000000400000780c */ /* 0x040fe40003f04070 */
[C---:B------:R-:W-:Y:S02]  /*0e40*/  ISETP.GT.U32.AND P6, PT, R0.reuse, 0x20, PT ;  /* 0x000000200000780c */ /* 0x040fe40003fc4070 */
[C---:B------:R-:W-:Y:S02]  /*0e50*/  ISETP.GT.U32.AND P5, PT, R0.reuse, 0x60, PT ;  /* 0x000000600000780c */ /* 0x040fe40003fa4070 */
[----:B------:R-:W-:Y:S02]  /*0e60*/  ISETP.GT.U32.AND P2, PT, R0, 0x80, PT ;  /* 0x000000800000780c */ /* 0x000fe40003f44070 */
[----:B------:R-:W-:-:S02]  /*0e70*/  ISETP.GT.U32.AND.EX P0, PT, R3, RZ, PT, P0 ;  /* 0x000000ff0300720c */ /* 0x000fc40003f04100 */
[C---:B------:R-:W-:Y:S02]  /*0e80*/  ISETP.GT.U32.AND.EX P6, PT, R3.reuse, RZ, PT, P6 ;  /* 0x000000ff0300720c */ /* 0x040fe40003fc4160 */
[C---:B------:R-:W-:Y:S02]  /*0e90*/  ISETP.GT.U32.AND P3, PT, R0.reuse, 0xa0, PT ;  /* 0x000000a00000780c */ /* 0x040fe40003f64070 */
[----:B------:R-:W-:Y:S02]  /*0ea0*/  ISETP.GT.U32.AND P1, PT, R0, 0xc0, PT ;  /* 0x000000c00000780c */ /* 0x000fe40003f24070 */
[C---:B------:R-:W-:Y:S02]  /*0eb0*/  ISETP.GT.U32.AND.EX P5, PT, R3.reuse, RZ, PT, P5 ;  /* 0x000000ff0300720c */ /* 0x040fe40003fa4150 */
[C---:B------:R-:W-:Y:S02]  /*0ec0*/  ISETP.GT.U32.AND.EX P2, PT, R3.reuse, RZ, PT, P2 ;  /* 0x000000ff0300720c */ /* 0x040fe40003f44120 */
[C---:B------:R-:W-:Y:S01]  /*0ed0*/  ISETP.GT.U32.AND.EX P3, PT, R3.reuse, RZ, PT, P3 ;  /* 0x000000ff0300720c */ /* 0x040fe20003f64130 */
[----:B0-----:R-:W-:Y:S01]  /*0ee0*/  ULEA UR4, UR5, UR4, 0x18 ;  /* 0x0000000405047291 */ /* 0x001fe2000f8ec0ff */
[----:B------:R-:W-:-:S08]  /*0ef0*/  ISETP.GT.U32.AND.EX P1, PT, R3, RZ, PT, P1 ;  /* 0x000000ff0300720c */ /* 0x000fd00003f24110 */
[----:B----4-:R-:W0:Y:S04]  /*0f00*/  LDS.128 R8, [UR4+0x10] ;  /* 0x00001004ff087984 */ /* 0x010e280008000c00 */
[----:B------:R-:W1:Y:S04]  /*0f10*/  LDS R2, [UR4+0xc] ;  /* 0x00000c04ff027984 */ /* 0x000e680008000800 */
[----:B------:R-:W2:Y:S01]  /*0f20*/  LDS.64 R6, [UR4+0x20] ;  /* 0x00002004ff067984 */ /* 0x000ea20008000a00 */
[----:B0-----:R-:W-:Y:S02]  /*0f30*/  SEL R8, R8, RZ, P0 ;  /* 0x000000ff08087207 */ /* 0x001fe40000000000 */
[----:B------:R-:W-:-:S02]  /*0f40*/  ISETP.GT.U32.AND P0, PT, R0, 0xe0, PT ;  /* 0x000000e00000780c */ /* 0x000fc40003f04070 */
[----:B-1----:R-:W-:Y:S02]  /*0f50*/  SEL R2, R2, RZ, P6 ;  /* 0x000000ff02027207 */ /* 0x002fe40003000000 */
[----:B------:R-:W-:Y:S02]  /*0f60*/  SEL R9, R9, RZ, P5 ;  /* 0x000000ff09097207 */ /* 0x000fe40002800000 */
[----:B------:R-:W-:Y:S02]  /*0f70*/  IADD3 R2, PT, PT, R8, R2, R5 ;  /* 0x0000000208027210 */ /* 0x000fe40007ffe005 */
[----:B------:R-:W-:Y:S02]  /*0f80*/  SEL R10, R10, RZ, P2 ;  /* 0x000000ff0a0a7207 */ /* 0x000fe40001000000 */
[----:B------:R-:W-:Y:S02]  /*0f90*/  ISETP.GT.U32.AND.EX P0, PT, R3, RZ, PT, P0 ;  /* 0x000000ff0300720c */ /* 0x000fe40003f04100 */
[----:B------:R-:W-:-:S02]  /*0fa0*/  SEL R11, R11, RZ, P3 ;  /* 0x000000ff0b0b7207 */ /* 0x000fc40001800000 */
[----:B------:R-:W-:Y:S02]  /*0fb0*/  IADD3 R2, PT, PT, R10, R2, R9 ;  /* 0x000000020a027210 */ /* 0x000fe40007ffe009 */
[----:B--2---:R-:W-:Y:S02]  /*0fc0*/  SEL R6, R6, RZ, P1 ;  /* 0x000000ff06067207 */ /* 0x004fe40000800000 */
[----:B------:R-:W-:Y:S02]  /*0fd0*/  SEL R7, R7, RZ, P0 ;  /* 0x000000ff07077207 */ /* 0x000fe40000000000 */
[----:B------:R-:W-:-:S05]  /*0fe0*/  IADD3 R2, PT, PT, R6, R2, R11 ;  /* 0x0000000206027210 */ /* 0x000fca0007ffe00b */
[----:B------:R-:W-:Y:S01]  /*0ff0*/  IMAD.IADD R5, R2, 0x1, R7 ;  /* 0x0000000102057824 */ /* 0x000fe200078e0207 */
[----:B------:R-:W-:Y:S06]  /*1000*/  BRA `(.L_x_130) ;  /* 0x00000028007c7947 */ /* 0x000fec0003800000 */
.L_x_116:
        /* <DEDUP_REMOVED lines=8> */
[----:B------:R-:W-:-:S02]  /*1090*/  IMAD.MOV.U32 R29, RZ, RZ, 0x1000 ;  /* 0x00001000ff1d7424 */ /* 0x000fc400078e00ff */
[----:B------:R-:W-:Y:S01]  /*10a0*/  IMAD.MOV.U32 R26, RZ, RZ, RZ ;  /* 0x000000ffff1a7224 */ /* 0x000fe200078e00ff */
[----:B--2---:R-:W-:Y:S02]  /*10b0*/  IADD3 R5, PT, PT, R6, R5, R4 ;  /* 0x0000000506057210 */ /* 0x004fe40007ffe004 */
[----:B------:R-:W-:Y:S02]  /*10c0*/  IADD3 R4, P1, PT, R0, -0x1000, RZ ;  /* 0xfffff00000047810 */ /* 0x000fe40007f3e0ff */
[----:B---3--:R-:W-:Y:S02]  /*10d0*/  IADD3 R5, PT, PT, R8, R7, R5 ;  /* 0x0000000708057210 */ /* 0x008fe40007ffe005 */
[----:B------:R-:W-:Y:S02]  /*10e0*/  ISETP.GE.U32.AND P0, PT, R4, 0x1000, PT ;  /* 0x000010000400780c */ /* 0x000fe40003f06070 */
[----:B------:R-:W-:-:S04]  /*10f0*/  IADD3 R5, PT, PT, R10, R9, R5 ;  /* 0x000000090a057210 */ /* 0x000fc80007ffe005 */
[----:B----4-:R-:W-:-:S04]  /*1100*/  IADD3 R5, PT, PT, R12, R11, R5 ;  /* 0x0000000b0c057210 */ /* 0x010fc80007ffe005 */
[----:B------:R-:W-:Y:S02]  /*1110*/  IADD3 R13, PT, PT, R14, R13, R5 ;  /* 0x0000000d0e0d7210 */ /* 0x000fe40007ffe005 */
[----:B------:R-:W-:Y:S02]  /*1120*/  IADD3.X R5, PT, PT, R3, -0x1, RZ, P1, !PT ;  /* 0xffffffff03057810 */ /* 0x000fe40000ffe4ff */
[----:B-----5:R-:W-:Y:S02]  /*1130*/  IADD3 R13, PT, PT, R16, R15, R13 ;  /* 0x0000000f100d7210 */ /* 0x020fe40007ffe00d */
[----:B------:R-:W-:Y:S02]  /*1140*/  ISETP.GE.U32.AND.EX P0, PT, R5, RZ, PT, P0 ;  /* 0x000000ff0500720c */ /* 0x000fe40003f06100 */
[----:B------:R-:W-:-:S05]  /*1150*/  IADD3 R13, PT, PT, R18, R17, R13 ;  /* 0x00000011120d7210 */ /* 0x000fca0007ffe00d */
[----:B------:R-:W-:-:S06]  /*1160*/  IMAD.IADD R27, R19, 0x1, R13 ;  /* 0x00000001131b7824 */ /* 0x000fcc00078e020d */
[----:B------:R-:W-:Y:S05]  /*1170*/  @!P0 BRA `(.L_x_131) ;  /* 0x0000000000748947 */ /* 0x000fea0003800000 */
[----:B------:R-:W0:Y:S01]  /*1180*/  LDC.64 R6, c[0x0][0x390] ;  /* 0x0000e400ff067b82 */ /* 0x000e220000000a00 */
[----:B------:R-:W-:Y:S02]  /*1190*/  IMAD.MOV.U32 R29, RZ, RZ, 0x1000 ;  /* 0x00001000ff1d7424 */ /* 0x000fe400078e00ff */
[----:B------:R-:W-:-:S07]  /*11a0*/  IMAD.MOV.U32 R26, RZ, RZ, RZ ;  /* 0x000000ffff1a7224 */ /* 0x000fce00078e00ff */
.L_x_133:
[----:B------:R-:W-:-:S04]  /*11b0*/  LEA R12, P0, R29, R24, 0x2 ;  /* 0x000000181d0c7211 */ /* 0x000fc800078010ff */
[----:B------:R-:W-:-:S05]  /*11c0*/  LEA.HI.X R13, R29, R25, R26, 0x2, P0 ;  /* 0x000000191d0d7211 */ /* 0x000fca00000f141a */
[----:B------:R-:W2:Y:S04]  /*11d0*/  LDG.E.128.CONSTANT R20, desc[UR6][R12.64] ;  /* 0x000000060c147981 */ /* 0x000ea8000c1e9d00 */
[----:B------:R-:W3:Y:S04]  /*11e0*/  LDG.E.128.CONSTANT R16, desc[UR6][R12.64+0x1000] ;  /* 0x001000060c107981 */ /* 0x000ee8000c1e9d00 */
[----:B------:R-:W4:Y:S04]  /*11f0*/  LDG.E.128.CONSTANT R8, desc[UR6][R12.64+0x2000] ;  /* 0x002000060c087981 */ /* 0x000f28000c1e9d00 */
[----:B------:R-:W5:Y:S01]  /*1200*/  LDG.E.128.CONSTANT R12, desc[UR6][R12.64+0x3000] ;  /* 0x003000060c0c7981 */ /* 0x000f62000c1e9d00 */
[----:B0-----:R-:W-:-:S02]  /*1210*/  IMAD.MOV.U32 R0, RZ, RZ, R6 ;  /* 0x000000ffff007224 */ /* 0x001fc400078e0006 */
[----:B------:R-:W-:Y:S01]  /*1220*/  IMAD.MOV.U32 R3, RZ, RZ, R7 ;  /* 0x000000ffff037224 */ /* 0x000fe200078e0007 */
[----:B--2---:R-:W-:-:S04]  /*1230*/  IADD3 R21, PT, PT, R21, R20, R27 ;  /* 0x0000001415157210 */ /* 0x004fc80007ffe01b */
[----:B------:R-:W-:-:S04]  /*1240*/  IADD3 R21, PT, PT, R23, R22, R21 ;  /* 0x0000001617157210 */ /* 0x000fc80007ffe015 */
[----:B---3--:R-:W-:Y:S02]  /*1250*/  IADD3 R21, PT, PT, R17, R16, R21 ;  /* 0x0000001011157210 */ /* 0x008fe40007ffe015 */
[----:B------:R-:W-:Y:S02]  /*1260*/  IADD3 R16, P1, PT, -R29, R0, RZ ;  /* 0x000000001d107210 */ /* 0x000fe40007f3e1ff */
[----:B------:R-:W-:Y:S02]  /*1270*/  IADD3 R21, PT, PT, R19, R18, R21 ;  /* 0x0000001213157210 */ /* 0x000fe40007ffe015 */
[----:B------:R-:W-:Y:S02]  /*1280*/  ISETP.GE.U32.AND P0, PT, R16, 0x1000, PT ;  /* 0x000010001000780c */ /* 0x000fe40003f06070 */
[----:B----4-:R-:W-:Y:S01]  /*1290*/  IADD3 R21, PT, PT, R9, R8, R21 ;  /* 0x0000000809157210 */ /* 0x010fe20007ffe015 */
[----:B------:R-:W-:-:S03]  /*12a0*/  IMAD.X R8, R3, 0x1, ~R26, P1 ;  /* 0x0000000103087824 */ /* 0x000fc600008e0e1a */
[----:B------:R-:W-:Y:S02]  /*12b0*/  IADD3 R21, PT, PT, R11, R10, R21 ;  /* 0x0000000a0b157210 */ /* 0x000fe40007ffe015 */
[----:B------:R-:W-:Y:S02]  /*12c0*/  ISETP.GE.U32.AND.EX P0, PT, R8, RZ, PT, P0 ;  /* 0x000000ff0800720c */ /* 0x000fe40003f06100 */
[----:B-----5:R-:W-:-:S04]  /*12d0*/  IADD3 R21, PT, PT, R13, R12, R21 ;  /* 0x0000000c0d157210 */ /* 0x020fc80007ffe015 */
[----:B------:R-:W-:-:S07]  /*12e0*/  IADD3 R27, PT, PT, R15, R14, R21 ;  /* 0x0000000e0f1b7210 */ /* 0x000fce0007ffe015 */
[----:B------:R-:W-:Y:S05]  /*12f0*/  @!P0 BRA `(.L_x_132) ;  /* 0x0000000400d08947 */ /* 0x000fea0003800000 */
[----:B------:R-:W-:-:S05]  /*1300*/  IADD3 R29, P0, PT, R29, 0x1000, RZ ;  /* 0x000010001d1d7810 */ /* 0x000fca0007f1e0ff */
[----:B------:R-:W-:Y:S01]  /*1310*/  IMAD.X R26, RZ, RZ, R26, P0 ;  /* 0x000000ffff1a7224 */ /* 0x000fe200000e061a */
[----:B------:R-:W-:-:S04]  /*1320*/  ISETP.GT.U32.AND P0, PT, R29, R4, PT ;  /* 0x000000041d00720c */ /* 0x000fc80003f04070 */
[----:B------:R-:W-:-:S13]  /*1330*/  ISETP.GT.U32.AND.EX P0, PT, R26, R5, PT, P0 ;  /* 0x000000051a00720c */ /* 0x000fda0003f04100 */
[----:B------:R-:W-:Y:S05]  /*1340*/  @!P0 BRA `(.L_x_133) ;  /* 0xfffffffc00988947 */ /* 0x000fea000383ffff */
.L_x_131:
[----:B------:R-:W-:-:S04]  /*1350*/  ISETP.GE.U32.AND P0, PT, R29, R0, PT ;  /* 0x000000001d00720c */ /* 0x000fc80003f06070 */
[----:B------:R-:W-:-:S13]  /*1360*/  ISETP.GE.U32.AND.EX P0, PT, R26, R3, PT, P0 ;  /* 0x000000031a00720c */ /* 0x000fda0003f06100 */
[----:B------:R-:W-:Y:S05]  /*1370*/  @P0 BRA `(.L_x_132) ;  /* 0x0000000400b00947 */ /* 0x000fea0003800000 */
[----:B------:R-:W-:Y:S01]  /*1380*/  IMAD.IADD R3, R0, 0x1, -R29 ;  /* 0x0000000100037824 */ /* 0x000fe200078e0a1d */
[----:B------:R-:W-:Y:S04]  /*1390*/  BSSY.RECONVERGENT B1, `(.L_x_132) ;  /* 0x000006a000017945 */ /* 0x000fe80003800200 */
[----:B------:R-:W-:-:S13]  /*13a0*/  ISETP.GE.AND P0, PT, R2, R3, PT ;  /* 0x000000030200720c */ /* 0x000fda0003f06270 */
[----:B------:R-:W-:Y:S05]  /*13b0*/  @P0 BRA `(.L_x_134) ;  /* 0x00000004009c0947 */ /* 0x000fea0003800000 */
[----:B------:R-:W-:Y:S01]  /*13c0*/  LOP3.LUT R4, RZ, R2, RZ, 0x33, !PT ;  /* 0x00000002ff047212 */ /* 0x000fe200078e33ff */
[----:B------:R-:W-:Y:S03]  /*13d0*/  BSSY.RECONVERGENT B2, `(.L_x_135) ;  /* 0x000001a000027945 */ /* 0x000fe60003800200 */
[----:B------:R-:W-:-:S04]  /*13e0*/  IADD3 R4, PT, PT, -R29, R0, R4 ;  /* 0x000000001d047210 */ /* 0x000fc80007ffe104 */
[C---:B------:R-:W-:Y:S02]  /*13f0*/  LOP3.LUT R0, R4.reuse, 0x300, RZ, 0xc0, !PT ;  /* 0x0000030004007812 */ /* 0x040fe400078ec0ff */
[----:B------:R-:W-:Y:S02]  /*1400*/  ISETP.GE.U32.AND P1, PT, R4, 0x300, PT ;  /* 0x000003000400780c */ /* 0x000fe40003f26070 */
[----:B------:R-:W-:Y:S01]  /*1410*/  ISETP.NE.AND P0, PT, R0, 0x300, PT ;  /* 0x000003000000780c */ /* 0x000fe20003f05270 */
[----:B------:R-:W-:-:S12]  /*1420*/  IMAD.MOV.U32 R0, RZ, RZ, R2 ;  /* 0x000000ffff007224 */ /* 0x000fd800078e0002 */
[----:B------:R-:W-:Y:S05]  /*1430*/  @!P0 BRA `(.L_x_136) ;  /* 0x00000000004c8947 */ /* 0x000fea0003800000 */
[----:B------:R-:W0:Y:S01]  /*1440*/  LDCU.64 UR4, c[0x0][0x380] ;  /* 0x00007000ff0477ac */ /* 0x000e220008000a00 */
[----:B------:R-:W-:Y:S02]  /*1450*/  IADD3 R8, P0, PT, R2, R29, RZ ;  /* 0x0000001d02087210 */ /* 0x000fe40007f1e0ff */
[----:B------:R-:W-:-:S03]  /*1460*/  LEA.HI R0, R4, 0x1, RZ, 0x18 ;  /* 0x0000000104007811 */ /* 0x000fc600078fc0ff */
[----:B------:R-:W-:Y:S01]  /*1470*/  IMAD.X R5, RZ, RZ, R26, P0 ;  /* 0x000000ffff057224 */ /* 0x000fe200000e061a */
[----:B------:R-:W-:Y:S01]  /*1480*/  LOP3.LUT R4, R0, 0x3, RZ, 0xc0, !PT ;  /* 0x0000000300047812 */ /* 0x000fe200078ec0ff */
[----:B------:R-:W-:-:S04]  /*1490*/  IMAD.MOV.U32 R0, RZ, RZ, R2 ;  /* 0x000000ffff007224 */ /* 0x000fc800078e0002 */
[----:B------:R-:W-:Y:S01]  /*14a0*/  IMAD.MOV R6, RZ, RZ, -R4 ;  /* 0x000000ffff067224 */ /* 0x000fe200078e0a04 */
[----:B0-----:R-:W-:-:S04]  /*14b0*/  LEA R7, P2, R8, UR4, 0x2 ;  /* 0x0000000408077c11 */ /* 0x001fc8000f8410ff */
[----:B------:R-:W-:-:S09]  /*14c0*/  LEA.HI.X R8, R8, UR5, R5, 0x2, P2 ;  /* 0x0000000508087c11 */ /* 0x000fd200090f1405 */
.L_x_137:
        /* <DEDUP_REMOVED lines=10> */
.L_x_136:
[----:B------:R-:W-:Y:S05]  /*1570*/  BSYNC.RECONVERGENT B2 ;  /* 0x0000000000027941 */ /* 0x000fea0003800200 */
.L_x_135:
[----:B------:R-:W-:Y:S05]  /*1580*/  @!P1 BRA `(.L_x_134) ;  /* 0x0000000400289947 */ /* 0x000fea0003800000 */
[----:B------:R-:W0:Y:S01]  /*1590*/  LDCU.64 UR4, c[0x0][0x380] ;  /* 0x00007000ff0477ac */ /* 0x000e220008000a00 */
[----:B------:R-:W-:Y:S01]  /*15a0*/  IMAD.IADD R5, R3, 0x1, -R0 ;  /* 0x0000000103057824 */ /* 0x000fe200078e0a00 */
[----:B------:R-:W-:Y:S01]  /*15b0*/  IADD3 R29, P0, PT, R0, R29, RZ ;  /* 0x0000001d001d7210 */ /* 0x000fe20007f1e0ff */
[----:B------:R-:W-:Y:S03]  /*15c0*/  BSSY.RECONVERGENT B2, `(.L_x_138) ;  /* 0x0000027000027945 */ /* 0x000fe60003800200 */
[----:B------:R-:W-:Y:S01]  /*15d0*/  ISETP.GT.AND P1, PT, R5, 0xc00, PT ;  /* 0x00000c000500780c */ /* 0x000fe20003f24270 */
[----:B------:R-:W-:Y:S01]  /*15e0*/  IMAD.X R26, RZ, RZ, R26, P0 ;  /* 0x000000ffff1a7224 */ /* 0x000fe200000e061a */
[----:B0-----:R-:W-:-:S04]  /*15f0*/  LEA R4, P0, R29, UR4, 0x2 ;  /* 0x000000041d047c11 */ /* 0x001fc8000f8010ff */
[----:B------:R-:W-:Y:S02]  /*1600*/  LEA.HI.X R5, R29, UR5, R26, 0x2, P0 ;  /* 0x000000051d057c11 */ /* 0x000fe400080f141a */
[----:B------:R-:W-:-:S05]  /*1610*/  PLOP3.LUT P0, PT, PT, PT, PT, 0x80, 0x8 ;  /* 0x000000000008781c */ /* 0x000fca0003f0f070 */
[----:B------:R-:W-:Y:S08]  /*1620*/  @!P1 BRA `(.L_x_139) ;  /* 0x0000000000809947 */ /* 0x000ff00003800000 */
[----:B------:R-:W-:Y:S01]  /*1630*/  PLOP3.LUT P0, PT, PT, PT, PT, 0x8, 0x80 ;  /* 0x000000000080781c */ /* 0x000fe20003f0e170 */
[----:B------:R-:W-:-:S12]  /*1640*/  VIADD R7, R3, 0xfffff400 ;  /* 0xfffff40003077836 */ /* 0x000fd80000000000 */
.L_x_140:
        /* <DEDUP_REMOVED lines=30> */
.L_x_139:
[----:B------:R-:W-:Y:S05]  /*1830*/  BSYNC.RECONVERGENT B2 ;  /* 0x0000000000027941 */ /* 0x000fea0003800200 */
.L_x_138:
        /* <DEDUP_REMOVED lines=22> */
.L_x_142:
[----:B------:R-:W-:Y:S05]  /*19a0*/  BSYNC.RECONVERGENT B2 ;  /* 0x0000000000027941 */ /* 0x000fea0003800200 */
.L_x_141:
        /* <DEDUP_REMOVED lines=8> */
.L_x_134:
[----:B------:R-:W-:Y:S05]  /*1a30*/  BSYNC.RECONVERGENT B1 ;  /* 0x0000000000017941 */ /* 0x000fea0003800200 */
.L_x_132:
[----:B------:R-:W0:Y:S01]  /*1a40*/  S2R R8, SR_LANEID ;  /* 0x0000000000087919 */ /* 0x000e220000000000 */
[----:B------:R-:W-:Y:S01]  /*1a50*/  ISETP.NE.AND P4, PT, R2, RZ, PT ;  /* 0x000000ff0200720c */ /* 0x000fe20003f85270 */
        /* <DEDUP_REMOVED lines=39> */
[----:B---3--:R-:W-:Y:S01]  /*1cd0*/  IMAD.IADD R5, R0, 0x1, R3 ;  /* 0x0000000100057824 */ /* 0x008fe200078e0203 */
[----:B------:R-:W-:Y:S06]  /*1ce0*/  BRA `(.L_x_130) ;  /* 0x0000001c00447947 */ /* 0x000fec0003800000 */
.L_x_115:
        /* <DEDUP_REMOVED lines=13> */
.L_x_145:
[----:B------:R-:W-:Y:S05]  /*1dc0*/  BSYNC.RECONVERGENT B1 ;  /* 0x0000000000017941 */ /* 0x000fea0003800200 */
.L_x_144:
        /* <DEDUP_REMOVED lines=16> */
.L_x_150:
        /* <DEDUP_REMOVED lines=9> */
.L_x_149:
[----:B------:R-:W-:Y:S05]  /*1f60*/  BSYNC.RECONVERGENT B2 ;  /* 0x0000000000027941 */ /* 0x000fea0003800200 */
.L_x_148:
        /* <DEDUP_REMOVED lines=8> */
.L_x_153:
        /* <DEDUP_REMOVED lines=35> */
.L_x_152:
[----:B------:R-:W-:Y:S05]  /*2220*/  BSYNC.RECONVERGENT B2 ;  /* 0x0000000000027941 */ /* 0x000fea0003800200 */
.L_x_151:
        /* <DEDUP_REMOVED lines=22> */
.L_x_155:
[----:B------:R-:W-:Y:S05]  /*2390*/  BSYNC.RECONVERGENT B2 ;  /* 0x0000000000027941 */ /* 0x000fea0003800200 */
.L_x_154:
        /* <DEDUP_REMOVED lines=10> */
.L_x_147:
[----:B------:R-:W-:Y:S05]  /*2440*/  BSYNC.RECONVERGENT B1 ;  /* 0x0000000000017941 */ /* 0x000fea0003800200 */
.L_x_146:
        /* <DEDUP_REMOVED lines=46> */
.L_x_156:
        /* <DEDUP_REMOVED lines=57> */
[----:B------:R-:W0:Y:S04]  /*2ac0*/  LDS.128 R8, [UR4+0x10] ;  /* 0x00001004ff087984 */ /* 0x000e280008000c00 */
[----:B------:R-:W2:Y:S04]  /*2ad0*/  LDS R2, [UR4+0xc] ;  /* 0x00000c04ff027984 */ /* 0x000ea80008000800 */
[----:B-1----:R-:W1:Y:S01]  /*2ae0*/  LDS.64 R6, [UR4+0x20] ;  /* 0x00002004ff067984 */ /* 0x002e620008000a00 */
[----:B0-----:R-:W-:Y:S02]  /*2af0*/  SEL R8, R8, RZ, P3 ;  /* 0x000000ff08087207 */ /* 0x001fe40001800000 */
[----:B------:R-:W-:-:S02]  /*2b00*/  ISETP.GT.U32.AND P3, PT, R0, 0xe0, PT ;  /* 0x000000e00000780c */ /* 0x000fc40003f64070 */
[----:B--2---:R-:W-:Y:S02]  /*2b10*/  SEL R2, R2, RZ, P6 ;  /* 0x000000ff02027207 */ /* 0x004fe40003000000 */
[----:B------:R-:W-:Y:S02]  /*2b20*/  SEL R9, R9, RZ, P5 ;  /* 0x000000ff09097207 */ /* 0x000fe40002800000 */
[----:B------:R-:W-:Y:S02]  /*2b30*/  IADD3 R2, PT, PT, R8, R2, R5 ;  /* 0x0000000208027210 */ /* 0x000fe40007ffe005 */
[----:B------:R-:W-:Y:S02]  /*2b40*/  SEL R10, R10, RZ, P2 ;  /* 0x000000ff0a0a7207 */ /* 0x000fe40001000000 */
[----:B------:R-:W-:Y:S02]  /*2b50*/  ISETP.GT.U32.AND.EX P3, PT, R3, RZ, PT, P3 ;  /* 0x000000ff0300720c */ /* 0x000fe40003f64130 */
[----:B------:R-:W-:-:S02]  /*2b60*/  SEL R11, R11, RZ, P1 ;  /* 0x000000ff0b0b7207 */ /* 0x000fc40000800000 */
[----:B------:R-:W-:Y:S02]  /*2b70*/  IADD3 R2, PT, PT, R10, R2, R9 ;  /* 0x000000020a027210 */ /* 0x000fe40007ffe009 */
[----:B-1----:R-:W-:Y:S02]  /*2b80*/  SEL R6, R6, RZ, P0 ;  /* 0x000000ff06067207 */ /* 0x002fe40000000000 */
[----:B------:R-:W-:Y:S02]  /*2b90*/  SEL R7, R7, RZ, P3 ;  /* 0x000000ff07077207 */ /* 0x000fe40001800000 */
[----:B------:R-:W-:-:S05]  /*2ba0*/  IADD3 R2, PT, PT, R6, R2, R11 ;  /* 0x0000000206027210 */ /* 0x000fca0007ffe00b */
[----:B------:R-:W-:Y:S01]  /*2bb0*/  IMAD.IADD R5, R2, 0x1, R7 ;  /* 0x0000000102057824 */ /* 0x000fe200078e0207 */
[----:B------:R-:W-:Y:S06]  /*2bc0*/  BRA `(.L_x_130) ;  /* 0x0000000c008c7947 */ /* 0x000fec0003800000 */
.L_x_143:
        /* <DEDUP_REMOVED lines=21> */
[----:B------:R-:W-:-:S03]  /*2d20*/  IMAD.MOV.U32 R11, RZ, RZ, 0x1000 ;  /* 0x00001000ff0b7424 */ /* 0x000fc600078e00ff */
[----:B----4-:R-:W-:Y:S01]  /*2d30*/  IADD3 R2, PT, PT, R13, R10, R2 ;  /* 0x0000000a0d027210 */ /* 0x010fe20007ffe002 */
[----:B------:R-:W-:-:S03]  /*2d40*/  IMAD.MOV.U32 R10, RZ, RZ, RZ ;  /* 0x000000ffff0a7224 */ /* 0x000fc600078e00ff */
[----:B-----5:R-:W-:Y:S02]  /*2d50*/  IADD3 R2, PT, PT, R15, R12, R2 ;  /* 0x0000000c0f027210 */ /* 0x020fe40007ffe002 */
[----:B------:R-:W-:-:S04]  /*2d60*/  IADD3 R12, P1, PT, R0, -0x1000, RZ ;  /* 0xfffff000000c7810 */ /* 0x000fc80007f3e0ff */
[----:B------:R-:W-:Y:S02]  /*2d70*/  ISETP.GE.U32.AND P0, PT, R12, 0x1000, PT ;  /* 0x000010000c00780c */ /* 0x000fe40003f06070 */
[----:B------:R-:W-:Y:S02]  /*2d80*/  IADD3.X R13, PT, PT, R3, -0x1, RZ, P1, !PT ;  /* 0xffffffff030d7810 */ /* 0x000fe40000ffe4ff */
[----:B------:R-:W-:Y:S02]  /*2d90*/  IADD3 R2, PT, PT, R17, R14, R2 ;  /* 0x0000000e11027210 */ /* 0x000fe40007ffe002 */
[----:B------:R-:W-:Y:S02]  /*2da0*/  ISETP.GE.U32.AND.EX P0, PT, R13, RZ, PT, P0 ;  /* 0x000000ff0d00720c */ /* 0x000fe40003f06100 */
[----:B------:R-:W-:-:S04]  /*2db0*/  IADD3 R2, PT, PT, R19, R16, R2 ;  /* 0x0000001013027210 */ /* 0x000fc80007ffe002 */
[----:B------:R-:W-:-:S05]  /*2dc0*/  IADD3 R2, PT, PT, R21, R18, R2 ;  /* 0x0000001215027210 */ /* 0x000fca0007ffe002 */
[----:B------:R-:W-:Y:S02]  /*2dd0*/  IMAD.IADD R9, R9, 0x1, R2 ;  /* 0x0000000109097824 */ /* 0x000fe400078e0202 */
[----:B------:R-:W-:Y:S05]  /*2de0*/  @!P0 BRA `(.L_x_157) ;  /* 0x0000000000a08947 */ /* 0x000fea0003800000 */
[----:B------:R-:W0:Y:S01]  /*2df0*/  LDC.64 R2, c[0x0][0x390] ;  /* 0x0000e400ff027b82 */ /* 0x000e220000000a00 */
[----:B------:R-:W-:Y:S02]  /*2e00*/  IMAD.MOV.U32 R11, RZ, RZ, 0x1000 ;  /* 0x00001000ff0b7424 */ /* 0x000fe400078e00ff */
[----:B------:R-:W-:-:S07]  /*2e10*/  IMAD.MOV.U32 R10, RZ, RZ, RZ ;  /* 0x000000ffff0a7224 */ /* 0x000fce00078e00ff */
.L_x_159:
[----:B------:R-:W-:-:S04]  /*2e20*/  LEA R6, P0, R11, R4, 0x2 ;  /* 0x000000040b067211 */ /* 0x000fc800078010ff */
[----:B------:R-:W-:-:S05]  /*2e30*/  LEA.HI.X R7, R11, R5, R10, 0x2, P0 ;  /* 0x000000050b077211 */ /* 0x000fca00000f140a */
        /* <DEDUP_REMOVED lines=17> */
[----:B---3--:R-:W-:-:S04]  /*2f50*/  IADD3 R24, PT, PT, R28, R27, R24 ;  /* 0x0000001b1c187210 */ /* 0x008fc80007ffe018 */
[----:B----4-:R-:W-:Y:S01]  /*2f60*/  IADD3 R24, PT, PT, R0, R25, R24 ;  /* 0x0000001900187210 */ /* 0x010fe20007ffe018 */
[----:B0-----:R-:W-:-:S05]  /*2f70*/  IMAD.MOV.U32 R0, RZ, RZ, R2 ;  /* 0x000000ffff007224 */ /* 0x001fca00078e0002 */
[----:B------:R-:W-:Y:S02]  /*2f80*/  IADD3 R9, P1, PT, -R11, R0, RZ ;  /* 0x000000000b097210 */ /* 0x000fe40007f3e1ff */
[----:B-----5:R-:W-:Y:S02]  /*2f90*/  IADD3 R21, PT, PT, R22, R21, R24 ;  /* 0x0000001516157210 */ /* 0x020fe40007ffe018 */
[----:B------:R-:W-:Y:S01]  /*2fa0*/  ISETP.GE.U32.AND P0, PT, R9, 0x1000, PT ;  /* 0x000010000900780c */ /* 0x000fe20003f06070 */
[----:B------:R-:W-:-:S05]  /*2fb0*/  IMAD.X R9, R3, 0x1, ~R10, P1 ;  /* 0x0000000103097824 */ /* 0x000fca00008e0e0a */
[----:B------:R-:W-:Y:S02]  /*2fc0*/  ISETP.GE.U32.AND.EX P0, PT, R9, RZ, PT, P0 ;  /* 0x000000ff0900720c */ /* 0x000fe40003f06100 */
[----:B------:R-:W-:-:S04]  /*2fd0*/  IADD3 R14, PT, PT, R15, R14, R21 ;  /* 0x0000000e0f0e7210 */ /* 0x000fc80007ffe015 */
[----:B------:R-:W-:-:S04]  /*2fe0*/  IADD3 R14, PT, PT, R17, R16, R14 ;  /* 0x00000010110e7210 */ /* 0x000fc80007ffe00e */
[----:B------:R-:W-:-:S04]  /*2ff0*/  IADD3 R14, PT, PT, R19, R18, R14 ;  /* 0x00000012130e7210 */ /* 0x000fc80007ffe00e */
[----:B------:R-:W-:Y:S01]  /*3000*/  IADD3 R9, PT, PT, R23, R20, R14 ;  /* 0x0000001417097210 */ /* 0x000fe20007ffe00e */
[----:B------:R-:W-:Y:S06]  /*3010*/  @!P0 BRA `(.L_x_158) ;  /* 0x0000000400d08947 */ /* 0x000fec0003800000 */
[----:B------:R-:W-:-:S05]  /*3020*/  IADD3 R11, P0, PT, R11, 0x1000, RZ ;  /* 0x000010000b0b7810 */ /* 0x000fca0007f1e0ff */
[----:B------:R-:W-:Y:S01]  /*3030*/  IMAD.X R10, RZ, RZ, R10, P0 ;  /* 0x000000ffff0a7224 */ /* 0x000fe200000e060a */
[----:B------:R-:W-:-:S04]  /*3040*/  ISETP.GT.U32.AND P0, PT, R11, R12, PT ;  /* 0x0000000c0b00720c */ /* 0x000fc80003f04070 */
[----:B------:R-:W-:-:S13]  /*3050*/  ISETP.GT.U32.AND.EX P0, PT, R10, R13, PT, P0 ;  /* 0x0000000d0a00720c */ /* 0x000fda0003f04100 */
[----:B------:R-:W-:Y:S05]  /*3060*/  @!P0 BRA `(.L_x_159) ;  /* 0xfffffffc006c8947 */ /* 0x000fea000383ffff */
.L_x_157:
        /* <DEDUP_REMOVED lines=20> */
[----:B------:R-:W-:Y:S01]  /*31b0*/  IMAD.MOV.U32 R0, RZ, RZ, R8 ;  /* 0x000000ffff007224 */ /* 0x000fe200078e0008 */
[----:B0-----:R-:W-:-:S04]  /*31c0*/  LEA R6, P2, R7, UR4, 0x2 ;  /* 0x0000000407067c11 */ /* 0x001fc8000f8410ff */
[----:B------:R-:W-:Y:S01]  /*31d0*/  LEA.HI.X R7, R7, UR5, R4, 0x2, P2 ;  /* 0x0000000507077c11 */ /* 0x000fe200090f1404 */
[----:B------:R-:W-:-:S08]  /*31e0*/  IMAD.MOV R4, RZ, RZ, -R2 ;  /* 0x000000ffff047224 */ /* 0x000fd000078e0a02 */
.L_x_163:
        /* <DEDUP_REMOVED lines=10> */
.L_x_162:
[----:B------:R-:W-:Y:S05]  /*3290*/  BSYNC.RECONVERGENT B2 ;  /* 0x0000000000027941 */ /* 0x000fea0003800200 */
.L_x_161:
        /* <DEDUP_REMOVED lines=13> */
.L_x_166:
        /* <DEDUP_REMOVED lines=30> */
.L_x_165:
[----:B------:R-:W-:Y:S05]  /*3550*/  BSYNC.RECONVERGENT B2 ;  /* 0x0000000000027941 */ /* 0x000fea0003800200 */
.L_x_164:
        /* <DEDUP_REMOVED lines=22> */
.L_x_168:
[----:B------:R-:W-:Y:S05]  /*36c0*/  BSYNC.RECONVERGENT B2 ;  /* 0x0000000000027941 */ /* 0x000fea0003800200 */
.L_x_167:
        /* <DEDUP_REMOVED lines=8> */
.L_x_160:
[----:B------:R-:W-:Y:S05]  /*3750*/  BSYNC.RECONVERGENT B1 ;  /* 0x0000000000017941 */ /* 0x000fea0003800200 */
.L_x_158:
[----:B------:R-:W0:Y:S01]  /*3760*/  S2R R7, SR_LANEID ;  /* 0x0000000000077919 */ /* 0x000e220000000000 */
[----:B------:R-:W-:Y:S01]  /*3770*/  ISETP.NE.AND P4, PT, R8, RZ, PT ;  /* 0x000000ff0800720c */ /* 0x000fe20003f85270 */
[----:B------:R-:W1:Y:S01]  /*3780*/  SHFL.DOWN PT, R0, R9, 0x1, 0x1f ;  /* 0x08201f0009007f89 */ /* 0x000e6200000e0000 */
[C---:B0-----:R-:W-:Y:S02]  /*3790*/  ISETP.GT.AND P0, PT, R7.reuse, 0x1e, PT ;  /* 0x0000001e0700780c */ /* 0x041fe40003f04270 */
[C---:B------:R-:W-:Y:S02]  /*37a0*/  ISETP.NE.AND P1, PT, R7.reuse, RZ, PT ;  /* 0x000000ff0700720c */ /* 0x040fe40003f25270 */
[----:B-1----:R-:W-:Y:S02]  /*37b0*/  SEL R0, R0, RZ, !P0 ;  /* 0x000000ff00007207 */ /* 0x002fe40004000000 */
        /* <DEDUP_REMOVED lines=9> */
[----:B------:R-:W-:-:S03]  /*3850*/  ISETP.GT.AND P0, PT, R7, 0x17, PT ;  /* 0x000000170700780c */ /* 0x000fc60003f04270 */
[----:B------:R-:W-:Y:S01]  /*3860*/  IMAD.IADD R2, R3, 0x1, R2 ;  /* 0x0000000103027824 */ /* 0x000fe200078e0202 */
[----:B------:R-:W-:-:S04]  /*3870*/  @!P1 SHF.R.U32.HI R3, RZ, 0x3, R8 ;  /* 0x00000003ff039819 */ /* 0x000fc80000011608 */
[----:B------:R-:W0:Y:S01]  /*3880*/  SHFL.DOWN PT, R4, R2, 0x8, 0x1f ;  /* 0x09001f0002047f89 */ /* 0x000e2200000e0000 */
[----:B------:R-:W-:Y:S02]  /*3890*/  @!P1 LOP3.LUT R3, R3, 0x7c, RZ, 0xc0, !PT ;  /* 0x0000007c03039812 */ /* 0x000fe400078ec0ff */
[----:B0-----:R-:W-:Y:S02]  /*38a0*/  SEL R5, R4, RZ, !P0 ;  /* 0x000000ff04057207 */ /* 0x001fe40004000000 */
[----:B------:R-:W-:-:S03]  /*38b0*/  ISETP.GT.AND P0, PT, R7, 0xf, PT ;  /* 0x0000000f0700780c */ /* 0x000fc60003f04270 */
[----:B------:R-:W-:Y:S01]  /*38c0*/  IMAD.IADD R0, R2, 0x1, R5 ;  /* 0x0000000102007824 */ /* 0x000fe200078e0205 */
[----:B------:R-:W-:-:S04]  /*38d0*/  @!P1 MOV R5, 0x400 ;  /* 0x0000040000059802 */ /* 0x000fc80000000f00 */
[----:B------:R-:W0:Y:S01]  /*38e0*/  SHFL.DOWN PT, R4, R0, 0x10, 0x1f ;  /* 0x0a001f0000047f89 */ /* 0x000e2200000e0000 */
[----:B-1----:R-:W-:-:S05]  /*38f0*/  @!P1 LEA R6, R6, R5, 0x18 ;  /* 0x0000000506069211 */ /* 0x002fca00078ec0ff */
[----:B------:R-:W-:Y:S01]  /*3900*/  @!P1 IMAD.IADD R6, R3, 0x1, R6 ;  /* 0x0000000103069824 */ /* 0x000fe200078e0206 */
        /* <DEDUP_REMOVED lines=15> */
.L_x_130:
[----:B------:R-:W-:Y:S05]  /*3a00*/  BSYNC.RECONVERGENT B0 ;  /* 0x0000000000007941 */ /* 0x000fea0003800200 */
.L_x_114:
[----:B------:R-:W-:Y:S05]  /*3a10*/  @P4 EXIT ;  /* 0x000000000000494d */ /* 0x000fea0003800000 */
[----:B------:R-:W5:Y:S01]  /*3a20*/  LDC.64 R2, c[0x0][0x388] ;  /* 0x0000e200ff027b82 */ /* 0x000f620000000a00 */
[----:B------:R-:W0:Y:S02]  /*3a30*/  LDCU UR4, c[0x0][0x39c] ;  /* 0x00007380ff0477ac */ /* 0x000e240008000800 */
[----:B01234-:R-:W-:-:S05]  /*3a40*/  VIADD R5, R5, UR4 ;  /* 0x0000000405057c36 */ /* 0x01ffca0008000000 */
[----:B-----5:R-:W-:Y:S01]  /*3a50*/  STG.E desc[UR6][R2.64], R5 ;  /* 0x0000000502007986 */ /* 0x020fe2000c101906 */
[----:B------:R-:W-:Y:S05]  /*3a60*/  EXIT ;  /* 0x000000000000794d */ /* 0x000fea0003800000 */
.L_x_169:
        /* <DEDUP_REMOVED lines=9> */
.L_x_377:


//--------------------- .text._ZN3cub18CUB_300001_SM_10006detail6reduce28DeviceReduceSingleTileKernelINS2_10policy_hubIijN4cuda3std3__44plusIiEEE10Policy1000EPiSC_iS9_iiNS7_10__identityEEEvT0_T1_T2_T3_T4_T6_ --------------------------
	.section	.text._ZN3cub18CUB_300001_SM_10006detail6reduce28DeviceReduceSingleTileKernelINS2_10policy_hubIijN4cuda3std3__44plusIiEEE10Policy1000EPiSC_iS9_iiNS7_10__identityEEEvT0_T1_T2_T3_T4_T6_,"ax",@progbits
	.align	128
        .global         _ZN3cub18CUB_300001_SM_10006detail6reduce28DeviceReduceSingleTileKernelINS2_10policy_hubIijN4cuda3std3__44plusIiEEE10Policy1000EPiSC_iS9_iiNS7_10__identityEEEvT0_T1_T2_T3_T4_T6_
        .type           _ZN3cub18CUB_300001_SM_10006detail6reduce28DeviceReduceSingleTileKernelINS2_10policy_hubIijN4cuda3std3__44plusIiEEE10Policy1000EPiSC_iS9_iiNS7_10__identityEEEvT0_T1_T2_T3_T4_T6_,@function
        .size           _ZN3cub18CUB_300001_SM_10006detail6reduce28DeviceReduceSingleTileKernelINS2_10policy_hubIijN4cuda3std3__44plusIiEEE10Policy1000EPiSC_iS9_iiNS7_10__identityEEEvT0_T1_T2_T3_T4_T6_,(.L_x_378 - _ZN3cub18CUB_300001_SM_10006detail6reduce28DeviceReduceSingleTileKernelINS2_10policy_hubIijN4cuda3std3__44plusIiEEE10Policy1000EPiSC_iS9_iiNS7_10__identityEEEvT0_T1_T2_T3_T4_T6_)
        .other          _ZN3cub18CUB_300001_SM_10006detail6reduce28DeviceReduceSingleTileKernelINS2_10policy_hubIijN4cuda3std3__44plusIiEEE10Policy1000EPiSC_iS9_iiNS7_10__identityEEEvT0_T1_T2_T3_T4_T6_,@"STO_CUDA_ENTRY STV_DEFAULT"
_ZN3cub18CUB_300001_SM_10006detail6reduce28DeviceReduceSingleTileKernelINS2_10policy_hubIijN4cuda3std3__44plusIiEEE10Policy1000EPiSC_iS9_iiNS7_10__identityEEEvT0_T1_T2_T3_T4_T6_:
.text._ZN3cub18CUB_300001_SM_10006detail6reduce28DeviceReduceSingleTileKernelINS2_10policy_hubIijN4cuda3std3__44plusIiEEE10Policy1000EPiSC_iS9_iiNS7_10__identityEEEvT0_T1_T2_T3_T4_T6_:
        /* <DEDUP_REMOVED lines=13> */
.L_x_170:
        /* <DEDUP_REMOVED lines=16> */
.L_x_175:
[----:B------:R-:W-:Y:S05]  /*01d0*/  BSYNC.RECONVERGENT B1 ;  /* 0x0000000000017941 */ /* 0x000fea0003800200 */
.L_x_174:
        /* <DEDUP_REMOVED lines=16> */
.L_x_180:
        /* <DEDUP_REMOVED lines=9> */
.L_x_179:
[----:B------:R-:W-:Y:S05]  /*0370*/  BSYNC.RECONVERGENT B2 ;  /* 0x0000000000027941 */ /* 0x000fea0003800200 */
.L_x_178:
        /* <DEDUP_REMOVED lines=8> */
.L_x_183:
        /* <DEDUP_REMOVED lines=35> */
.L_x_182:
[----:B------:R-:W-:Y:S05]  /*0630*/  BSYNC.RECONVERGENT B2 ;  /* 0x0000000000027941 */ /* 0x000fea0003800200 */
.L_x_181:
        /* <DEDUP_REMOVED lines=22> */
.L_x_185:
[----:B------:R-:W-:Y:S05]  /*07a0*/  BSYNC.RECONVERGENT B2 ;  /* 0x0000000000027941 */ /* 0x000fea0003800200 */
.L_x_184:
        /* <DEDUP_REMOVED lines=10> */
.L_x_177:
[----:B------:R-:W-:Y:S05]  /*0850*/  BSYNC.RECONVERGENT B1 ;  /* 0x0000000000017941 */ /* 0x000fea0003800200 */
.L_x_176:
        /* <DEDUP_REMOVED lines=45> */
.L_x_186:
        /* <DEDUP_REMOVED lines=67> */
.L_x_173:
        /* <DEDUP_REMOVED lines=22> */
.L_x_190:
        /* <DEDUP_REMOVED lines=20> */
.L_x_188:
        /* <DEDUP_REMOVED lines=20> */
.L_x_194:
        /* <DEDUP_REMOVED lines=8> */
.L_x_193:
[----:B------:R-:W-:Y:S05]  /*13c0*/  BSYNC.RECONVERGENT B2 ;  /* 0x0000000000027941 */ /* 0x000fea0003800200 */
.L_x_192:
        /* <DEDUP_REMOVED lines=16> */
.L_x_197:
        /* <DEDUP_REMOVED lines=39> */
.L_x_196:
[----:B------:R-:W-:Y:S05]  /*1740*/  BSYNC.RECONVERGENT B2 ;  /* 0x0000000000027941 */ /* 0x000fea0003800200 */
.L_x_195:
        /* <DEDUP_REMOVED lines=27> */
.L_x_199:
[----:B------:R-:W-:Y:S05]  /*1900*/  BSYNC.RECONVERGENT B2 ;  /* 0x0000000000027941 */ /* 0x000fea0003800200 */
.L_x_198:
        /* <DEDUP_REMOVED lines=10> */
.L_x_191:
[----:B------:R-:W-:Y:S05]  /*19b0*/  BSYNC.RECONVERGENT B1 ;  /* 0x0000000000017941 */ /* 0x000fea0003800200 */
.L_x_189:
        /* <DEDUP_REMOVED lines=43> */
.L_x_172:
        /* <DEDUP_REMOVED lines=12> */
.L_x_202:
[----:B------:R-:W-:Y:S05]  /*1d30*/  BSYNC.RECONVERGENT B1 ;  /* 0x0000000000017941 */ /* 0x000fea0003800200 */
.L_x_201:
        /* <DEDUP_REMOVED lines=16> */
.L_x_207:
        /* <DEDUP_REMOVED lines=9> */
.L_x_206:
[----:B------:R-:W-:Y:S05]  /*1ed0*/  BSYNC.RECONVERGENT B2 ;  /* 0x0000000000027941 */ /* 0x000fea0003800200 */
.L_x_205:
        /* <DEDUP_REMOVED lines=8> */
.L_x_210:
        /* <DEDUP_REMOVED lines=35> */
.L_x_209:
[----:B------:R-:W-:Y:S05]  /*2190*/  BSYNC.RECONVERGENT B2 ;  /* 0x0000000000027941 */ /* 0x000fea0003800200 */
.L_x_208:
        /* <DEDUP_REMOVED lines=22> */
.L_x_212:
[----:B------:R-:W-:Y:S05]  /*2300*/  BSYNC.RECONVERGENT B2 ;  /* 0x0000000000027941 */ /* 0x000fea0003800200 */
.L_x_211:
        /* <DEDUP_REMOVED lines=10> */
.L_x_204:
[----:B------:R-:W-:Y:S05]  /*23b0*/  BSYNC.RECONVERGENT B1 ;  /* 0x0000000000017941 */ /* 0x000fea0003800200 */
.L_x_203:
        /* <DEDUP_REMOVED lines=45> */
.L_x_213:
        /* <DEDUP_REMOVED lines=67> */
.L_x_200:
        /* <DEDUP_REMOVED lines=33> */
.L_x_216:
        /* <DEDUP_REMOVED lines=32> */
.L_x_214:
        /* <DEDUP_REMOVED lines=20> */
.L_x_220:
        /* <DEDUP_REMOVED lines=8> */
.L_x_219:
[----:B------:R-:W-:Y:S05]  /*3090*/  BSYNC.RECONVERGENT B2 ;  /* 0x0000000000027941 */ /* 0x000fea0003800200 */
.L_x_218:
        /* <DEDUP_REMOVED lines=16> */
.L_x_223:
        /* <DEDUP_REMOVED lines=39> */
.L_x_222:
[----:B------:R-:W-:Y:S05]  /*3410*/  BSYNC.RECONVERGENT B2 ;  /* 0x0000000000027941 */ /* 0x000fea0003800200 */
.L_x_221:
        /* <DEDUP_REMOVED lines=27> */
.L_x_225:
[----:B------:R-:W-:Y:S05]  /*35d0*/  BSYNC.RECONVERGENT B2 ;  /* 0x0000000000027941 */ /* 0x000fea0003800200 */
.L_x_224:
        /* <DEDUP_REMOVED lines=10> */
.L_x_217:
[----:B------:R-:W-:Y:S05]  /*3680*/  BSYNC.RECONVERGENT B1 ;  /* 0x0000000000017941 */ /* 0x000fea0003800200 */
.L_x_215:
        /* <DEDUP_REMOVED lines=42> */
.L_x_187:
[----:B------:R-:W-:Y:S05]  /*3930*/  BSYNC.RECONVERGENT B0 ;  /* 0x0000000000007941 */ /* 0x000fea0003800200 */
.L_x_171:
[----:B------:R-:W-:Y:S05]  /*3940*/  @P0 EXIT ;  /* 0x000000000000094d */ /* 0x000fea0003800000 */
[----:B-1----:R-:W1:Y:S01]  /*3950*/  LDC.64 R4, c[0x0][0x388] ;  /* 0x0000e200ff047b82 */ /* 0x002e620000000a00 */
[----:B------:R-:W0:Y:S02]  /*3960*/  LDCU UR4, c[0x0][0x398] ;  /* 0x00007300ff0477ac */ /* 0x000e240008000800 */
[----:B0-234-:R-:W-:-:S05]  /*3970*/  VIADD R3, R3, UR4 ;  /* 0x0000000403037c36 */ /* 0x01dfca0008000000 */
[----:B-1----:R-:W-:Y:S01]  /*3980*/  STG.E desc[UR6][R4.64], R3 ;  /* 0x0000000304007986 */ /* 0x002fe2000c101906 */
[----:B------:R-:W-:Y:S05]  /*3990*/  EXIT ;  /* 0x000000000000794d */ /* 0x000fea0003800000 */
.L_x_226:
        /* <DEDUP_REMOVED lines=14> */
.L_x_378:


//--------------------- .text._ZN3cub18CUB_300001_SM_10006detail6reduce18DeviceReduceKernelINS2_10policy_hubIijN4cuda3std3__44plusIiEEE10Policy1000EPijS9_iNS7_10__identityEEEvT0_PT3_T1_NS0_13GridEvenShareISH_EET2_T4_ --------------------------
	.section	.text._ZN3cub18CUB_300001_SM_10006detail6reduce18DeviceReduceKernelINS2_10policy_hubIijN4cuda3std3__44plusIiEEE10Policy1000EPijS9_iNS7_10__identityEEEvT0_PT3_T1_NS0_13GridEvenShareISH_EET2_T4_,"ax",@progbits
	.align	128
        .global         _ZN3cub18CUB_300001_SM_10006detail6reduce18DeviceReduceKernelINS2_10policy_hubIijN4cuda3std3__44plusIiEEE10Policy1000EPijS9_iNS7_10__identityEEEvT0_PT3_T1_NS0_13GridEvenShareISH_EET2_T4_
        .type           _ZN3cub18CUB_300001_SM_10006detail6reduce18DeviceReduceKernelINS2_10policy_hubIijN4cuda3std3__44plusIiEEE10Policy1000EPijS9_iNS7_10__identityEEEvT0_PT3_T1_NS0_13GridEvenShareISH_EET2_T4_,@function
        .size           _ZN3cub18CUB_300001_SM_10006detail6reduce18DeviceReduceKernelINS2_10policy_hubIijN4cuda3std3__44plusIiEEE10Policy1000EPijS9_iNS7_10__identityEEEvT0_PT3_T1_NS0_13GridEvenShareISH_EET2_T4_,(.L_x_379 - _ZN3cub18CUB_300001_SM_10006detail6reduce18DeviceReduceKernelINS2_10policy_hubIijN4cuda3std3__44plusIiEEE10Policy1000EPijS9_iNS7_10__identityEEEvT0_PT3_T1_NS0_13GridEvenShareISH_EET2_T4_)
        .other          _ZN3cub18CUB_300001_SM_10006detail6reduce18DeviceReduceKernelINS2_10policy_hubIijN4cuda3std3__44plusIiEEE10Policy1000EPijS9_iNS7_10__identityEEEvT0_PT3_T1_NS0_13GridEvenShareISH_EET2_T4_,@"STO_CUDA_ENTRY STV_DEFAULT"
_ZN3cub18CUB_300001_SM_10006detail6reduce18DeviceReduceKernelINS2_10policy_hubIijN4cuda3std3__44plusIiEEE10Policy1000EPijS9_iNS7_10__identityEEEvT0_PT3_T1_NS0_13GridEvenShareISH_EET2_T4_:
.text._ZN3cub18CUB_300001_SM_10006detail6reduce18DeviceReduceKernelINS2_10policy_hubIijN4cuda3std3__44plusIiEEE10Policy1000EPijS9_iNS7_10__identityEEEvT0_PT3_T1_NS0_13GridEvenShareISH_EET2_T4_:
[----:B------:R-:W-:Y:S01]  /*0000*/  LDC R1, c[0x0][0x37c] ;  /* 0x0000df00ff017b82 */ /* 0x000fe20000000800 */
[----:B------:R-:W0:Y:S01]  /*0010*/  S2R R0, SR_CTAID.X ;  /* 0x0000000000007919 */ /* 0x000e220000002500 */
[----:B------:R-:W1:Y:S01]  /*0020*/  LDCU UR4, c[0x0][0x380] ;  /* 0x00007000ff0477ac */ /* 0x000e620008000800 */
[----:B------:R-:W-:Y:S01]  /*0030*/  BSSY.RECONVERGENT B0, `(.L_x_227) ;  /* 0x00002ac000007945 */ /* 0x000fe20003800200 */
[----:B------:R-:W2:Y:S01]  /*0040*/  LDCU UR5, c[0x0][0x3ac] ;  /* 0x00007580ff0577ac */ /* 0x000ea20008000800 */
[----:B------:R-:W3:Y:S01]  /*0050*/  LDCU.64 UR8, c[0x0][0x358] ;  /* 0x00006b00ff0877ac */ /* 0x000ee20008000a00 */
[----:B-1----:R-:W-:Y:S02]  /*0060*/  ULOP3.LUT UP0, URZ, UR4, 0xf, URZ, 0xc0, !UPT ;  /* 0x0000000f04ff7892 */ /* 0x002fe4000f80c0ff */
[----:B--2---:R-:W-:Y:S01]  /*0070*/  USHF.L.U32 UR5, UR5, 0xc, URZ ;  /* 0x0000000c05057899 */ /* 0x004fe200080006ff */
[----:B0-----:R-:W-:-:S06]  /*0080*/  IMAD.SHL.U32 R23, R0, 0x1000, RZ ;  /* 0x0000100000177824 */ /* 0x001fcc00078e00ff */
[----:B---3--:R-:W-:Y:S05]  /*0090*/  BRA.U UP0, `(.L_x_228) ;  /* 0x0000001500147547 */ /* 0x008fea000b800000 */
[----:B------:R-:W0:Y:S02]  /*00a0*/  LDC R3, c[0x0][0x3a8] ;  /* 0x0000ea00ff037b82 */ /* 0x000e240000000800 */
[----:B0-----:R-:W-:-:S05]  /*00b0*/  IMAD R22, R0, -0x1000, R3 ;  /* 0xfffff00000167824 */ /* 0x001fca00078e0203 */
[----:B------:R-:W-:-:S13]  /*00c0*/  ISETP.GT.U32.AND P0, PT, R22, 0xfff, PT ;  /* 0x00000fff1600780c */ /* 0x000fda0003f04070 */
[----:B------:R-:W-:Y:S05]  /*00d0*/  @P0 BRA `(.L_x_229) ;  /* 0x0000000800b00947 */ /* 0x000fea0003800000 */
[----:B------:R-:W0:Y:S01]  /*00e0*/  S2R R5, SR_TID.X ;  /* 0x0000000000057919 */ /* 0x000e220000002100 */
[----:B------:R-:W-:Y:S01]  /*00f0*/  BSSY.RECONVERGENT B1, `(.L_x_230) ;  /* 0x000000a000017945 */ /* 0x000fe20003800200 */
[----:B------:R-:W-:Y:S01]  /*0100*/  IMAD.MOV.U32 R2, RZ, RZ, RZ ;  /* 0x000000ffff027224 */ /* 0x000fe200078e00ff */
[----:B0-----:R-:W-:Y:S01]  /*0110*/  ISETP.GE.U32.AND P0, PT, R5, R22, PT ;  /* 0x000000160500720c */ /* 0x001fe20003f06070 */
[----:B------:R-:W-:-:S12]  /*0120*/  IMAD.MOV.U32 R11, RZ, RZ, R5 ;  /* 0x000000ffff0b7224 */ /* 0x000fd800078e0005 */
[----:B------:R-:W-:Y:S05]  /*0130*/  @P0 BRA `(.L_x_231) ;  /* 0x0000000000140947 */ /* 0x000fea0003800000 */
[----:B------:R-:W0:Y:S01]  /*0140*/  LDC.64 R6, c[0x0][0x380] ;  /* 0x0000e000ff067b82 */ /* 0x000e220000000a00 */
[----:B------:R-:W-:-:S04]  /*0150*/  IMAD R9, R0, 0x1000, R5 ;  /* 0x0000100000097824 */ /* 0x000fc800078e0205 */
[----:B0-----:R-:W-:-:S05]  /*0160*/  IMAD.WIDE.U32 R6, R9, 0x4, R6 ;  /* 0x0000000409067825 */ /* 0x001fca00078e0006 */
[----:B------:R0:W5:Y:S01]  /*0170*/  LDG.E.CONSTANT R2, desc[UR8][R6.64] ;  /* 0x0000000806027981 */ /* 0x000162000c1e9900 */
[----:B------:R-:W-:-:S07]  /*0180*/  VIADD R11, R5, 0x100 ;  /* 0x00000100050b7836 */ /* 0x000fce0000000000 */
.L_x_231:
[----:B------:R-:W-:Y:S05]  /*0190*/  BSYNC.RECONVERGENT B1 ;  /* 0x0000000000017941 */ /* 0x000fea0003800200 */
.L_x_230:
[----:B------:R-:W-:Y:S01]  /*01a0*/  ISETP.GE.U32.AND P0, PT, R11, R22, PT ;  /* 0x000000160b00720c */ /* 0x000fe20003f06070 */
[----:B------:R-:W-:-:S12]  /*01b0*/  BSSY.RECONVERGENT B1, `(.L_x_232) ;  /* 0x000002e000017945 */ /* 0x000fd80003800200 */
[----:B------:R-:W-:Y:S05]  /*01c0*/  @P0 BRA `(.L_x_233) ;  /* 0x0000000000b00947 */ /* 0x000fea0003800000 */
[----:B------:R-:W-:Y:S01]  /*01d0*/  LOP3.LUT R4, RZ, R11, RZ, 0x33, !PT ;  /* 0x0000000bff047212 */ /* 0x000fe200078e33ff */
[----:B------:R-:W-:Y:S04]  /*01e0*/  BSSY.RECONVERGENT B2, `(.L_x_234) ;  /* 0x0000014000027945 */ /* 0x000fe80003800200 */
[----:B------:R-:W-:-:S04]  /*01f0*/  IMAD.IADD R3, R4, 0x1, R3 ;  /* 0x0000000104037824 */ /* 0x000fc800078e0203 */
[----:B0-----:R-:W-:Y:S01]  /*0200*/  IMAD R6, R0, -0x1000, R3 ;  /* 0xfffff00000067824 */ /* 0x001fe200078e0203 */
[----:B------:R-:W-:-:S04]  /*0210*/  LOP3.LUT R4, R3, 0x300, RZ, 0xc0, !PT ;  /* 0x0000030003047812 */ /* 0x000fc800078ec0ff */
[----:B------:R-:W-:Y:S02]  /*0220*/  ISETP.NE.AND P0, PT, R4, 0x300, PT ;  /* 0x000003000400780c */ /* 0x000fe40003f05270 */
[----:B------:R-:W-:-:S11]  /*0230*/  ISETP.GE.U32.AND P1, PT, R6, 0x300, PT ;  /* 0x000003000600780c */ /* 0x000fd60003f26070 */
[----:B------:R-:W-:Y:S05]  /*0240*/  @!P0 BRA `(.L_x_235) ;  /* 0x0000000000348947 */ /* 0x000fea0003800000 */
[----:B------:R-:W0:Y:S01]  /*0250*/  LDC.64 R8, c[0x0][0x380] ;  /* 0x0000e000ff087b82 */ /* 0x000e220000000a00 */
[----:B------:R-:W-:Y:S01]  /*0260*/  LEA.HI R3, R3, 0x1, RZ, 0x18 ;  /* 0x0000000103037811 */ /* 0x000fe200078fc0ff */
[----:B------:R-:W-:-:S03]  /*0270*/  IMAD R13, R0, 0x1000, R11 ;  /* 0x00001000000d7824 */ /* 0x000fc600078e020b */
[----:B------:R-:W-:-:S05]  /*0280*/  LOP3.LUT R3, R3, 0x3, RZ, 0xc0, !PT ;  /* 0x0000000303037812 */ /* 0x000fca00078ec0ff */
[----:B------:R-:W-:-:S07]  /*0290*/  IMAD.MOV R3, RZ, RZ, -R3 ;  /* 0x000000ffff037224 */ /* 0x000fce00078e0a03 */
.L_x_236:
[----:B0-----:R-:W-:-:S06]  /*02a0*/  IMAD.WIDE.U32 R6, R13, 0x4, R8 ;  /* 0x000000040d067825 */ /* 0x001fcc00078e0008 */
[----:B------:R-:W2:Y:S01]  /*02b0*/  LDG.E.CONSTANT R7, desc[UR8][R6.64] ;  /* 0x0000000806077981 */ /* 0x000ea2000c1e9900 */
[----:B------:R-:W-:Y:S02]  /*02c0*/  VIADD R3, R3, 0x1 ;  /* 0x0000000103037836 */ /* 0x000fe40000000000 */
[----:B------:R-:W-:Y:S02]  /*02d0*/  VIADD R11, R11, 0x100 ;  /* 0x000001000b0b7836 */ /* 0x000fe40000000000 */
[----:B------:R-:W-:Y:S01]  /*02e0*/  VIADD R13, R13, 0x100 ;  /* 0x000001000d0d7836 */ /* 0x000fe20000000000 */
[----:B------:R-:W-:Y:S01]  /*02f0*/  ISETP.NE.AND P0, PT, R3, RZ, PT ;  /* 0x000000ff0300720c */ /* 0x000fe20003f05270 */
[----:B--2--5:R-:W-:-:S12]  /*0300*/  IMAD.IADD R2, R7, 0x1, R2 ;  /* 0x0000000107027824 */ /* 0x024fd800078e0202 */
[----:B------:R-:W-:Y:S05]  /*0310*/  @P0 BRA `(.L_x_236) ;  /* 0xfffffffc00e00947 */ /* 0x000fea000383ffff */
.L_x_235:
[----:B------:R-:W-:Y:S05]  /*0320*/  BSYNC.RECONVERGENT B2 ;  /* 0x0000000000027941 */ /* 0x000fea0003800200 */
.L_x_234:
[----:B------:R-:W-:Y:S05]  /*0330*/  @!P1 BRA `(.L_x_233) ;  /* 0x0000000000549947 */ /* 0x000fea0003800000 */
[----:B------:R-:W0:Y:S01]  /*0340*/  LDC.64 R6, c[0x0][0x380] ;  /* 0x0000e000ff067b82 */ /* 0x000e220000000a00 */
[----:B------:R-:W-:Y:S02]  /*0350*/  VIADD R3, R11, 0x200 ;  /* 0x000002000b037836 */ /* 0x000fe40000000000 */
[----:B------:R-:W-:-:S07]  /*0360*/  IMAD R17, R0, 0x1000, R11 ;  /* 0x0000100000117824 */ /* 0x000fce00078e020b */
.L_x_237:
[C---:B------:R-:W-:Y:S02]  /*0370*/  VIADD R11, R17.reuse, 0x100 ;  /* 0x00000100110b7836 */ /* 0x040fe40000000000 */
[----:B0-----:R-:W-:-:S04]  /*0380*/  IMAD.WIDE.U32 R8, R17, 0x4, R6 ;  /* 0x0000000411087825 */ /* 0x001fc800078e0006 */
[C---:B------:R-:W-:Y:S02]  /*0390*/  VIADD R13, R17.reuse, 0x200 ;  /* 0x00000200110d7836 */ /* 0x040fe40000000000 */
[----:B------:R-:W-:Y:S01]  /*03a0*/  VIADD R15, R17, 0x300 ;  /* 0x00000300110f7836 */ /* 0x000fe20000000000 */
[----:B------:R-:W2:Y:S01]  /*03b0*/  LDG.E.CONSTANT R9, desc[UR8][R8.64] ;  /* 0x0000000808097981 */ /* 0x000ea2000c1e9900 */
[----:B------:R-:W-:-:S04]  /*03c0*/  IMAD.WIDE.U32 R10, R11, 0x4, R6 ;  /* 0x000000040b0a7825 */ /* 0x000fc800078e0006 */
[--C-:B------:R-:W-:Y:S02]  /*03d0*/  IMAD.WIDE.U32 R12, R13, 0x4, R6.reuse ;  /* 0x000000040d0c7825 */ /* 0x100fe400078e0006 */
[----:B------:R-:W2:Y:S02]  /*03e0*/  LDG.E.CONSTANT R10, desc[UR8][R10.64] ;  /* 0x000000080a0a7981 */ /* 0x000ea4000c1e9900 */
[----:B------:R-:W-:Y:S02]  /*03f0*/  IMAD.WIDE.U32 R14, R15, 0x4, R6 ;  /* 0x000000040f0e7825 */ /* 0x000fe400078e0006 */
[----:B------:R-:W3:Y:S04]  /*0400*/  LDG.E.CONSTANT R13, desc[UR8][R12.64] ;  /* 0x000000080c0d7981 */ /* 0x000ee8000c1e9900 */
[----:B------:R-:W3:Y:S01]  /*0410*/  LDG.E.CONSTANT R14, desc[UR8][R14.64] ;  /* 0x000000080e0e7981 */ /* 0x000ee2000c1e9900 */
[----:B------:R-:W-:-:S05]  /*0420*/  VIADD R19, R3, 0x200 ;  /* 0x0000020003137836 */ /* 0x000fca0000000000 */
[----:B------:R-:W-:Y:S01]  /*0430*/  ISETP.GE.AND P0, PT, R19, R22, PT ;  /* 0x000000161300720c */ /* 0x000fe20003f06270 */
[----:B------:R-:W-:Y:S02]  /*0440*/  VIADD R3, R3, 0x400 ;  /* 0x0000040003037836 */ /* 0x000fe40000000000 */
[----:B------:R-:W-:Y:S01]  /*0450*/  VIADD R17, R17, 0x400 ;  /* 0x0000040011117836 */ /* 0x000fe20000000000 */
[----:B--2--5:R-:W-:-:S04]  /*0460*/  IADD3 R2, PT, PT, R10, R9, R2 ;  /* 0x000000090a027210 */ /* 0x024fc80007ffe002 */
[----:B---3--:R-:W-:-:S05]  /*0470*/  IADD3 R2, PT, PT, R14, R13, R2 ;  /* 0x0000000d0e027210 */ /* 0x008fca0007ffe002 */
[----:B------:R-:W-:Y:S05]  /*0480*/  @!P0 BRA `(.L_x_237) ;  /* 0xfffffffc00b88947 */ /* 0x000fea000383ffff */
.L_x_233:
[----:B------:R-:W-:Y:S05]  /*0490*/  BSYNC.RECONVERGENT B1 ;  /* 0x0000000000017941 */ /* 0x000fea0003800200 */
.L_x_232:
[----:B------:R-:W-:-:S13]  /*04a0*/  ISETP.GE.U32.AND P0, PT, R22, 0x100, PT ;  /* 0x000001001600780c */ /* 0x000fda0003f06070 */
[----:B------:R-:W-:Y:S05]  /*04b0*/  @!P0 BRA `(.L_x_238) ;  /* 0x0000000000ac8947 */ /* 0x000fea0003800000 */
[----:B------:R-:W1:Y:S01]  /*04c0*/  S2R R8, SR_LANEID ;  /* 0x0000000000087919 */ /* 0x000e620000000000 */
[----:B-----5:R-:W2:Y:S01]  /*04d0*/  SHFL.DOWN PT, R3, R2, 0x1, 0x1f ;  /* 0x08201f0002037f89 */ /* 0x020ea200000e0000 */
[C---:B-1----:R-:W-:Y:S02]  /*04e0*/  ISETP.GT.AND P0, PT, R8.reuse, 0x1e, PT ;  /* 0x0000001e0800780c */ /* 0x042fe40003f04270 */
[C---:B------:R-:W-:Y:S02]  /*04f0*/  ISETP.NE.AND P1, PT, R8.reuse, RZ, PT ;  /* 0x000000ff0800720c */ /* 0x040fe40003f25270 */
        /* <DEDUP_REMOVED lines=32> */
[----:B-1----:R-:W0:Y:S04]  /*0700*/  LDS.128 R4, [UR4+0x10] ;  /* 0x00001004ff047984 */ /* 0x002e280008000c00 */
[----:B------:R-:W1:Y:S01]  /*0710*/  LDS.64 R8, [UR4+0x20] ;  /* 0x00002004ff087984 */ /* 0x000e620008000a00 */
[----:B0-----:R-:W-:-:S04]  /*0720*/  IADD3 R2, PT, PT, R4, R2, R3 ;  /* 0x0000000204027210 */ /* 0x001fc80007ffe003 */
[----:B------:R-:W-:-:S04]  /*0730*/  IADD3 R2, PT, PT, R6, R2, R5 ;  /* 0x0000000206027210 */ /* 0x000fc80007ffe005 */
[----:B-1----:R-:W-:-:S05]  /*0740*/  IADD3 R2, PT, PT, R8, R2, R7 ;  /* 0x0000000208027210 */ /* 0x002fca0007ffe007 */
[----:B------:R-:W-:Y:S01]  /*0750*/  IMAD.IADD R3, R2, 0x1, R9 ;  /* 0x0000000102037824 */ /* 0x000fe200078e0209 */
[----:B------:R-:W-:Y:S06]  /*0760*/  BRA `(.L_x_239) ;  /* 0x0000002000e07947 */ /* 0x000fec0003800000 */
.L_x_238:
[----:B------:R-:W-:Y:S01]  /*0770*/  LOP3.LUT R3, R5, 0x3e0, RZ, 0xc0, !PT ;  /* 0x000003e005037812 */ /* 0x000fe200078ec0ff */
[----:B------:R-:W1:Y:S04]  /*0780*/  S2R R10, SR_LANEID ;  /* 0x00000000000a7919 */ /* 0x000e680000000000 */
[----:B0-----:R-:W-:Y:S01]  /*0790*/  VIADD R7, R3, 0x20 ;  /* 0x0000002003077836 */ /* 0x001fe20000000000 */
[----:B------:R-:W-:-:S04]  /*07a0*/  LOP3.LUT R3, RZ, R3, RZ, 0x33, !PT ;  /* 0x00000003ff037212 */ /* 0x000fc800078e33ff */
[----:B------:R-:W-:Y:S01]  /*07b0*/  ISETP.GT.U32.AND P0, PT, R7, R22, PT ;  /* 0x000000160700720c */ /* 0x000fe20003f04070 */
[----:B------:R-:W-:-:S05]  /*07c0*/  IMAD.IADD R3, R22, 0x1, R3 ;  /* 0x0000000116037824 */ /* 0x000fca00078e0203 */
[----:B------:R-:W-:-:S05]  /*07d0*/  SEL R7, R3, 0x1f, P0 ;  /* 0x0000001f03077807 */ /* 0x000fca0000000000 */
[----:B-----5:R-:W0:Y:S01]  /*07e0*/  SHFL.DOWN PT, R3, R2, 0x1, R7 ;  /* 0x0820000002037989 */ /* 0x020e2200000e0007 */
[CC--:B-1----:R-:W-:Y:S01]  /*07f0*/  ISETP.GE.AND P0, PT, R10.reuse, R7.reuse, PT ;  /* 0x000000070a00720c */ /* 0x0c2fe20003f06270 */
[C---:B------:R-:W-:Y:S01]  /*0800*/  VIADD R6, R10.reuse, 0x2 ;  /* 0x000000020a067836 */ /* 0x040fe20000000000 */
[C---:B------:R-:W-:Y:S01]  /*0810*/  ISETP.NE.AND P1, PT, R10.reuse, RZ, PT ;  /* 0x000000ff0a00720c */ /* 0x040fe20003f25270 */
[----:B------:R-:W-:Y:S01]  /*0820*/  VIADD R8, R10, 0x4 ;  /* 0x000000040a087836 */ /* 0x000fe20000000000 */
[----:B0-----:R-:W-:Y:S02]  /*0830*/  SEL R3, R3, RZ, !P0 ;  /* 0x000000ff03037207 */ /* 0x001fe40004000000 */
[----:B------:R-:W-:-:S09]  /*0840*/  ISETP.GT.AND P0, PT, R6, R7, PT ;  /* 0x000000070600720c */ /* 0x000fd20003f04270 */
[----:B------:R-:W0:Y:S01]  /*0850*/  @!P1 S2R R12, SR_CgaCtaId ;  /* 0x00000000000c9919 */ /* 0x000e220000008800 */
[----:B------:R-:W-:Y:S01]  /*0860*/  @!P1 MOV R9, 0x400 ;  /* 0x0000040000099802 */ /* 0x000fe20000000f00 */
[----:B------:R-:W-:-:S05]  /*0870*/  IMAD.IADD R4, R3, 0x1, R2 ;  /* 0x0000000103047824 */ /* 0x000fca00078e0202 */
        /* <DEDUP_REMOVED lines=25> */
[----:B------:R-:W1:Y:S01]  /*0a10*/  S2UR UR5, SR_CgaCtaId ;  /* 0x00000000000579c3 */ /* 0x000e620000008800 */
[----:B------:R-:W-:Y:S01]  /*0a20*/  UMOV UR4, 0x400 ;  /* 0x0000040000047882 */ /* 0x000fe20000000000 */
[C---:B------:R-:W-:Y:S02]  /*0a30*/  ISETP.GT.U32.AND P2, PT, R22.reuse, 0x40, PT ;  /* 0x000000401600780c */ /* 0x040fe40003f44070 */
[C---:B------:R-:W-:Y:S02]  /*0a40*/  ISETP.GT.U32.AND P1, PT, R22.reuse, 0x20, PT ;  /* 0x000000201600780c */ /* 0x040fe40003f24070 */
[----:B------:R-:W-:Y:S01]  /*0a50*/  ISETP.GT.U32.AND P3, PT, R22, 0x80, PT ;  /* 0x000000801600780c */ /* 0x000fe20003f64070 */
[----:B-1----:R-:W-:-:S09]  /*0a60*/  ULEA UR4, UR5, UR4, 0x18 ;  /* 0x0000000405047291 */ /* 0x002fd2000f8ec0ff */
[----:B------:R-:W1:Y:S04]  /*0a70*/  LDS.128 R4, [UR4+0x10] ;  /* 0x00001004ff047984 */ /* 0x000e680008000c00 */
[----:B------:R-:W2:Y:S04]  /*0a80*/  LDS R2, [UR4+0xc] ;  /* 0x00000c04ff027984 */ /* 0x000ea80008000800 */
[----:B0-----:R-:W0:Y:S01]  /*0a90*/  LDS.64 R8, [UR4+0x20] ;  /* 0x00002004ff087984 */ /* 0x001e220008000a00 */
[----:B-1----:R-:W-:Y:S02]  /*0aa0*/  SEL R4, R4, RZ, P2 ;  /* 0x000000ff04047207 */ /* 0x002fe40001000000 */
[----:B------:R-:W-:-:S02]  /*0ab0*/  ISETP.GT.U32.AND P2, PT, R22, 0x60, PT ;  /* 0x000000601600780c */ /* 0x000fc40003f44070 */
[----:B--2---:R-:W-:Y:S02]  /*0ac0*/  SEL R2, R2, RZ, P1 ;  /* 0x000000ff02027207 */ /* 0x004fe40000800000 */
[----:B------:R-:W-:Y:S02]  /*0ad0*/  SEL R5, R5, RZ, P2 ;  /* 0x000000ff05057207 */ /* 0x000fe40001000000 */
[----:B------:R-:W-:Y:S02]  /*0ae0*/  IADD3 R2, PT, PT, R4, R2, R3 ;  /* 0x0000000204027210 */ /* 0x000fe40007ffe003 */
[----:B------:R-:W-:Y:S02]  /*0af0*/  ISETP.GT.U32.AND P1, PT, R22, 0xa0, PT ;  /* 0x000000a01600780c */ /* 0x000fe40003f24070 */
[----:B------:R-:W-:Y:S02]  /*0b00*/  SEL R6, R6, RZ, P3 ;  /* 0x000000ff06067207 */ /* 0x000fe40001800000 */
[----:B------:R-:W-:-:S02]  /*0b10*/  ISETP.GT.U32.AND P2, PT, R22, 0xc0, PT ;  /* 0x000000c01600780c */ /* 0x000fc40003f44070 */
[----:B------:R-:W-:Y:S02]  /*0b20*/  ISETP.GT.U32.AND P3, PT, R22, 0xe0, PT ;  /* 0x000000e01600780c */ /* 0x000fe40003f64070 */
[----:B------:R-:W-:Y:S02]  /*0b30*/  SEL R7, R7, RZ, P1 ;  /* 0x000000ff07077207 */ /* 0x000fe40000800000 */
[----:B------:R-:W-:Y:S02]  /*0b40*/  IADD3 R2, PT, PT, R6, R2, R5 ;  /* 0x0000000206027210 */ /* 0x000fe40007ffe005 */
[----:B0-----:R-:W-:Y:S02]  /*0b50*/  SEL R8, R8, RZ, P2 ;  /* 0x000000ff08087207 */ /* 0x001fe40001000000 */
[----:B------:R-:W-:Y:S02]  /*0b60*/  SEL R9, R9, RZ, P3 ;  /* 0x000000ff09097207 */ /* 0x000fe40001800000 */
[----:B------:R-:W-:-:S05]  /*0b70*/  IADD3 R2, PT, PT, R8, R2, R7 ;  /* 0x0000000208027210 */ /* 0x000fca0007ffe007 */
[----:B------:R-:W-:Y:S01]  /*0b80*/  IMAD.IADD R3, R2, 0x1, R9 ;  /* 0x0000000102037824 */ /* 0x000fe200078e0209 */
[----:B------:R-:W-:Y:S06]  /*0b90*/  BRA `(.L_x_239) ;  /* 0x0000001c00d47947 */ /* 0x000fec0003800000 */
.L_x_229:
[----:B------:R-:W0:Y:S01]  /*0ba0*/  S2R R2, SR_TID.X ;  /* 0x0000000000027919 */ /* 0x000e220000002100 */
[----:B------:R-:W1:Y:S02]  /*0bb0*/  LDCU.64 UR6, c[0x0][0x380] ;  /* 0x00007000ff0677ac */ /* 0x000e640008000a00 */
[----:B-1----:R-:W-:Y:S02]  /*0bc0*/  IMAD.U32 R20, RZ, RZ, UR6 ;  /* 0x00000006ff147e24 */ /* 0x002fe4000f8e00ff */
[----:B------:R-:W-:Y:S02]  /*0bd0*/  IMAD.U32 R21, RZ, RZ, UR7 ;  /* 0x00000007ff157e24 */ /* 0x000fe4000f8e00ff */
[----:B0-----:R-:W-:-:S04]  /*0be0*/  IMAD R25, R2, 0x4, R23 ;  /* 0x0000000402197824 */ /* 0x001fc800078e0217 */
[----:B------:R-:W-:-:S05]  /*0bf0*/  IMAD.WIDE.U32 R24, R25, 0x4, R20 ;  /* 0x0000000419187825 */ /* 0x000fca00078e0014 */
[----:B------:R-:W2:Y:S04]  /*0c00*/  LDG.E.128.CONSTANT R4, desc[UR8][R24.64] ;  /* 0x0000000818047981 */ /* 0x000ea8000c1e9d00 */
[----:B------:R-:W3:Y:S04]  /*0c10*/  LDG.E.128.CONSTANT R8, desc[UR8][R24.64+0x1000] ;  /* 0x0010000818087981 */ /* 0x000ee8000c1e9d00 */
[----:B------:R-:W4:Y:S04]  /*0c20*/  LDG.E.128.CONSTANT R12, desc[UR8][R24.64+0x2000] ;  /* 0x00200008180c7981 */ /* 0x000f28000c1e9d00 */
[----:B------:R-:W5:Y:S01]  /*0c30*/  LDG.E.128.CONSTANT R16, desc[UR8][R24.64+0x3000] ;  /* 0x0030000818107981 */ /* 0x000f62000c1e9d00 */
[----:B------:R-:W-:-:S02]  /*0c40*/  ISETP.GE.U32.AND P0, PT, R22, UR5, PT ;  /* 0x0000000516007c0c */ /* 0x000fc4000bf06070 */
        /* <DEDUP_REMOVED lines=9> */
[----:B------:R-:W-:Y:S01]  /*0ce0*/  VIADD R26, R23, UR5 ;  /* 0x00000005171a7c36 */ /* 0x000fe20008000000 */
[----:B------:R-:W-:Y:S01]  /*0cf0*/  UMOV UR4, URZ ;  /* 0x000000ff00047c82 */ /* 0x000fe20008000000 */
[----:B------:R-:W-:Y:S02]  /*0d00*/  VIADD R25, R3, 0xfffff000 ;  /* 0xfffff00003197836 */ /* 0x000fe40000000000 */
[C---:B------:R-:W-:Y:S02]  /*0d10*/  VIADD R24, R26.reuse, 0x100 ;  /* 0x000001001a187836 */ /* 0x040fe40000000000 */
[C---:B------:R-:W-:Y:S01]  /*0d20*/  IMAD.IADD R23, R26.reuse, 0x1, R2 ;  /* 0x000000011a177824 */ /* 0x040fe200078e0202 */
[----:B------:R-:W-:Y:S01]  /*0d30*/  ISETP.GT.U32.AND P0, PT, R26, R25, PT ;  /* 0x000000191a00720c */ /* 0x000fe20003f04070 */
[----:B------:R-:W-:-:S12]  /*0d40*/  IMAD.MOV.U32 R22, RZ, RZ, R26 ;  /* 0x000000ffff167224 */ /* 0x000fd800078e001a */
[----:B------:R-:W-:Y:S05]  /*0d50*/  @P0 BRA `(.L_x_241) ;  /* 0x0000000000640947 */ /* 0x000fea0003800000 */
[----:B------:R-:W0:Y:S08]  /*0d60*/  LDC R3, c[0x0][0x3a8] ;  /* 0x0000ea00ff037b82 */ /* 0x000e300000000800 */
[----:B------:R-:W1:Y:S02]  /*0d70*/  LDC.64 R20, c[0x0][0x380] ;  /* 0x0000e000ff147b82 */ /* 0x000e640000000a00 */
.L_x_242:
[----:B------:R-:W-:-:S04]  /*0d80*/  IMAD R29, R2, 0x4, R22 ;  /* 0x00000004021d7824 */ /* 0x000fc800078e0216 */
[----:B-1----:R-:W-:-:S05]  /*0d90*/  IMAD.WIDE.U32 R28, R29, 0x4, R20 ;  /* 0x000000041d1c7825 */ /* 0x002fca00078e0014 */
[----:B------:R-:W2:Y:S04]  /*0da0*/  LDG.E.128.CONSTANT R4, desc[UR8][R28.64] ;  /* 0x000000081c047981 */ /* 0x000ea8000c1e9d00 */
[----:B------:R-:W3:Y:S04]  /*0db0*/  LDG.E.128.CONSTANT R8, desc[UR8][R28.64+0x1000] ;  /* 0x001000081c087981 */ /* 0x000ee8000c1e9d00 */
[----:B------:R-:W4:Y:S04]  /*0dc0*/  LDG.E.128.CONSTANT R12, desc[UR8][R28.64+0x2000] ;  /* 0x002000081c0c7981 */ /* 0x000f28000c1e9d00 */
[----:B------:R-:W5:Y:S01]  /*0dd0*/  LDG.E.128.CONSTANT R16, desc[UR8][R28.64+0x3000] ;  /* 0x003000081c107981 */ /* 0x000f62000c1e9d00 */
[----:B--2---:R-:W-:Y:S01]  /*0de0*/  IADD3 R5, PT, PT, R5, R4, R27 ;  /* 0x0000000405057210 */ /* 0x004fe20007ffe01b */
[----:B0-----:R-:W-:-:S03]  /*0df0*/  IMAD.IADD R4, R3, 0x1, -R22 ;  /* 0x0000000103047824 */ /* 0x001fc600078e0a16 */
[----:B------:R-:W-:Y:S02]  /*0e00*/  IADD3 R5, PT, PT, R7, R6, R5 ;  /* 0x0000000607057210 */ /* 0x000fe40007ffe005 */
[----:B------:R-:W-:Y:S02]  /*0e10*/  ISETP.GE.U32.AND P0, PT, R4, UR5, PT ;  /* 0x0000000504007c0c */ /* 0x000fe4000bf06070 */
[----:B---3--:R-:W-:-:S04]  /*0e20*/  IADD3 R5, PT, PT, R9, R8, R5 ;  /* 0x0000000809057210 */ /* 0x008fc80007ffe005 */
[----:B------:R-:W-:-:S04]  /*0e30*/  IADD3 R5, PT, PT, R11, R10, R5 ;  /* 0x0000000a0b057210 */ /* 0x000fc80007ffe005 */
[----:B----4-:R-:W-:-:S04]  /*0e40*/  IADD3 R5, PT, PT, R13, R12, R5 ;  /* 0x0000000c0d057210 */ /* 0x010fc80007ffe005 */
[----:B------:R-:W-:-:S04]  /*0e50*/  IADD3 R5, PT, PT, R15, R14, R5 ;  /* 0x0000000e0f057210 */ /* 0x000fc80007ffe005 */
[----:B-----5:R-:W-:-:S04]  /*0e60*/  IADD3 R5, PT, PT, R17, R16, R5 ;  /* 0x0000001011057210 */ /* 0x020fc80007ffe005 */
[----:B------:R-:W-:Y:S01]  /*0e70*/  IADD3 R27, PT, PT, R19, R18, R5 ;  /* 0x00000012131b7210 */ /* 0x000fe20007ffe005 */
[----:B------:R-:W-:Y:S06]  /*0e80*/  @!P0 BRA `(.L_x_240) ;  /* 0x0000000000ec8947 */ /* 0x000fec0003800000 */
[----:B------:R-:W-:Y:S01]  /*0e90*/  VIADD R22, R22, UR5 ;  /* 0x0000000516167c36 */ /* 0x000fe20008000000 */
[----:B------:R-:W-:Y:S01]  /*0ea0*/  UIADD3 UR4, UPT, UPT, UR4, 0x1, URZ ;  /* 0x0000000104047890 */ /* 0x000fe2000fffe0ff */
[----:B------:R-:W-:Y:S02]  /*0eb0*/  VIADD R24, R24, UR5 ;  /* 0x0000000518187c36 */ /* 0x000fe40008000000 */
[----:B------:R-:W-:Y:S01]  /*0ec0*/  VIADD R23, R23, UR5 ;  /* 0x0000000517177c36 */ /* 0x000fe20008000000 */
[----:B------:R-:W-:-:S13]  /*0ed0*/  ISETP.GT.U32.AND P0, PT, R22, R25, PT ;  /* 0x000000191600720c */ /* 0x000fda0003f04070 */
[----:B------:R-:W-:Y:S05]  /*0ee0*/  @!P0 BRA `(.L_x_242) ;  /* 0xfffffffc00a48947 */ /* 0x000fea000383ffff */
.L_x_241:
[----:B------:R-:W-:-:S13]  /*0ef0*/  ISETP.GE.U32.AND P0, PT, R22, R3, PT ;  /* 0x000000031600720c */ /* 0x000fda0003f06070 */
[----:B------:R-:W-:Y:S05]  /*0f00*/  @P0 BRA `(.L_x_240) ;  /* 0x0000000000cc0947 */ /* 0x000fea0003800000 */
[----:B------:R-:W-:Y:S01]  /*0f10*/  IMAD.IADD R5, R3, 0x1, -R22 ;  /* 0x0000000103057824 */ /* 0x000fe200078e0a16 */
[----:B------:R-:W-:Y:S04]  /*0f20*/  BSSY.RECONVERGENT B1, `(.L_x_240) ;  /* 0x0000031000017945 */ /* 0x000fe80003800200 */
[----:B------:R-:W-:-:S13]  /*0f30*/  ISETP.GE.AND P0, PT, R2, R5, PT ;  /* 0x000000050200720c */ /* 0x000fda0003f06270 */
[----:B------:R-:W-:Y:S05]  /*0f40*/  @P0 BRA `(.L_x_243) ;  /* 0x0000000000b80947 */ /* 0x000fea0003800000 */
[----:B------:R-:W0:Y:S01]  /*0f50*/  LDC R7, c[0x0][0x3ac] ;  /* 0x0000eb00ff077b82 */ /* 0x000e220000000800 */
[----:B------:R-:W-:Y:S01]  /*0f60*/  LOP3.LUT R4, RZ, R2, RZ, 0x33, !PT ;  /* 0x00000002ff047212 */ /* 0x000fe200078e33ff */
[----:B------:R-:W-:Y:S01]  /*0f70*/  BSSY.RECONVERGENT B2, `(.L_x_244) ;  /* 0x0000016000027945 */ /* 0x000fe20003800200 */
[----:B------:R-:W-:-:S03]  /*0f80*/  IMAD.MOV.U32 R9, RZ, RZ, R2 ;  /* 0x000000ffff097224 */ /* 0x000fc600078e0002 */
[----:B------:R-:W-:-:S04]  /*0f90*/  IMAD.IADD R3, R4, 0x1, R3 ;  /* 0x0000000104037824 */ /* 0x000fc800078e0203 */
[C---:B------:R-:W-:Y:S01]  /*0fa0*/  IMAD.IADD R26, R3.reuse, 0x1, -R26 ;  /* 0x00000001031a7824 */ /* 0x040fe200078e0a1a */
[C---:B------:R-:W-:Y:S02]  /*0fb0*/  LOP3.LUT R4, R3.reuse, 0x300, RZ, 0xc0, !PT ;  /* 0x0000030003047812 */ /* 0x040fe400078ec0ff */
[----:B------:R-:W-:Y:S02]  /*0fc0*/  LEA.HI R3, R3, 0x1, RZ, 0x18 ;  /* 0x0000000103037811 */ /* 0x000fe400078fc0ff */
[----:B------:R-:W-:Y:S01]  /*0fd0*/  ISETP.NE.AND P0, PT, R4, 0x300, PT ;  /* 0x000003000400780c */ /* 0x000fe20003f05270 */
[----:B0-----:R-:W-:-:S04]  /*0fe0*/  IMAD R7, R7, UR4, RZ ;  /* 0x0000000407077c24 */ /* 0x001fc8000f8e02ff */
[----:B------:R-:W-:-:S05]  /*0ff0*/  IMAD R7, R7, -0x1000, R26 ;  /* 0xfffff00007077824 */ /* 0x000fca00078e021a */
[----:B------:R-:W-:-:S03]  /*1000*/  ISETP.GE.U32.AND P1, PT, R7, 0x300, PT ;  /* 0x000003000700780c */ /* 0x000fc60003f26070 */
[----:B------:R-:W-:Y:S10]  /*1010*/  @!P0 BRA `(.L_x_245) ;  /* 0x00000000002c8947 */ /* 0x000ff40003800000 */
[----:B------:R-:W-:Y:S01]  /*1020*/  LOP3.LUT R3, R3, 0x3, RZ, 0xc0, !PT ;  /* 0x0000000303037812 */ /* 0x000fe200078ec0ff */
[----:B------:R-:W-:-:S04]  /*1030*/  IMAD.MOV.U32 R9, RZ, RZ, R2 ;  /* 0x000000ffff097224 */ /* 0x000fc800078e0002 */
[----:B------:R-:W-:-:S07]  /*1040*/  IMAD.MOV R3, RZ, RZ, -R3 ;  /* 0x000000ffff037224 */ /* 0x000fce00078e0a03 */
.L_x_246:
[----:B------:R-:W-:-:S06]  /*1050*/  IMAD.WIDE.U32 R6, R23, 0x4, R20 ;  /* 0x0000000417067825 */ /* 0x000fcc00078e0014 */
[----:B------:R-:W2:Y:S01]  /*1060*/  LDG.E.CONSTANT R6, desc[UR8][R6.64] ;  /* 0x0000000806067981 */ /* 0x000ea2000c1e9900 */
[----:B------:R-:W-:Y:S02]  /*1070*/  VIADD R3, R3, 0x1 ;  /* 0x0000000103037836 */ /* 0x000fe40000000000 */
[----:B------:R-:W-:Y:S02]  /*1080*/  VIADD R9, R9, 0x100 ;  /* 0x0000010009097836 */ /* 0x000fe40000000000 */
[----:B------:R-:W-:Y:S01]  /*1090*/  VIADD R23, R23, 0x100 ;  /* 0x0000010017177836 */ /* 0x000fe20000000000 */
[----:B------:R-:W-:Y:S01]  /*10a0*/  ISETP.NE.AND P0, PT, R3, RZ, PT ;  /* 0x000000ff0300720c */ /* 0x000fe20003f05270 */
[----:B--2---:R-:W-:-:S12]  /*10b0*/  IMAD.IADD R27, R6, 0x1, R27 ;  /* 0x00000001061b7824 */ /* 0x004fd800078e021b */
[----:B------:R-:W-:Y:S05]  /*10c0*/  @P0 BRA `(.L_x_246) ;  /* 0xfffffffc00e00947 */ /* 0x000fea000383ffff */
.L_x_245:
[----:B------:R-:W-:Y:S05]  /*10d0*/  BSYNC.RECONVERGENT B2 ;  /* 0x0000000000027941 */ /* 0x000fea0003800200 */
.L_x_244:
[----:B------:R-:W-:Y:S05]  /*10e0*/  @!P1 BRA `(.L_x_243) ;  /* 0x0000000000509947 */ /* 0x000fea0003800000 */
[C---:B------:R-:W-:Y:S02]  /*10f0*/  IMAD.IADD R15, R9.reuse, 0x1, R24 ;  /* 0x00000001090f7824 */ /* 0x040fe400078e0218 */
[----:B------:R-:W-:-:S07]  /*1100*/  VIADD R3, R9, 0x200 ;  /* 0x0000020009037836 */ /* 0x000fce0000000000 */
.L_x_247:
[C---:B------:R-:W-:Y:S02]  /*1110*/  VIADD R7, R15.reuse, 0xffffff00 ;  /* 0xffffff000f077836 */ /* 0x040fe40000000000 */
[----:B------:R-:W-:-:S04]  /*1120*/  IMAD.WIDE.U32 R8, R15, 0x4, R20 ;  /* 0x000000040f087825 */ /* 0x000fc800078e0014 */
        /* <DEDUP_REMOVED lines=13> */
[----:B--2---:R-:W-:-:S04]  /*1200*/  IADD3 R27, PT, PT, R8, R6, R27 ;  /* 0x00000006081b7210 */ /* 0x004fc80007ffe01b */
[----:B---3--:R-:W-:-:S05]  /*1210*/  IADD3 R27, PT, PT, R12, R10, R27 ;  /* 0x0000000a0c1b7210 */ /* 0x008fca0007ffe01b */
[----:B------:R-:W-:Y:S05]  /*1220*/  @!P0 BRA `(.L_x_247) ;  /* 0xfffffffc00b88947 */ /* 0x000fea000383ffff */
.L_x_243:
[----:B------:R-:W-:Y:S05]  /*1230*/  BSYNC.RECONVERGENT B1 ;  /* 0x0000000000017941 */ /* 0x000fea0003800200 */
.L_x_240:
        /* <DEDUP_REMOVED lines=37> */
[----:B--2---:R-:W1:Y:S01]  /*1490*/  LDS.64 R8, [UR4+0x20] ;  /* 0x00002004ff087984 */ /* 0x004e620008000a00 */
[----:B0-----:R-:W-:-:S04]  /*14a0*/  IADD3 R2, PT, PT, R4, R2, R3 ;  /* 0x0000000204027210 */ /* 0x001fc80007ffe003 */
[----:B------:R-:W-:-:S04]  /*14b0*/  IADD3 R2, PT, PT, R6, R2, R5 ;  /* 0x0000000206027210 */ /* 0x000fc80007ffe005 */
[----:B-1----:R-:W-:-:S05]  /*14c0*/  IADD3 R2, PT, PT, R8, R2, R7 ;  /* 0x0000000208027210 */ /* 0x002fca0007ffe007 */
[----:B------:R-:W-:Y:S01]  /*14d0*/  IMAD.IADD R3, R2, 0x1, R9 ;  /* 0x0000000102037824 */ /* 0x000fe200078e0209 */
[----:B------:R-:W-:Y:S06]  /*14e0*/  BRA `(.L_x_239) ;  /* 0x0000001400807947 */ /* 0x000fec0003800000 */
.L_x_228:
[----:B------:R-:W0:Y:S02]  /*14f0*/  LDCU UR6, c[0x0][0x3a8] ;  /* 0x00007500ff0677ac */ /* 0x000e240008000800 */
[----:B0-----:R-:W-:-:S04]  /*1500*/  IADD3 R4, PT, PT, -R23, UR6, RZ ;  /* 0x0000000617047c10 */ /* 0x001fc8000fffe1ff */
        /* <DEDUP_REMOVED lines=9> */
[----:B------:R-:W-:-:S04]  /*15a0*/  IMAD.IADD R3, R23, 0x1, R2 ;  /* 0x0000000117037824 */ /* 0x000fc800078e0202 */
[----:B0-----:R-:W-:-:S05]  /*15b0*/  IMAD.WIDE.U32 R6, R3, 0x4, R6 ;  /* 0x0000000403067825 */ /* 0x001fca00078e0006 */
[----:B------:R0:W5:Y:S01]  /*15c0*/  LDG.E.CONSTANT R3, desc[UR8][R6.64] ;  /* 0x0000000806037981 */ /* 0x000162000c1e9900 */
[----:B------:R-:W-:-:S07]  /*15d0*/  VIADD R10, R2, 0x100 ;  /* 0x00000100020a7836 */ /* 0x000fce0000000000 */
.L_x_250:
[----:B------:R-:W-:Y:S05]  /*15e0*/  BSYNC.RECONVERGENT B1 ;  /* 0x0000000000017941 */ /* 0x000fea0003800200 */
.L_x_249:
[----:B------:R-:W-:Y:S01]  /*15f0*/  ISETP.GE.U32.AND P0, PT, R10, R4, PT ;  /* 0x000000040a00720c */ /* 0x000fe20003f06070 */
[----:B------:R-:W-:-:S12]  /*1600*/  BSSY.RECONVERGENT B1, `(.L_x_251) ;  /* 0x000002e000017945 */ /* 0x000fd80003800200 */
[----:B------:R-:W-:Y:S05]  /*1610*/  @P0 BRA `(.L_x_252) ;  /* 0x0000000000b00947 */ /* 0x000fea0003800000 */
[----:B------:R-:W-:Y:S01]  /*1620*/  LOP3.LUT R5, RZ, R10, RZ, 0x33, !PT ;  /* 0x0000000aff057212 */ /* 0x000fe200078e33ff */
[----:B------:R-:W-:Y:S04]  /*1630*/  BSSY.RECONVERGENT B2, `(.L_x_253) ;  /* 0x0000014000027945 */ /* 0x000fe80003800200 */
[----:B0-----:R-:W-:-:S04]  /*1640*/  VIADD R6, R5, UR6 ;  /* 0x0000000605067c36 */ /* 0x001fc80008000000 */
[C---:B------:R-:W-:Y:S01]  /*1650*/  IMAD.IADD R7, R6.reuse, 0x1, -R23 ;  /* 0x0000000106077824 */ /* 0x040fe200078e0a17 */
[----:B------:R-:W-:-:S04]  /*1660*/  LOP3.LUT R5, R6, 0x300, RZ, 0xc0, !PT ;  /* 0x0000030006057812 */ /* 0x000fc800078ec0ff */
[----:B------:R-:W-:Y:S02]  /*1670*/  ISETP.NE.AND P0, PT, R5, 0x300, PT ;  /* 0x000003000500780c */ /* 0x000fe40003f05270 */
[----:B------:R-:W-:-:S11]  /*1680*/  ISETP.GE.U32.AND P1, PT, R7, 0x300, PT ;  /* 0x000003000700780c */ /* 0x000fd60003f26070 */
[----:B------:R-:W-:Y:S05]  /*1690*/  @!P0 BRA `(.L_x_254) ;  /* 0x0000000000348947 */ /* 0x000fea0003800000 */
[----:B------:R-:W0:Y:S01]  /*16a0*/  LDC.64 R8, c[0x0][0x380] ;  /* 0x0000e000ff087b82 */ /* 0x000e220000000a00 */
[----:B------:R-:W-:Y:S01]  /*16b0*/  LEA.HI R5, R6, 0x1, RZ, 0x18 ;  /* 0x0000000106057811 */ /* 0x000fe200078fc0ff */
[----:B------:R-:W-:-:S03]  /*16c0*/  IMAD.IADD R11, R23, 0x1, R10 ;  /* 0x00000001170b7824 */ /* 0x000fc600078e020a */
[----:B------:R-:W-:-:S05]  /*16d0*/  LOP3.LUT R5, R5, 0x3, RZ, 0xc0, !PT ;  /* 0x0000000305057812 */ /* 0x000fca00078ec0ff */
[----:B------:R-:W-:-:S07]  /*16e0*/  IMAD.MOV R5, RZ, RZ, -R5 ;  /* 0x000000ffff057224 */ /* 0x000fce00078e0a05 */
.L_x_255:
        /* <DEDUP_REMOVED lines=8> */
.L_x_254:
[----:B------:R-:W-:Y:S05]  /*1770*/  BSYNC.RECONVERGENT B2 ;  /* 0x0000000000027941 */ /* 0x000fea0003800200 */
.L_x_253:
[----:B------:R-:W-:Y:S05]  /*1780*/  @!P1 BRA `(.L_x_252) ;  /* 0x0000000000549947 */ /* 0x000fea0003800000 */
[----:B------:R-:W0:Y:S01]  /*1790*/  LDC.64 R6, c[0x0][0x380] ;  /* 0x0000e000ff067b82 */ /* 0x000e220000000a00 */
[----:B------:R-:W-:Y:S02]  /*17a0*/  IMAD.IADD R23, R23, 0x1, R10 ;  /* 0x0000000117177824 */ /* 0x000fe400078e020a */
[----:B------:R-:W-:-:S07]  /*17b0*/  VIADD R5, R10, 0x200 ;  /* 0x000002000a057836 */ /* 0x000fce0000000000 */
.L_x_256:
        /* <DEDUP_REMOVED lines=18> */
.L_x_252:
[----:B------:R-:W-:Y:S05]  /*18e0*/  BSYNC.RECONVERGENT B1 ;  /* 0x0000000000017941 */ /* 0x000fea0003800200 */
.L_x_251:
        /* <DEDUP_REMOVED lines=39> */
[----:B----4-:R-:W1:Y:S01]  /*1b60*/  LDS.64 R8, [UR4+0x20] ;  /* 0x00002004ff087984 */ /* 0x010e620008000a00 */
[----:B0-----:R-:W-:-:S04]  /*1b70*/  IADD3 R2, PT, PT, R4, R2, R3 ;  /* 0x0000000204027210 */ /* 0x001fc80007ffe003 */
[----:B------:R-:W-:-:S04]  /*1b80*/  IADD3 R2, PT, PT, R6, R2, R5 ;  /* 0x0000000206027210 */ /* 0x000fc80007ffe005 */
[----:B-1----:R-:W-:-:S05]  /*1b90*/  IADD3 R2, PT, PT, R8, R2, R7 ;  /* 0x0000000208027210 */ /* 0x002fca0007ffe007 */
[----:B------:R-:W-:Y:S01]  /*1ba0*/  IMAD.IADD R3, R2, 0x1, R9 ;  /* 0x0000000102037824 */ /* 0x000fe200078e0209 */
[----:B------:R-:W-:Y:S06]  /*1bb0*/  BRA `(.L_x_239) ;  /* 0x0000000c00cc7947 */ /* 0x000fec0003800000 */
.L_x_257:
        /* <DEDUP_REMOVED lines=10> */
[----:B------:R-:W-:Y:S02]  /*1c60*/  ISETP.NE.AND P1, PT, R9, RZ, PT ;  /* 0x000000ff0900720c */ /* 0x000fe40003f25270 */
[----:B0-----:R-:W-:Y:S02]  /*1c70*/  SEL R8, R5, RZ, !P0 ;  /* 0x000000ff05087207 */ /* 0x001fe40004000000 */
[----:B------:R-:W-:Y:S01]  /*1c80*/  ISETP.GT.AND P0, PT, R11, R6, PT ;  /* 0x000000060b00720c */ /* 0x000fe20003f04270 */
[----:B------:R-:W-:-:S08]  /*1c90*/  VIADD R11, R9, 0x4 ;  /* 0x00000004090b7836 */ /* 0x000fd00000000000 */
[----:B------:R-:W-:Y:S01]  /*1ca0*/  @!P1 MOV R10, 0x400 ;  /* 0x00000400000a9802 */ /* 0x000fe20000000f00 */
[----:B------:R-:W-:-:S05]  /*1cb0*/  IMAD.IADD R5, R8, 0x1, R3 ;  /* 0x0000000108057824 */ /* 0x000fca00078e0203 */
[----:B------:R-:W0:Y:S02]  /*1cc0*/  SHFL.DOWN PT, R7, R5, 0x2, R6 ;  /* 0x0840000005077989 */ /* 0x000e2400000e0006 */
[----:B0-----:R-:W-:Y:S02]  /*1cd0*/  SEL R8, R7, RZ, !P0 ;  /* 0x000000ff07087207 */ /* 0x001fe40004000000 */
[----:B------:R-:W-:Y:S02]  /*1ce0*/  ISETP.GT.AND P0, PT, R11, R6, PT ;  /* 0x000000060b00720c */ /* 0x000fe40003f04270 */
[----:B------:R-:W0:Y:S01]  /*1cf0*/  @!P1 S2R R11, SR_CgaCtaId ;  /* 0x00000000000b9919 */ /* 0x000e220000008800 */
[----:B------:R-:W-:Y:S02]  /*1d00*/  IMAD.IADD R7, R5, 0x1, R8 ;  /* 0x0000000105077824 */ /* 0x000fe400078e0208 */
[C---:B------:R-:W-:Y:S02]  /*1d10*/  VIADD R5, R9.reuse, 0x8 ;  /* 0x0000000809057836 */ /* 0x040fe40000000000 */
[----:B------:R-:W-:Y:S01]  /*1d20*/  VIADD R9, R9, 0x10 ;  /* 0x0000001009097836 */ /* 0x000fe20000000000 */
[----:B------:R-:W1:Y:S02]  /*1d30*/  SHFL.DOWN PT, R8, R7, 0x4, R6 ;  /* 0x0880000007087989 */ /* 0x000e6400000e0006 */
[----:B-1----:R-:W-:-:S02]  /*1d40*/  SEL R8, R8, RZ, !P0 ;  /* 0x000000ff08087207 */ /* 0x002fc40004000000 */
[----:B------:R-:W-:Y:S02]  /*1d50*/  ISETP.GT.AND P0, PT, R5, R6, PT ;  /* 0x000000060500720c */ /* 0x000fe40003f04270 */
[----:B0-----:R-:W-:Y:S01]  /*1d60*/  @!P1 LEA R10, R11, R10, 0x18 ;  /* 0x0000000a0b0a9211 */ /* 0x001fe200078ec0ff */
[----:B------:R-:W-:-:S05]  /*1d70*/  IMAD.IADD R3, R7, 0x1, R8 ;  /* 0x0000000107037824 */ /* 0x000fca00078e0208 */
[----:B------:R-:W0:Y:S02]  /*1d80*/  SHFL.DOWN PT, R8, R3, 0x8, R6 ;  /* 0x0900000003087989 */ /* 0x000e2400000e0006 */
[----:B0-----:R-:W-:Y:S02]  /*1d90*/  SEL R8, R8, RZ, !P0 ;  /* 0x000000ff08087207 */ /* 0x001fe40004000000 */
[----:B------:R-:W-:-:S03]  /*1da0*/  ISETP.GT.AND P0, PT, R9, R6, PT ;  /* 0x000000060900720c */ /* 0x000fc60003f04270 */
[----:B------:R-:W-:Y:S01]  /*1db0*/  IMAD.IADD R5, R3, 0x1, R8 ;  /* 0x0000000103057824 */ /* 0x000fe200078e0208 */
[----:B------:R-:W-:-:S04]  /*1dc0*/  @!P1 SHF.R.U32.HI R8, RZ, 0x3, R2 ;  /* 0x00000003ff089819 */ /* 0x000fc80000011602 */
[----:B------:R-:W0:Y:S01]  /*1dd0*/  SHFL.DOWN PT, R7, R5, 0x10, R6 ;  /* 0x0a00000005077989 */ /* 0x000e2200000e0006 */
[----:B------:R-:W-:-:S05]  /*1de0*/  @!P1 LOP3.LUT R3, R8, 0x7c, RZ, 0xc0, !PT ;  /* 0x0000007c08039812 */ /* 0x000fca00078ec0ff */
[----:B------:R-:W-:Y:S01]  /*1df0*/  @!P1 IMAD.IADD R10, R3, 0x1, R10 ;  /* 0x00000001030a9824 */ /* 0x000fe200078e020a */
        /* <DEDUP_REMOVED lines=12> */
[----:B0-----:R-:W0:Y:S04]  /*1ec0*/  LDS.128 R8, [UR4+0x10] ;  /* 0x00001004ff087984 */ /* 0x001e280008000c00 */
[----:B------:R-:W1:Y:S04]  /*1ed0*/  LDS R2, [UR4+0xc] ;  /* 0x00000c04ff027984 */ /* 0x000e680008000800 */
[----:B------:R-:W2:Y:S01]  /*1ee0*/  LDS.64 R6, [UR4+0x20] ;  /* 0x00002004ff067984 */ /* 0x000ea20008000a00 */
[----:B0-----:R-:W-:Y:S02]  /*1ef0*/  SEL R8, R8, RZ, P2 ;  /* 0x000000ff08087207 */ /* 0x001fe40001000000 */
[----:B------:R-:W-:-:S02]  /*1f00*/  ISETP.GT.U32.AND P2, PT, R4, 0x60, PT ;  /* 0x000000600400780c */ /* 0x000fc40003f44070 */
[----:B-1----:R-:W-:Y:S02]  /*1f10*/  SEL R2, R2, RZ, P1 ;  /* 0x000000ff02027207 */ /* 0x002fe40000800000 */
        /* <DEDUP_REMOVED lines=8> */
[----:B--2---:R-:W-:Y:S02]  /*1fa0*/  SEL R6, R6, RZ, P2 ;  /* 0x000000ff06067207 */ /* 0x004fe40001000000 */
[----:B------:R-:W-:Y:S02]  /*1fb0*/  SEL R7, R7, RZ, P3 ;  /* 0x000000ff07077207 */ /* 0x000fe40001800000 */
[----:B------:R-:W-:-:S05]  /*1fc0*/  IADD3 R2, PT, PT, R6, R2, R11 ;  /* 0x0000000206027210 */ /* 0x000fca0007ffe00b */
[----:B------:R-:W-:Y:S01]  /*1fd0*/  IMAD.IADD R3, R2, 0x1, R7 ;  /* 0x0000000102037824 */ /* 0x000fe200078e0207 */
[----:B------:R-:W-:Y:S06]  /*1fe0*/  BRA `(.L_x_239) ;  /* 0x0000000800c07947 */ /* 0x000fec0003800000 */
.L_x_248:
[----:B------:R-:W0:Y:S01]  /*1ff0*/  S2R R6, SR_TID.X ;  /* 0x0000000000067919 */ /* 0x000e220000002100 */
[----:B------:R-:W1:Y:S02]  /*2000*/  LDCU.64 UR10, c[0x0][0x380] ;  /* 0x00007000ff0a77ac */ /* 0x000e640008000a00 */
[----:B-1----:R-:W-:Y:S02]  /*2010*/  IMAD.U32 R2, RZ, RZ, UR10 ;  /* 0x0000000aff027e24 */ /* 0x002fe4000f8e00ff */
[----:B------:R-:W-:Y:S02]  /*2020*/  IMAD.U32 R3, RZ, RZ, UR11 ;  /* 0x0000000bff037e24 */ /* 0x000fe4000f8e00ff */
[----:B0-----:R-:W-:-:S04]  /*2030*/  IMAD.IADD R9, R23, 0x1, R6 ;  /* 0x0000000117097824 */ /* 0x001fc800078e0206 */
[----:B------:R-:W-:-:S05]  /*2040*/  IMAD.WIDE.U32 R8, R9, 0x4, R2 ;  /* 0x0000000409087825 */ /* 0x000fca00078e0002 */
        /* <DEDUP_REMOVED lines=16> */
[----:B------:R-:W-:-:S02]  /*2150*/  ISETP.GE.U32.AND P0, PT, R4, UR5, PT ;  /* 0x0000000504007c0c */ /* 0x000fc4000bf06070 */
        /* <DEDUP_REMOVED lines=9> */
[----:B------:R-:W-:Y:S01]  /*21f0*/  UIADD3 UR7, UPT, UPT, UR6, -0x1000, URZ ;  /* 0xfffff00006077890 */ /* 0x000fe2000fffe0ff */
[----:B------:R-:W-:Y:S01]  /*2200*/  VIADD R23, R23, UR5 ;  /* 0x0000000517177c36 */ /* 0x000fe20008000000 */
[----:B------:R-:W-:-:S03]  /*2210*/  UMOV UR4, URZ ;  /* 0x000000ff00047c82 */ /* 0x000fc60008000000 */
[C---:B------:R-:W-:Y:S01]  /*2220*/  VIADD R8, R23.reuse, 0x100 ;  /* 0x0000010017087836 */ /* 0x040fe20000000000 */
[C---:B------:R-:W-:Y:S01]  /*2230*/  ISETP.GT.U32.AND P0, PT, R23.reuse, UR7, PT ;  /* 0x0000000717007c0c */ /* 0x040fe2000bf04070 */
[----:B------:R-:W-:-:S12]  /*2240*/  IMAD.IADD R9, R23, 0x1, R6 ;  /* 0x0000000117097824 */ /* 0x000fd800078e0206 */
[----:B------:R-:W-:Y:S05]  /*2250*/  @P0 BRA `(.L_x_259) ;  /* 0x0000000000980947 */ /* 0x000fea0003800000 */
[----:B------:R-:W0:Y:S01]  /*2260*/  LDC.64 R2, c[0x0][0x380] ;  /* 0x0000e000ff027b82 */ /* 0x000e220000000a00 */
[----:B------:R-:W1:Y:S01]  /*2270*/  LDCU UR6, c[0x0][0x3a8] ;  /* 0x00007500ff0677ac */ /* 0x000e620008000800 */
[----:B------:R-:W-:Y:S01]  /*2280*/  NOP ;  /* 0x0000000000007918 */ /* 0x000fe20000000000 */
.L_x_260:
[----:B------:R-:W-:-:S04]  /*2290*/  IMAD.IADD R5, R6, 0x1, R23 ;  /* 0x0000000106057824 */ /* 0x000fc800078e0217 */
[----:B0-----:R-:W-:-:S05]  /*22a0*/  IMAD.WIDE.U32 R4, R5, 0x4, R2 ;  /* 0x0000000405047825 */ /* 0x001fca00078e0002 */
        /* <DEDUP_REMOVED lines=12> */
[----:B------:R-:W5:Y:S01]  /*2370*/  LDG.E.CONSTANT R20, desc[UR8][R4.64+0x3c00] ;  /* 0x003c000804147981 */ /* 0x000f62000c1e9900 */
[----:B--2---:R-:W-:-:S03]  /*2380*/  IADD3 R24, PT, PT, R19, R18, R7 ;  /* 0x0000001213187210 */ /* 0x004fc60007ffe007 */
[----:B------:R-:W2:Y:S04]  /*2390*/  LDG.E.CONSTANT R19, desc[UR8][R4.64+0x3000] ;  /* 0x0030000804137981 */ /* 0x000ea8000c1e9900 */
[----:B------:R-:W2:Y:S04]  /*23a0*/  LDG.E.CONSTANT R18, desc[UR8][R4.64+0x3400] ;  /* 0x0034000804127981 */ /* 0x000ea8000c1e9900 */
[----:B------:R-:W2:Y:S01]  /*23b0*/  LDG.E.CONSTANT R7, desc[UR8][R4.64+0x3800] ;  /* 0x0038000804077981 */ /* 0x000ea2000c1e9900 */
[----:B---3--:R-:W-:-:S04]  /*23c0*/  IADD3 R21, PT, PT, R22, R21, R24 ;  /* 0x0000001516157210 */ /* 0x008fc80007ffe018 */
[----:B----4-:R-:W-:-:S04]  /*23d0*/  IADD3 R16, PT, PT, R16, R17, R21 ;  /* 0x0000001110107210 */ /* 0x010fc80007ffe015 */
[----:B-----5:R-:W-:-:S04]  /*23e0*/  IADD3 R14, PT, PT, R14, R15, R16 ;  /* 0x0000000f0e0e7210 */ /* 0x020fc80007ffe010 */
[----:B------:R-:W-:Y:S02]  /*23f0*/  IADD3 R12, PT, PT, R12, R13, R14 ;  /* 0x0000000d0c0c7210 */ /* 0x000fe40007ffe00e */
[----:B-1----:R-:W-:-:S04]  /*2400*/  IADD3 R13, PT, PT, -R23, UR6, RZ ;  /* 0x00000006170d7c10 */ /* 0x002fc8000fffe1ff */
[----:B------:R-:W-:Y:S02]  /*2410*/  ISETP.GE.U32.AND P0, PT, R13, UR5, PT ;  /* 0x000000050d007c0c */ /* 0x000fe4000bf06070 */
[----:B------:R-:W-:-:S04]  /*2420*/  IADD3 R10, PT, PT, R11, R10, R12 ;  /* 0x0000000a0b0a7210 */ /* 0x000fc80007ffe00c */
[----:B--2---:R-:W-:-:S04]  /*2430*/  IADD3 R10, PT, PT, R18, R19, R10 ;  /* 0x00000013120a7210 */ /* 0x004fc80007ffe00a */
[----:B------:R-:W-:-:S03]  /*2440*/  IADD3 R7, PT, PT, R20, R7, R10 ;  /* 0x0000000714077210 */ /* 0x000fc60007ffe00a */
[----:B------:R-:W-:Y:S05]  /*2450*/  @!P0 BRA `(.L_x_258) ;  /* 0x0000000000fc8947 */ /* 0x000fea0003800000 */
[----:B------:R-:W-:Y:S01]  /*2460*/  VIADD R23, R23, UR5 ;  /* 0x0000000517177c36 */ /* 0x000fe20008000000 */
[----:B------:R-:W-:Y:S01]  /*2470*/  UIADD3 UR4, UPT, UPT, UR4, 0x1, URZ ;  /* 0x0000000104047890 */ /* 0x000fe2000fffe0ff */
[----:B------:R-:W-:Y:S02]  /*2480*/  VIADD R8, R8, UR5 ;  /* 0x0000000508087c36 */ /* 0x000fe40008000000 */
[----:B------:R-:W-:Y:S01]  /*2490*/  VIADD R9, R9, UR5 ;  /* 0x0000000509097c36 */ /* 0x000fe20008000000 */
[----:B------:R-:W-:-:S13]  /*24a0*/  ISETP.GT.U32.AND P0, PT, R23, UR7, PT ;  /* 0x0000000717007c0c */ /* 0x000fda000bf04070 */
[----:B------:R-:W-:Y:S05]  /*24b0*/  @!P0 BRA `(.L_x_260) ;  /* 0xfffffffc00748947 */ /* 0x000fea000383ffff */
.L_x_259:
[----:B------:R-:W-:-:S13]  /*24c0*/  ISETP.GE.U32.AND P0, PT, R23, UR6, PT ;  /* 0x0000000617007c0c */ /* 0x000fda000bf06070 */
[----:B------:R-:W-:Y:S05]  /*24d0*/  @P0 BRA `(.L_x_258) ;  /* 0x0000000000dc0947 */ /* 0x000fea0003800000 */
[----:B------:R-:W-:Y:S01]  /*24e0*/  IADD3 R23, PT, PT, -R23, UR6, RZ ;  /* 0x0000000617177c10 */ /* 0x000fe2000fffe1ff */
[----:B------:R-:W-:Y:S03]  /*24f0*/  BSSY.RECONVERGENT B1, `(.L_x_258) ;  /* 0x0000035000017945 */ /* 0x000fe60003800200 */
[----:B------:R-:W-:-:S13]  /*2500*/  ISETP.GE.AND P0, PT, R6, R23, PT ;  /* 0x000000170600720c */ /* 0x000fda0003f06270 */
[----:B------:R-:W-:Y:S05]  /*2510*/  @P0 BRA `(.L_x_261) ;  /* 0x0000000000c80947 */ /* 0x000fea0003800000 */
[----:B------:R-:W0:Y:S01]  /*2520*/  LDCU UR5, c[0x0][0x3ac] ;  /* 0x00007580ff0577ac */ /* 0x000e220008000800 */
[----:B------:R-:W1:Y:S01]  /*2530*/  LDC R10, c[0x0][0x3ac] ;  /* 0x0000eb00ff0a7b82 */ /* 0x000e620000000800 */
[----:B------:R-:W-:Y:S01]  /*2540*/  LOP3.LUT R4, RZ, R6, RZ, 0x33, !PT ;  /* 0x00000006ff047212 */ /* 0x000fe200078e33ff */
[----:B------:R-:W-:Y:S01]  /*2550*/  IMAD.SHL.U32 R11, R0, 0x1000, RZ ;  /* 0x00001000000b7824 */ /* 0x000fe200078e00ff */
[----:B------:R-:W-:Y:S03]  /*2560*/  BSSY.RECONVERGENT B2, `(.L_x_262) ;  /* 0x0000018000027945 */ /* 0x000fe60003800200 */
[----:B------:R-:W-:Y:S01]  /*2570*/  VIADD R5, R4, UR6 ;  /* 0x0000000604057c36 */ /* 0x000fe20008000000 */
[----:B0-----:R-:W-:-:S06]  /*2580*/  USHF.L.U32 UR5, UR5, 0xc, URZ ;  /* 0x0000000c05057899 */ /* 0x001fcc00080006ff */
[----:B------:R-:W-:-:S04]  /*2590*/  VIADD R4, R11, UR5 ;  /* 0x000000050b047c36 */ /* 0x000fc80008000000 */
[C---:B------:R-:W-:Y:S02]  /*25a0*/  IMAD.IADD R11, R5.reuse, 0x1, -R4 ;  /* 0x00000001050b7824 */ /* 0x040fe400078e0a04 */
[----:B-1----:R-:W-:Y:S01]  /*25b0*/  IMAD R4, R10, UR4, RZ ;  /* 0x000000040a047c24 */ /* 0x002fe2000f8e02ff */
        /* <DEDUP_REMOVED lines=10> */
.L_x_264:
        /* <DEDUP_REMOVED lines=8> */
.L_x_263:
[----:B------:R-:W-:Y:S05]  /*26e0*/  BSYNC.RECONVERGENT B2 ;  /* 0x0000000000027941 */ /* 0x000fea0003800200 */
.L_x_262:
[----:B------:R-:W-:Y:S05]  /*26f0*/  @!P1 BRA `(.L_x_261) ;  /* 0x0000000000509947 */ /* 0x000fea0003800000 */
[C---:B------:R-:W-:Y:S02]  /*2700*/  IMAD.IADD R15, R11.reuse, 0x1, R8 ;  /* 0x000000010b0f7824 */ /* 0x040fe400078e0208 */
[----:B------:R-:W-:-:S07]  /*2710*/  VIADD R14, R11, 0x200 ;  /* 0x000002000b0e7836 */ /* 0x000fce0000000000 */
.L_x_265:
        /* <DEDUP_REMOVED lines=18> */
.L_x_261:
[----:B------:R-:W-:Y:S05]  /*2840*/  BSYNC.RECONVERGENT B1 ;  /* 0x0000000000017941 */ /* 0x000fea0003800200 */
.L_x_258:
        /* <DEDUP_REMOVED lines=37> */
[----:B---3--:R-:W1:Y:S01]  /*2aa0*/  LDS.64 R8, [UR4+0x20] ;  /* 0x00002004ff087984 */ /* 0x008e620008000a00 */
[----:B0-----:R-:W-:-:S04]  /*2ab0*/  IADD3 R2, PT, PT, R4, R2, R3 ;  /* 0x0000000204027210 */ /* 0x001fc80007ffe003 */
[----:B------:R-:W-:-:S04]  /*2ac0*/  IADD3 R2, PT, PT, R6, R2, R5 ;  /* 0x0000000206027210 */ /* 0x000fc80007ffe005 */
[----:B-1----:R-:W-:-:S05]  /*2ad0*/  IADD3 R2, PT, PT, R8, R2, R7 ;  /* 0x0000000208027210 */ /* 0x002fca0007ffe007 */
[----:B------:R-:W-:-:S07]  /*2ae0*/  IMAD.IADD R3, R2, 0x1, R9 ;  /* 0x0000000102037824 */ /* 0x000fce00078e0209 */
.L_x_239:
[----:B------:R-:W-:Y:S05]  /*2af0*/  BSYNC.RECONVERGENT B0 ;  /* 0x0000000000007941 */ /* 0x000fea0003800200 */
.L_x_227:
[----:B------:R-:W-:Y:S05]  /*2b00*/  @P0 EXIT ;  /* 0x000000000000094d */ /* 0x000fea0003800000 */
[----:B-1----:R-:W1:Y:S02]  /*2b10*/  LDC.64 R4, c[0x0][0x388] ;  /* 0x0000e200ff047b82 */ /* 0x002e640000000a00 */
[----:B-1----:R-:W-:-:S05]  /*2b20*/  IMAD.WIDE.U32 R4, R0, 0x4, R4 ;  /* 0x0000000400047825 */ /* 0x002fca00078e0004 */
[----:B------:R-:W-:Y:S01]  /*2b30*/  STG.E desc[UR8][R4.64], R3 ;  /* 0x0000000304007986 */ /* 0x000fe2000c101908 */
[----:B------:R-:W-:Y:S05]  /*2b40*/  EXIT ;  /* 0x000000000000794d */ /* 0x000fea0003800000 */
.L_x_266:
        /* <DEDUP_REMOVED lines=11> */
.L_x_379:


//--------------------- .text._ZN3cub18CUB_300001_SM_10006detail6reduce28DeviceReduceSingleTileKernelINS2_10policy_hubIijN4cuda3std3__44plusIiEEE10Policy1000EPiSC_jS9_iiNS7_10__identityEEEvT0_T1_T2_T3_T4_T6_ --------------------------
	.section	.text._ZN3cub18CUB_300001_SM_10006detail6reduce28DeviceReduceSingleTileKernelINS2_10policy_hubIijN4cuda3std3__44plusIiEEE10Policy1000EPiSC_jS9_iiNS7_10__identityEEEvT0_T1_T2_T3_T4_T6_,"ax",@progbits
	.align	128
        .global         _ZN3cub18CUB_300001_SM_10006detail6reduce28DeviceReduceSingleTileKernelINS2_10policy_hubIijN4cuda3std3__44plusIiEEE10Policy1000EPiSC_jS9_iiNS7_10__identityEEEvT0_T1_T2_T3_T4_T6_
        .type           _ZN3cub18CUB_300001_SM_10006detail6reduce28DeviceReduceSingleTileKernelINS2_10policy_hubIijN4cuda3std3__44plusIiEEE10Policy1000EPiSC_jS9_iiNS7_10__identityEEEvT0_T1_T2_T3_T4_T6_,@function
        .size           _ZN3cub18CUB_300001_SM_10006detail6reduce28DeviceReduceSingleTileKernelINS2_10policy_hubIijN4cuda3std3__44plusIiEEE10Policy1000EPiSC_jS9_iiNS7_10__identityEEEvT0_T1_T2_T3_T4_T6_,(.L_x_380 - _ZN3cub18CUB_300001_SM_10006detail6reduce28DeviceReduceSingleTileKernelINS2_10policy_hubIijN4cuda3std3__44plusIiEEE10Policy1000EPiSC_jS9_iiNS7_10__identityEEEvT0_T1_T2_T3_T4_T6_)
        .other          _ZN3cub18CUB_300001_SM_10006detail6reduce28DeviceReduceSingleTileKernelINS2_10policy_hubIijN4cuda3std3__44plusIiEEE10Policy1000EPiSC_jS9_iiNS7_10__identityEEEvT0_T1_T2_T3_T4_T6_,@"STO_CUDA_ENTRY STV_DEFAULT"
_ZN3cub18CUB_300001_SM_10006detail6reduce28DeviceReduceSingleTileKernelINS2_10policy_hubIijN4cuda3std3__44plusIiEEE10Policy1000EPiSC_jS9_iiNS7_10__identityEEEvT0_T1_T2_T3_T4_T6_:
.text._ZN3cub18CUB_300001_SM_10006detail6reduce28DeviceReduceSingleTileKernelINS2_10policy_hubIijN4cuda3std3__44plusIiEEE10Policy1000EPiSC_jS9_iiNS7_10__identityEEEvT0_T1_T2_T3_T4_T6_:
        /* <DEDUP_REMOVED lines=13> */
.L_x_267:
[----:B------:R-:W0:Y:S01]  /*00d0*/  LDCU UR4, c[0x0][0x380] ;  /* 0x00007000ff0477ac */ /* 0x000e220008000800 */
[----:B------:R-:W-:Y:S01]  /*00e0*/  BSSY.RECONVERGENT B0, `(.L_x_268) ;  /* 0x00002ee000007945 */ /* 0x000fe20003800200 */
[----:B0-----:R-:W-:-:S09]  /*00f0*/  ULOP3.LUT UP0, URZ, UR4, 0xf, URZ, 0xc0, !UPT ;  /* 0x0000000f04ff7892 */ /* 0x001fd2000f80c0ff */
[----:B------:R-:W-:Y:S05]  /*0100*/  BRA.U UP0, `(.L_x_269) ;  /* 0x0000001500a87547 */ /* 0x000fea000b800000 */
        /* <DEDUP_REMOVED lines=12> */
.L_x_272:
[----:B------:R-:W-:Y:S05]  /*01d0*/  BSYNC.RECONVERGENT B1 ;  /* 0x0000000000017941 */ /* 0x000fea0003800200 */
.L_x_271:
        /* <DEDUP_REMOVED lines=16> */
.L_x_277:
        /* <DEDUP_REMOVED lines=9> */
.L_x_276:
[----:B------:R-:W-:Y:S05]  /*0370*/  BSYNC.RECONVERGENT B2 ;  /* 0x0000000000027941 */ /* 0x000fea0003800200 */
.L_x_275:
[----:B------:R-:W-:Y:S05]  /*0380*/  @!P1 BRA `(.L_x_274) ;  /* 0x00000004001c9947 */ /* 0x000fea0003800000 */
[----:B------:R-:W0:Y:S01]  /*0390*/  LDC.64 R4, c[0x0][0x380] ;  /* 0x0000e000ff047b82 */ /* 0x000e220000000a00 */
[----:B------:R-:W-:Y:S01]  /*03a0*/  IMAD.IADD R7, R3, 0x1, -R6 ;  /* 0x0000000103077824 */ /* 0x000fe200078e0a06 */
[----:B------:R-:W-:Y:S01]  /*03b0*/  BSSY.RECONVERGENT B2, `(.L_x_278) ;  /* 0x0000025000027945 */ /* 0x000fe20003800200 */
[----:B------:R-:W-:-:S03]  /*03c0*/  PLOP3.LUT P0, PT, PT, PT, PT, 0x80, 0x8 ;  /* 0x000000000008781c */ /* 0x000fc60003f0f070 */
[----:B------:R-:W-:Y:S01]  /*03d0*/  ISETP.GT.AND P1, PT, R7, 0xc00, PT ;  /* 0x00000c000700780c */ /* 0x000fe20003f24270 */
[----:B0-----:R-:W-:-:S12]  /*03e0*/  IMAD.WIDE.U32 R4, R6, 0x4, R4 ;  /* 0x0000000406047825 */ /* 0x001fd800078e0004 */
[----:B------:R-:W-:Y:S05]  /*03f0*/  @!P1 BRA `(.L_x_279) ;  /* 0x0000000000809947 */ /* 0x000fea0003800000 */
[----:B------:R-:W-:Y:S01]  /*0400*/  PLOP3.LUT P0, PT, PT, PT, PT, 0x8, 0x80 ;  /* 0x000000000080781c */ /* 0x000fe20003f0e170 */
[----:B------:R-:W-:-:S12]  /*0410*/  VIADD R7, R3, 0xfffff400 ;  /* 0xfffff40003077836 */ /* 0x000fd80000000000 */
.L_x_280:
[----:B------:R-:W2:Y:S04]  /*0420*/  LDG.E.CONSTANT R13, desc[UR6][R4.64] ;  /* 0x00000006040d7981 */ /* 0x000ea8000c1e9900 */
[----:B------:R-:W2:Y:S04]  /*0430*/  LDG.E.CONSTANT R12, desc[UR6][R4.64+0x400] ;  /* 0x00040006040c7981 */ /* 0x000ea8000c1e9900 */
[----:B------:R-:W3:Y:S04]  /*0440*/  LDG.E.CONSTANT R15, desc[UR6][R4.64+0x800] ;  /* 0x00080006040f7981 */ /* 0x000ee8000c1e9900 */
[----:B------:R-:W3:Y:S04]  /*0450*/  LDG.E.CONSTANT R14, desc[UR6][R4.64+0xc00] ;  /* 0x000c0006040e7981 */ /* 0x000ee8000c1e9900 */
[----:B------:R-:W4:Y:S04]  /*0460*/  LDG.E.CONSTANT R17, desc[UR6][R4.64+0x1000] ;  /* 0x0010000604117981 */ /* 0x000f28000c1e9900 */
        /* <DEDUP_REMOVED lines=10> */
[----:B------:R0:W4:Y:S01]  /*0510*/  LDG.E.CONSTANT R8, desc[UR6][R4.64+0x3c00] ;  /* 0x003c000604087981 */ /* 0x000122000c1e9900 */
[----:B------:R-:W-:-:S05]  /*0520*/  VIADD R6, R6, 0x1000 ;  /* 0x0000100006067836 */ /* 0x000fca0000000000 */
[----:B------:R-:W-:Y:S02]  /*0530*/  ISETP.GE.AND P1, PT, R6, R7, PT ;  /* 0x000000070600720c */ /* 0x000fe40003f26270 */
[----:B--2--5:R-:W-:Y:S02]  /*0540*/  IADD3 R12, PT, PT, R12, R13, R2 ;  /* 0x0000000d0c0c7210 */ /* 0x024fe40007ffe002 */
[----:B------:R-:W-:-:S05]  /*0550*/  IADD3 R13, P2, PT, R4, 0x4000, RZ ;  /* 0x00004000040d7810 */ /* 0x000fca0007f5e0ff */
[----:B0-----:R-:W-:Y:S01]  /*0560*/  IMAD.X R5, RZ, RZ, R5, P2 ;  /* 0x000000ffff057224 */ /* 0x001fe200010e0605 */
[----:B---3--:R-:W-:Y:S01]  /*0570*/  IADD3 R12, PT, PT, R14, R15, R12 ;  /* 0x0000000f0e0c7210 */ /* 0x008fe20007ffe00c */
[----:B------:R-:W-:-:S03]  /*0580*/  IMAD.MOV.U32 R4, RZ, RZ, R13 ;  /* 0x000000ffff047224 */ /* 0x000fc600078e000d */
[----:B----4-:R-:W-:-:S04]  /*0590*/  IADD3 R12, PT, PT, R16, R17, R12 ;  /* 0x00000011100c7210 */ /* 0x010fc80007ffe00c */
[----:B------:R-:W-:-:S04]  /*05a0*/  IADD3 R12, PT, PT, R18, R19, R12 ;  /* 0x00000013120c7210 */ /* 0x000fc80007ffe00c */
[----:B------:R-:W-:-:S04]  /*05b0*/  IADD3 R12, PT, PT, R20, R21, R12 ;  /* 0x00000015140c7210 */ /* 0x000fc80007ffe00c */
[----:B------:R-:W-:-:S04]  /*05c0*/  IADD3 R12, PT, PT, R22, R23, R12 ;  /* 0x00000017160c7210 */ /* 0x000fc80007ffe00c */
[----:B------:R-:W-:-:S04]  /*05d0*/  IADD3 R10, PT, PT, R10, R11, R12 ;  /* 0x0000000b0a0a7210 */ /* 0x000fc80007ffe00c */
[----:B------:R-:W-:Y:S01]  /*05e0*/  IADD3 R2, PT, PT, R8, R9, R10 ;  /* 0x0000000908027210 */ /* 0x000fe20007ffe00a */
[----:B------:R-:W-:Y:S06]  /*05f0*/  @!P1 BRA `(.L_x_280) ;  /* 0xfffffffc00889947 */ /* 0x000fec000383ffff */
.L_x_279:
[----:B------:R-:W-:Y:S05]  /*0600*/  BSYNC.RECONVERGENT B2 ;  /* 0x0000000000027941 */ /* 0x000fea0003800200 */
.L_x_278:
        /* <DEDUP_REMOVED lines=10> */
[----:B------:R-:W4:Y:S04]  /*06b0*/  LDG.E.CONSTANT R14, desc[UR6][R4.64+0x1800] ;  /* 0x00180006040e7981 */ /* 0x000f28000c1e9900 */
[----:B------:R0:W4:Y:S01]  /*06c0*/  LDG.E.CONSTANT R13, desc[UR6][R4.64+0x1c00] ;  /* 0x001c0006040d7981 */ /* 0x000122000c1e9900 */
[----:B------:R-:W-:Y:S01]  /*06d0*/  PLOP3.LUT P0, PT, PT, PT, PT, 0x8, 0x80 ;  /* 0x000000000080781c */ /* 0x000fe20003f0e170 */
[----:B------:R-:W-:Y:S01]  /*06e0*/  VIADD R6, R6, 0x800 ;  /* 0x0000080006067836 */ /* 0x000fe20000000000 */
[----:B--2--5:R-:W-:-:S02]  /*06f0*/  IADD3 R7, PT, PT, R8, R7, R2 ;  /* 0x0000000708077210 */ /* 0x024fc40007ffe002 */
[----:B------:R-:W-:-:S05]  /*0700*/  IADD3 R8, P1, PT, R4, 0x2000, RZ ;  /* 0x0000200004087810 */ /* 0x000fca0007f3e0ff */
[----:B0-----:R-:W-:Y:S01]  /*0710*/  IMAD.MOV.U32 R4, RZ, RZ, R8 ;  /* 0x000000ffff047224 */ /* 0x001fe200078e0008 */
[----:B---3--:R-:W-:Y:S01]  /*0720*/  IADD3 R7, PT, PT, R9, R10, R7 ;  /* 0x0000000a09077210 */ /* 0x008fe20007ffe007 */
[----:B------:R-:W-:-:S04]  /*0730*/  IMAD.X R9, RZ, RZ, R5, P1 ;  /* 0x000000ffff097224 */ /* 0x000fc800008e0605 */
[----:B------:R-:W-:Y:S01]  /*0740*/  IMAD.MOV.U32 R5, RZ, RZ, R9 ;  /* 0x000000ffff057224 */ /* 0x000fe200078e0009 */
[----:B----4-:R-:W-:-:S04]  /*0750*/  IADD3 R7, PT, PT, R11, R12, R7 ;  /* 0x0000000c0b077210 */ /* 0x010fc80007ffe007 */
[----:B------:R-:W-:-:S07]  /*0760*/  IADD3 R2, PT, PT, R13, R14, R7 ;  /* 0x0000000e0d027210 */ /* 0x000fce0007ffe007 */
.L_x_282:
[----:B------:R-:W-:Y:S05]  /*0770*/  BSYNC.RECONVERGENT B2 ;  /* 0x0000000000027941 */ /* 0x000fea0003800200 */
.L_x_281:
[----:B------:R-:W-:-:S13]  /*0780*/  ISETP.LT.OR P0, PT, R6, R3, P0 ;  /* 0x000000030600720c */ /* 0x000fda0000701670 */
[----:B------:R-:W-:Y:S05]  /*0790*/  @!P0 BRA `(.L_x_274) ;  /* 0x0000000000188947 */ /* 0x000fea0003800000 */
[----:B------:R-:W2:Y:S04]  /*07a0*/  LDG.E.CONSTANT R7, desc[UR6][R4.64] ;  /* 0x0000000604077981 */ /* 0x000ea8000c1e9900 */
[----:B------:R-:W2:Y:S04]  /*07b0*/  LDG.E.CONSTANT R6, desc[UR6][R4.64+0x400] ;  /* 0x0004000604067981 */ /* 0x000ea8000c1e9900 */
[----:B------:R-:W3:Y:S04]  /*07c0*/  LDG.E.CONSTANT R9, desc[UR6][R4.64+0x800] ;  /* 0x0008000604097981 */ /* 0x000ee8000c1e9900 */
[----:B------:R-:W3:Y:S01]  /*07d0*/  LDG.E.CONSTANT R8, desc[UR6][R4.64+0xc00] ;  /* 0x000c000604087981 */ /* 0x000ee2000c1e9900 */
[----:B--2--5:R-:W-:-:S04]  /*07e0*/  IADD3 R2, PT, PT, R6, R7, R2 ;  /* 0x0000000706027210 */ /* 0x024fc80007ffe002 */
[----:B---3--:R-:W-:-:S07]  /*07f0*/  IADD3 R2, PT, PT, R8, R9, R2 ;  /* 0x0000000908027210 */ /* 0x008fce0007ffe002 */
.L_x_274:
[----:B------:R-:W-:Y:S05]  /*0800*/  BSYNC.RECONVERGENT B1 ;  /* 0x0000000000017941 */ /* 0x000fea0003800200 */
.L_x_273:
        /* <DEDUP_REMOVED lines=9> */
[----:B0-----:R-:W0:Y:S01]  /*08a0*/  SHFL.DOWN PT, R4, R3, 0x2, 0x1f ;  /* 0x08401f0003047f89 */ /* 0x001e2200000e0000 */
        /* <DEDUP_REMOVED lines=28> */
[----:B--2---:R-:W0:Y:S04]  /*0a70*/  LDS.128 R4, [UR4+0x10] ;  /* 0x00001004ff047984 */ /* 0x004e280008000c00 */
[----:B------:R-:W1:Y:S01]  /*0a80*/  LDS.64 R2, [UR4+0x20] ;  /* 0x00002004ff027984 */ /* 0x000e620008000a00 */
[----:B0-----:R-:W-:-:S04]  /*0a90*/  IADD3 R0, PT, PT, R4, R0, R9 ;  /* 0x0000000004007210 */ /* 0x001fc80007ffe009 */
[----:B------:R-:W-:-:S04]  /*0aa0*/  IADD3 R0, PT, PT, R6, R0, R5 ;  /* 0x0000000006007210 */ /* 0x000fc80007ffe005 */
[----:B-1----:R-:W-:-:S05]  /*0ab0*/  IADD3 R0, PT, PT, R2, R0, R7 ;  /* 0x0000000002007210 */ /* 0x002fca0007ffe007 */
[----:B------:R-:W-:Y:S01]  /*0ac0*/  IMAD.IADD R9, R0, 0x1, R3 ;  /* 0x0000000100097824 */ /* 0x000fe200078e0203 */
[----:B------:R-:W-:Y:S06]  /*0ad0*/  BRA `(.L_x_284) ;  /* 0x0000002400387947 */ /* 0x000fec0003800000 */
.L_x_283:
[----:B0-----:R-:W-:Y:S01]  /*0ae0*/  LOP3.LUT R4, R0, 0x3e0, RZ, 0xc0, !PT ;  /* 0x000003e000047812 */ /* 0x001fe200078ec0ff */
[----:B------:R-:W0:Y:S04]  /*0af0*/  S2R R10, SR_LANEID ;  /* 0x00000000000a7919 */ /* 0x000e280000000000 */
[----:B------:R-:W-:Y:S01]  /*0b00*/  VIADD R6, R4, 0x20 ;  /* 0x0000002004067836 */ /* 0x000fe20000000000 */
[----:B------:R-:W-:-:S04]  /*0b10*/  LOP3.LUT R4, RZ, R4, RZ, 0x33, !PT ;  /* 0x00000004ff047212 */ /* 0x000fc800078e33ff */
[----:B------:R-:W-:Y:S01]  /*0b20*/  ISETP.GT.U32.AND P0, PT, R6, R3, PT ;  /* 0x000000030600720c */ /* 0x000fe20003f04070 */
[----:B------:R-:W-:-:S05]  /*0b30*/  IMAD.IADD R4, R4, 0x1, R3 ;  /* 0x0000000104047824 */ /* 0x000fca00078e0203 */
[----:B------:R-:W-:-:S05]  /*0b40*/  SEL R5, R4, 0x1f, P0 ;  /* 0x0000001f04057807 */ /* 0x000fca0000000000 */
[----:B-----5:R-:W1:Y:S01]  /*0b50*/  SHFL.DOWN PT, R4, R2, 0x1, R5 ;  /* 0x0820000002047989 */ /* 0x020e6200000e0005 */
[CC--:B0-----:R-:W-:Y:S01]  /*0b60*/  ISETP.GE.AND P0, PT, R10.reuse, R5.reuse, PT ;  /* 0x000000050a00720c */ /* 0x0c1fe20003f06270 */
[C---:B------:R-:W-:Y:S01]  /*0b70*/  VIADD R8, R10.reuse, 0x2 ;  /* 0x000000020a087836 */ /* 0x040fe20000000000 */
[----:B------:R-:W-:Y:S02]  /*0b80*/  ISETP.NE.AND P1, PT, R10, RZ, PT ;  /* 0x000000ff0a00720c */ /* 0x000fe40003f25270 */
[----:B-1----:R-:W-:Y:S02]  /*0b90*/  SEL R7, R4, RZ, !P0 ;  /* 0x000000ff04077207 */ /* 0x002fe40004000000 */
[----:B------:R-:W-:Y:S01]  /*0ba0*/  ISETP.GT.AND P0, PT, R8, R5, PT ;  /* 0x000000050800720c */ /* 0x000fe20003f04270 */
[----:B------:R-:W-:-:S08]  /*0bb0*/  VIADD R8, R10, 0x4 ;  /* 0x000000040a087836 */ /* 0x000fd00000000000 */
[----:B------:R-:W0:Y:S01]  /*0bc0*/  @!P1 S2R R12, SR_CgaCtaId ;  /* 0x00000000000c9919 */ /* 0x000e220000008800 */
[----:B------:R-:W-:Y:S01]  /*0bd0*/  IMAD.IADD R4, R7, 0x1, R2 ;  /* 0x0000000107047824 */ /* 0x000fe200078e0202 */
[----:B------:R-:W-:-:S04]  /*0be0*/  @!P1 MOV R9, 0x400 ;  /* 0x0000040000099802 */ /* 0x000fc80000000f00 */
[----:B------:R-:W1:Y:S02]  /*0bf0*/  SHFL.DOWN PT, R6, R4, 0x2, R5 ;  /* 0x0840000004067989 */ /* 0x000e6400000e0005 */
[----:B-1----:R-:W-:Y:S02]  /*0c00*/  SEL R7, R6, RZ, !P0 ;  /* 0x000000ff06077207 */ /* 0x002fe40004000000 */
[----:B------:R-:W-:Y:S01]  /*0c10*/  ISETP.GT.AND P0, PT, R8, R5, PT ;  /* 0x000000050800720c */ /* 0x000fe20003f04270 */
[----:B------:R-:W-:Y:S01]  /*0c20*/  VIADD R8, R10, 0x10 ;  /* 0x000000100a087836 */ /* 0x000fe20000000000 */
[----:B0-----:R-:W-:Y:S01]  /*0c30*/  @!P1 LEA R12, R12, R9, 0x18 ;  /* 0x000000090c0c9211 */ /* 0x001fe200078ec0ff */
        /* <DEDUP_REMOVED lines=24> */
[----:B------:R-:W-:Y:S01]  /*0dc0*/  ISETP.GT.U32.AND P3, PT, R3, 0x80, PT ;  /* 0x000000800300780c */ /* 0x000fe20003f64070 */
[----:B0-----:R-:W-:-:S09]  /*0dd0*/  ULEA UR4, UR5, UR4, 0x18 ;  /* 0x0000000405047291 */ /* 0x001fd2000f8ec0ff */
[----:B------:R-:W0:Y:S04]  /*0de0*/  LDS.128 R4, [UR4+0x10] ;  /* 0x00001004ff047984 */ /* 0x000e280008000c00 */
[----:B------:R-:W2:Y:S04]  /*0df0*/  LDS R0, [UR4+0xc] ;  /* 0x00000c04ff007984 */ /* 0x000ea80008000800 */
[----:B------:R-:W3:Y:S01]  /*0e00*/  LDS.64 R10, [UR4+0x20] ;  /* 0x00002004ff0a7984 */ /* 0x000ee20008000a00 */
[----:B0-----:R-:W-:Y:S02]  /*0e10*/  SEL R4, R4, RZ, P2 ;  /* 0x000000ff04047207 */ /* 0x001fe40001000000 */
[----:B------:R-:W-:-:S02]  /*0e20*/  ISETP.GT.U32.AND P2, PT, R3, 0x60, PT ;  /* 0x000000600300780c */ /* 0x000fc40003f44070 */
[----:B--2---:R-:W-:Y:S02]  /*0e30*/  SEL R0, R0, RZ, P1 ;  /* 0x000000ff00007207 */ /* 0x004fe40000800000 */
[----:B------:R-:W-:Y:S02]  /*0e40*/  SEL R5, R5, RZ, P2 ;  /* 0x000000ff05057207 */ /* 0x000fe40001000000 */
[----:B------:R-:W-:Y:S02]  /*0e50*/  IADD3 R0, PT, PT, R4, R0, R9 ;  /* 0x0000000004007210 */ /* 0x000fe40007ffe009 */
[C---:B------:R-:W-:Y:S02]  /*0e60*/  ISETP.GT.U32.AND P1, PT, R3.reuse, 0xa0, PT ;  /* 0x000000a00300780c */ /* 0x040fe40003f24070 */
[----:B------:R-:W-:Y:S02]  /*0e70*/  SEL R6, R6, RZ, P3 ;  /* 0x000000ff06067207 */ /* 0x000fe40001800000 */
[----:B------:R-:W-:-:S02]  /*0e80*/  ISETP.GT.U32.AND P2, PT, R3, 0xc0, PT ;  /* 0x000000c00300780c */ /* 0x000fc40003f44070 */
[----:B------:R-:W-:Y:S02]  /*0e90*/  ISETP.GT.U32.AND P3, PT, R3, 0xe0, PT ;  /* 0x000000e00300780c */ /* 0x000fe40003f64070 */
[----:B------:R-:W-:Y:S02]  /*0ea0*/  SEL R7, R7, RZ, P1 ;  /* 0x000000ff07077207 */ /* 0x000fe40000800000 */
[----:B------:R-:W-:Y:S02]  /*0eb0*/  IADD3 R0, PT, PT, R6, R0, R5 ;  /* 0x0000000006007210 */ /* 0x000fe40007ffe005 */
[----:B---3--:R-:W-:Y:S02]  /*0ec0*/  SEL R10, R10, RZ, P2 ;  /* 0x000000ff0a0a7207 */ /* 0x008fe40001000000 */
[----:B------:R-:W-:Y:S02]  /*0ed0*/  SEL R11, R11, RZ, P3 ;  /* 0x000000ff0b0b7207 */ /* 0x000fe40001800000 */
[----:B------:R-:W-:-:S05]  /*0ee0*/  IADD3 R0, PT, PT, R10, R0, R7 ;  /* 0x000000000a007210 */ /* 0x000fca0007ffe007 */
[----:B-1----:R-:W-:Y:S01]  /*0ef0*/  IMAD.IADD R9, R0, 0x1, R11 ;  /* 0x0000000100097824 */ /* 0x002fe200078e020b */
[----:B------:R-:W-:Y:S06]  /*0f00*/  BRA `(.L_x_284) ;  /* 0x00000020002c7947 */ /* 0x000fec0003800000 */
.L_x_270:
[----:B------:R-:W0:Y:S01]  /*0f10*/  S2R R0, SR_TID.X ;  /* 0x0000000000007919 */ /* 0x000e220000002100 */
[----:B------:R-:W1:Y:S02]  /*0f20*/  LDCU.64 UR4, c[0x0][0x380] ;  /* 0x00007000ff0477ac */ /* 0x000e640008000a00 */
[----:B-1----:R-:W-:Y:S02]  /*0f30*/  IMAD.U32 R20, RZ, RZ, UR4 ;  /* 0x00000004ff147e24 */ /* 0x002fe4000f8e00ff */
[----:B------:R-:W-:Y:S02]  /*0f40*/  IMAD.U32 R21, RZ, RZ, UR5 ;  /* 0x00000005ff157e24 */ /* 0x000fe4000f8e00ff */
[----:B0-----:R-:W-:-:S04]  /*0f50*/  IMAD.SHL.U32 R2, R0, 0x4, RZ ;  /* 0x0000000400027824 */ /* 0x001fc800078e00ff */
[----:B------:R-:W-:-:S05]  /*0f60*/  IMAD.WIDE.U32 R24, R2, 0x4, R20 ;  /* 0x0000000402187825 */ /* 0x000fca00078e0014 */
[----:B------:R-:W2:Y:S04]  /*0f70*/  LDG.E.128.CONSTANT R4, desc[UR6][R24.64] ;  /* 0x0000000618047981 */ /* 0x000ea8000c1e9d00 */
[----:B------:R-:W3:Y:S04]  /*0f80*/  LDG.E.128.CONSTANT R8, desc[UR6][R24.64+0x1000] ;  /* 0x0010000618087981 */ /* 0x000ee8000c1e9d00 */
[----:B------:R-:W4:Y:S04]  /*0f90*/  LDG.E.128.CONSTANT R12, desc[UR6][R24.64+0x2000] ;  /* 0x00200006180c7981 */ /* 0x000f28000c1e9d00 */
[----:B------:R-:W5:Y:S01]  /*0fa0*/  LDG.E.128.CONSTANT R16, desc[UR6][R24.64+0x3000] ;  /* 0x0030000618107981 */ /* 0x000f62000c1e9d00 */
[----:B------:R-:W-:Y:S01]  /*0fb0*/  VIADD R22, R3, 0xfffff000 ;  /* 0xfffff00003167836 */ /* 0x000fe20000000000 */
[----:B------:R-:W-:-:S04]  /*0fc0*/  UMOV UR4, 0x1000 ;  /* 0x0000100000047882 */ /* 0x000fc80000000000 */
[----:B------:R-:W-:Y:S02]  /*0fd0*/  ISETP.GE.U32.AND P0, PT, R22, 0x1000, PT ;  /* 0x000010001600780c */ /* 0x000fe40003f06070 */
        /* <DEDUP_REMOVED lines=10> */
[----:B------:R-:W-:-:S07]  /*1080*/  UMOV UR4, 0x1000 ;  /* 0x0000100000047882 */ /* 0x000fce0000000000 */
[----:B------:R-:W1:Y:S02]  /*1090*/  LDC.64 R20, c[0x0][0x380] ;  /* 0x0000e000ff147b82 */ /* 0x000e640000000a00 */
.L_x_287:
[----:B------:R-:W-:-:S04]  /*10a0*/  VIADD R25, R2, UR4 ;  /* 0x0000000402197c36 */ /* 0x000fc80008000000 */
[----:B-1----:R-:W-:-:S05]  /*10b0*/  IMAD.WIDE.U32 R24, R25, 0x4, R20 ;  /* 0x0000000419187825 */ /* 0x002fca00078e0014 */
[----:B------:R-:W2:Y:S04]  /*10c0*/  LDG.E.128.CONSTANT R4, desc[UR6][R24.64] ;  /* 0x0000000618047981 */ /* 0x000ea8000c1e9d00 */
[----:B------:R-:W3:Y:S04]  /*10d0*/  LDG.E.128.CONSTANT R8, desc[UR6][R24.64+0x1000] ;  /* 0x0010000618087981 */ /* 0x000ee8000c1e9d00 */
[----:B------:R-:W4:Y:S04]  /*10e0*/  LDG.E.128.CONSTANT R12, desc[UR6][R24.64+0x2000] ;  /* 0x00200006180c7981 */ /* 0x000f28000c1e9d00 */
[----:B------:R-:W5:Y:S01]  /*10f0*/  LDG.E.128.CONSTANT R16, desc[UR6][R24.64+0x3000] ;  /* 0x0030000618107981 */ /* 0x000f62000c1e9d00 */
[----:B--2---:R-:W-:Y:S01]  /*1100*/  IADD3 R5, PT, PT, R5, R4, R23 ;  /* 0x0000000405057210 */ /* 0x004fe20007ffe017 */
[----:B0-----:R-:W-:-:S03]  /*1110*/  VIADD R4, R3, -UR4 ;  /* 0x8000000403047c36 */ /* 0x001fc60008000000 */
[----:B------:R-:W-:Y:S02]  /*1120*/  IADD3 R5, PT, PT, R7, R6, R5 ;  /* 0x0000000607057210 */ /* 0x000fe40007ffe005 */
[----:B------:R-:W-:Y:S02]  /*1130*/  ISETP.GE.U32.AND P0, PT, R4, 0x1000, PT ;  /* 0x000010000400780c */ /* 0x000fe40003f06070 */
[----:B---3--:R-:W-:-:S04]  /*1140*/  IADD3 R5, PT, PT, R9, R8, R5 ;  /* 0x0000000809057210 */ /* 0x008fc80007ffe005 */
[----:B------:R-:W-:-:S04]  /*1150*/  IADD3 R5, PT, PT, R11, R10, R5 ;  /* 0x0000000a0b057210 */ /* 0x000fc80007ffe005 */
[----:B----4-:R-:W-:-:S04]  /*1160*/  IADD3 R5, PT, PT, R13, R12, R5 ;  /* 0x0000000c0d057210 */ /* 0x010fc80007ffe005 */
[----:B------:R-:W-:-:S04]  /*1170*/  IADD3 R5, PT, PT, R15, R14, R5 ;  /* 0x0000000e0f057210 */ /* 0x000fc80007ffe005 */
[----:B-----5:R-:W-:-:S04]  /*1180*/  IADD3 R5, PT, PT, R17, R16, R5 ;  /* 0x0000001011057210 */ /* 0x020fc80007ffe005 */
[----:B------:R-:W-:Y:S01]  /*1190*/  IADD3 R23, PT, PT, R19, R18, R5 ;  /* 0x0000001213177210 */ /* 0x000fe20007ffe005 */
[----:B------:R-:W-:Y:S06]  /*11a0*/  @!P0 BRA `(.L_x_286) ;  /* 0x0000000000d48947 */ /* 0x000fec0003800000 */
[----:B------:R-:W-:-:S06]  /*11b0*/  UIADD3 UR4, UPT, UPT, UR4, 0x1000, URZ ;  /* 0x0000100004047890 */ /* 0x000fcc000fffe0ff */
[----:B------:R-:W-:-:S13]  /*11c0*/  ISETP.LT.U32.AND P0, PT, R22, UR4, PT ;  /* 0x0000000416007c0c */ /* 0x000fda000bf01070 */
[----:B------:R-:W-:Y:S05]  /*11d0*/  @!P0 BRA `(.L_x_287) ;  /* 0xfffffffc00b08947 */ /* 0x000fea000383ffff */
.L_x_285:
[----:B------:R-:W-:-:S13]  /*11e0*/  ISETP.LE.U32.AND P0, PT, R3, UR4, PT ;  /* 0x0000000403007c0c */ /* 0x000fda000bf03070 */
[----:B------:R-:W-:Y:S05]  /*11f0*/  @P0 BRA `(.L_x_286) ;  /* 0x0000000000c00947 */ /* 0x000fea0003800000 */
[----:B------:R-:W-:Y:S01]  /*1200*/  VIADD R5, R3, -UR4 ;  /* 0x8000000403057c36 */ /* 0x000fe20008000000 */
[----:B------:R-:W-:Y:S04]  /*1210*/  BSSY.RECONVERGENT B1, `(.L_x_286) ;  /* 0x000002e000017945 */ /* 0x000fe80003800200 */
[----:B------:R-:W-:-:S13]  /*1220*/  ISETP.GE.AND P0, PT, R0, R5, PT ;  /* 0x000000050000720c */ /* 0x000fda0003f06270 */
[----:B------:R-:W-:Y:S05]  /*1230*/  @P0 BRA `(.L_x_288) ;  /* 0x0000000000ac0947 */ /* 0x000fea0003800000 */
[----:B------:R-:W-:Y:S01]  /*1240*/  LOP3.LUT R2, RZ, R0, RZ, 0x33, !PT ;  /* 0x00000000ff027212 */ /* 0x000fe200078e33ff */
[----:B------:R-:W-:Y:S01]  /*1250*/  BSSY.RECONVERGENT B2, `(.L_x_289) ;  /* 0x0000014000027945 */ /* 0x000fe20003800200 */
[----:B------:R-:W-:Y:S02]  /*1260*/  IMAD.MOV.U32 R4, RZ, RZ, R0 ;  /* 0x000000ffff047224 */ /* 0x000fe400078e0000 */
[----:B------:R-:W-:-:S04]  /*1270*/  IADD3 R2, PT, PT, R3, -UR4, R2 ;  /* 0x8000000403027c10 */ /* 0x000fc8000fffe002 */
[C---:B------:R-:W-:Y:S02]  /*1280*/  LOP3.LUT R3, R2.reuse, 0x300, RZ, 0xc0, !PT ;  /* 0x0000030002037812 */ /* 0x040fe400078ec0ff */
[----:B------:R-:W-:Y:S02]  /*1290*/  ISETP.GE.U32.AND P1, PT, R2, 0x300, PT ;  /* 0x000003000200780c */ /* 0x000fe40003f26070 */
[----:B------:R-:W-:-:S13]  /*12a0*/  ISETP.NE.AND P0, PT, R3, 0x300, PT ;  /* 0x000003000300780c */ /* 0x000fda0003f05270 */
[----:B------:R-:W-:Y:S05]  /*12b0*/  @!P0 BRA `(.L_x_290) ;  /* 0x0000000000348947 */ /* 0x000fea0003800000 */
[----:B------:R-:W-:Y:S01]  /*12c0*/  LEA.HI R2, R2, 0x1, RZ, 0x18 ;  /* 0x0000000102027811 */ /* 0x000fe200078fc0ff */
[----:B------:R-:W-:Y:S02]  /*12d0*/  VIADD R7, R0, UR4 ;  /* 0x0000000400077c36 */ /* 0x000fe40008000000 */
[----:B------:R-:W-:Y:S01]  /*12e0*/  IMAD.MOV.U32 R4, RZ, RZ, R0 ;  /* 0x000000ffff047224 */ /* 0x000fe200078e0000 */
[----:B------:R-:W-:-:S05]  /*12f0*/  LOP3.LUT R2, R2, 0x3, RZ, 0xc0, !PT ;  /* 0x0000000302027812 */ /* 0x000fca00078ec0ff */
[----:B------:R-:W-:-:S07]  /*1300*/  IMAD.MOV R6, RZ, RZ, -R2 ;  /* 0x000000ffff067224 */ /* 0x000fce00078e0a02 */
.L_x_291:
        /* <DEDUP_REMOVED lines=8> */
.L_x_290:
[----:B------:R-:W-:Y:S05]  /*1390*/  BSYNC.RECONVERGENT B2 ;  /* 0x0000000000027941 */ /* 0x000fea0003800200 */
.L_x_289:
[----:B------:R-:W-:Y:S05]  /*13a0*/  @!P1 BRA `(.L_x_288) ;  /* 0x0000000000509947 */ /* 0x000fea0003800000 */
[C---:B------:R-:W-:Y:S02]  /*13b0*/  VIADD R12, R4.reuse, 0x200 ;  /* 0x00000200040c7836 */ /* 0x040fe40000000000 */
[----:B------:R-:W-:-:S07]  /*13c0*/  VIADD R13, R4, UR4 ;  /* 0x00000004040d7c36 */ /* 0x000fce0008000000 */
.L_x_292:
        /* <DEDUP_REMOVED lines=18> */
.L_x_288:
[----:B------:R-:W-:Y:S05]  /*14f0*/  BSYNC.RECONVERGENT B1 ;  /* 0x0000000000017941 */ /* 0x000fea0003800200 */
.L_x_286:
        /* <DEDUP_REMOVED lines=41> */
[----:B------:R-:W-:Y:S01]  /*1790*/  IMAD.IADD R9, R0, 0x1, R3 ;  /* 0x0000000100097824 */ /* 0x000fe200078e0203 */
[----:B------:R-:W-:Y:S06]  /*17a0*/  BRA `(.L_x_284) ;  /* 0x0000001800047947 */ /* 0x000fec0003800000 */
.L_x_269:
        /* <DEDUP_REMOVED lines=12> */
.L_x_295:
[----:B------:R-:W-:Y:S05]  /*1870*/  BSYNC.RECONVERGENT B1 ;  /* 0x0000000000017941 */ /* 0x000fea0003800200 */
.L_x_294:
        /* <DEDUP_REMOVED lines=16> */
.L_x_300:
        /* <DEDUP_REMOVED lines=9> */
.L_x_299:
[----:B------:R-:W-:Y:S05]  /*1a10*/  BSYNC.RECONVERGENT B2 ;  /* 0x0000000000027941 */ /* 0x000fea0003800200 */
.L_x_298:
        /* <DEDUP_REMOVED lines=10> */
.L_x_303:
        /* <DEDUP_REMOVED lines=30> */
.L_x_302:
[----:B------:R-:W-:Y:S05]  /*1ca0*/  BSYNC.RECONVERGENT B2 ;  /* 0x0000000000027941 */ /* 0x000fea0003800200 */
.L_x_301:
        /* <DEDUP_REMOVED lines=22> */
.L_x_305:
[----:B------:R-:W-:Y:S05]  /*1e10*/  BSYNC.RECONVERGENT B2 ;  /* 0x0000000000027941 */ /* 0x000fea0003800200 */
.L_x_304:
        /* <DEDUP_REMOVED lines=8> */
.L_x_297:
[----:B------:R-:W-:Y:S05]  /*1ea0*/  BSYNC.RECONVERGENT B1 ;  /* 0x0000000000017941 */ /* 0x000fea0003800200 */
.L_x_296:
        /* <DEDUP_REMOVED lines=38> */
[----:B----4-:R-:W0:Y:S04]  /*2110*/  LDS.128 R4, [UR4+0x10] ;  /* 0x00001004ff047984 */ /* 0x010e280008000c00 */
[----:B------:R-:W1:Y:S01]  /*2120*/  LDS.64 R2, [UR4+0x20] ;  /* 0x00002004ff027984 */ /* 0x000e620008000a00 */
[----:B0-----:R-:W-:-:S04]  /*2130*/  IADD3 R0, PT, PT, R4, R0, R9 ;  /* 0x0000000004007210 */ /* 0x001fc80007ffe009 */
[----:B------:R-:W-:-:S04]  /*2140*/  IADD3 R0, PT, PT, R6, R0, R5 ;  /* 0x0000000006007210 */ /* 0x000fc80007ffe005 */
[----:B-1----:R-:W-:-:S05]  /*2150*/  IADD3 R0, PT, PT, R2, R0, R7 ;  /* 0x0000000002007210 */ /* 0x002fca0007ffe007 */
[----:B------:R-:W-:Y:S01]  /*2160*/  IMAD.IADD R9, R0, 0x1, R3 ;  /* 0x0000000100097824 */ /* 0x000fe200078e0203 */
[----:B------:R-:W-:Y:S06]  /*2170*/  BRA `(.L_x_284) ;  /* 0x0000000c00907947 */ /* 0x000fec0003800000 */
.L_x_306:
        /* <DEDUP_REMOVED lines=10> */
[C---:B------:R-:W-:Y:S01]  /*2220*/  ISETP.NE.AND P1, PT, R8.reuse, RZ, PT ;  /* 0x000000ff0800720c */ /* 0x040fe20003f25270 */
[----:B------:R-:W-:Y:S01]  /*2230*/  VIADD R10, R8, 0x4 ;  /* 0x00000004080a7836 */ /* 0x000fe20000000000 */
[----:B-1----:R-:W-:Y:S02]  /*2240*/  SEL R5, R4, RZ, !P0 ;  /* 0x000000ff04057207 */ /* 0x002fe40004000000 */
[----:B------:R-:W-:-:S09]  /*2250*/  ISETP.GT.AND P0, PT, R6, R11, PT ;  /* 0x0000000b0600720c */ /* 0x000fd20003f04270 */
[----:B------:R-:W0:Y:S01]  /*2260*/  @!P1 S2R R9, SR_CgaCtaId ;  /* 0x0000000000099919 */ /* 0x000e220000008800 */
[----:B------:R-:W-:-:S05]  /*2270*/  IMAD.IADD R5, R5, 0x1, R2 ;  /* 0x0000000105057824 */ /* 0x000fca00078e0202 */
[----:B------:R-:W1:Y:S02]  /*2280*/  SHFL.DOWN PT, R4, R5, 0x2, R11 ;  /* 0x0840000005047989 */ /* 0x000e6400000e000b */
[----:B-1----:R-:W-:Y:S02]  /*2290*/  SEL R4, R4, RZ, !P0 ;  /* 0x000000ff04047207 */ /* 0x002fe40004000000 */
[----:B------:R-:W-:-:S03]  /*22a0*/  ISETP.GT.AND P0, PT, R10, R11, PT ;  /* 0x0000000b0a00720c */ /* 0x000fc60003f04270 */
[----:B------:R-:W-:Y:S01]  /*22b0*/  IMAD.IADD R4, R5, 0x1, R4 ;  /* 0x0000000105047824 */ /* 0x000fe200078e0204 */
[----:B------:R-:W-:-:S04]  /*22c0*/  @!P1 SHF.R.U32.HI R5, RZ, 0x3, R0 ;  /* 0x00000003ff059819 */ /* 0x000fc80000011600 */
[----:B------:R-:W1:Y:S01]  /*22d0*/  SHFL.DOWN PT, R6, R4, 0x4, R11 ;  /* 0x0880000004067989 */ /* 0x000e6200000e000b */
[----:B------:R-:W-:Y:S02]  /*22e0*/  @!P1 LOP3.LUT R5, R5, 0x7c, RZ, 0xc0, !PT ;  /* 0x0000007c05059812 */ /* 0x000fe400078ec0ff */
[----:B-1----:R-:W-:Y:S01]  /*22f0*/  SEL R7, R6, RZ, !P0 ;  /* 0x000000ff06077207 */ /* 0x002fe20004000000 */
[C---:B------:R-:W-:Y:S02]  /*2300*/  VIADD R6, R8.reuse, 0x8 ;  /* 0x0000000808067836 */ /* 0x040fe40000000000 */
[----:B------:R-:W-:Y:S02]  /*2310*/  VIADD R8, R8, 0x10 ;  /* 0x0000001008087836 */ /* 0x000fe40000000000 */
[----:B------:R-:W-:Y:S01]  /*2320*/  IMAD.IADD R7, R4, 0x1, R7 ;  /* 0x0000000104077824 */ /* 0x000fe200078e0207 */
[----:B------:R-:W-:Y:S02]  /*2330*/  ISETP.GT.AND P0, PT, R6, R11, PT ;  /* 0x0000000b0600720c */ /* 0x000fe40003f04270 */
[----:B------:R-:W-:-:S02]  /*2340*/  @!P1 MOV R6, 0x400 ;  /* 0x0000040000069802 */ /* 0x000fc40000000f00 */
[----:B------:R-:W1:Y:S02]  /*2350*/  SHFL.DOWN PT, R2, R7, 0x8, R11 ;  /* 0x0900000007027989 */ /* 0x000e6400000e000b */
[----:B0-----:R-:W-:-:S05]  /*2360*/  @!P1 LEA R6, R9, R6, 0x18 ;  /* 0x0000000609069211 */ /* 0x001fca00078ec0ff */
        /* <DEDUP_REMOVED lines=36> */
.L_x_293:
[----:B------:R-:W0:Y:S01]  /*25b0*/  S2R R11, SR_TID.X ;  /* 0x00000000000b7919 */ /* 0x000e220000002100 */
[----:B------:R-:W1:Y:S02]  /*25c0*/  LDCU.64 UR4, c[0x0][0x380] ;  /* 0x00007000ff0477ac */ /* 0x000e640008000a00 */
[----:B-1----:R-:W-:Y:S02]  /*25d0*/  IMAD.U32 R6, RZ, RZ, UR4 ;  /* 0x00000004ff067e24 */ /* 0x002fe4000f8e00ff */
[----:B------:R-:W-:Y:S02]  /*25e0*/  IMAD.U32 R7, RZ, RZ, UR5 ;  /* 0x00000005ff077e24 */ /* 0x000fe4000f8e00ff */
        /* <DEDUP_REMOVED lines=20> */
[----:B----4-:R-:W-:-:S04]  /*2730*/  IADD3 R0, PT, PT, R15, R8, R0 ;  /* 0x000000080f007210 */ /* 0x010fc80007ffe000 */
[----:B-----5:R-:W-:-:S04]  /*2740*/  IADD3 R0, PT, PT, R17, R12, R0 ;  /* 0x0000000c11007210 */ /* 0x020fc80007ffe000 */
[----:B------:R-:W-:Y:S01]  /*2750*/  IADD3 R14, PT, PT, R19, R14, R0 ;  /* 0x0000000e130e7210 */ /* 0x000fe20007ffe000 */
[----:B------:R-:W-:-:S05]  /*2760*/  VIADD R0, R3, 0xfffff000 ;  /* 0xfffff00003007836 */ /* 0x000fca0000000000 */
[----:B------:R-:W-:Y:S02]  /*2770*/  ISETP.GE.U32.AND P0, PT, R0, 0x1000, PT ;  /* 0x000010000000780c */ /* 0x000fe40003f06070 */
[----:B------:R-:W-:-:S04]  /*2780*/  IADD3 R14, PT, PT, R21, R16, R14 ;  /* 0x00000010150e7210 */ /* 0x000fc80007ffe00e */
[----:B------:R-:W-:-:S05]  /*2790*/  IADD3 R23, PT, PT, R23, R18, R14 ;  /* 0x0000001217177210 */ /* 0x000fca0007ffe00e */
[----:B------:R-:W-:Y:S02]  /*27a0*/  IMAD.IADD R10, R10, 0x1, R23 ;  /* 0x000000010a0a7824 */ /* 0x000fe400078e0217 */
[----:B------:R-:W-:Y:S05]  /*27b0*/  @!P0 BRA `(.L_x_307) ;  /* 0x0000000000908947 */ /* 0x000fea0003800000 */
[----:B------:R-:W0:Y:S01]  /*27c0*/  LDC R3, c[0x0][0x390] ;  /* 0x0000e400ff037b82 */ /* 0x000e220000000800 */
[----:B------:R-:W-:-:S07]  /*27d0*/  IMAD.MOV.U32 R2, RZ, RZ, 0x1000 ;  /* 0x00001000ff027424 */ /* 0x000fce00078e00ff */
[----:B------:R-:W1:Y:S02]  /*27e0*/  LDC.64 R6, c[0x0][0x380] ;  /* 0x0000e000ff067b82 */ /* 0x000e640000000a00 */
.L_x_309:
[----:B------:R-:W-:Y:S02]  /*27f0*/  IMAD.IADD R19, R11, 0x1, R2 ;  /* 0x000000010b137824 */ /* 0x000fe400078e0202 */
[----:B------:R-:W-:-:S04]  /*2800*/  IMAD.WIDE.U32 R8, R2, 0x4, R4 ;  /* 0x0000000402087825 */ /* 0x000fc800078e0004 */
[----:B-1----:R-:W-:Y:S01]  /*2810*/  IMAD.WIDE.U32 R18, R19, 0x4, R6 ;  /* 0x0000000413127825 */ /* 0x002fe200078e0006 */
        /* <DEDUP_REMOVED lines=16> */
[----:B--2---:R-:W-:Y:S01]  /*2920*/  IADD3 R13, PT, PT, R13, R26, R10 ;  /* 0x0000001a0d0d7210 */ /* 0x004fe20007ffe00a */
[----:B0-----:R-:W-:-:S05]  /*2930*/  IMAD.IADD R10, R3, 0x1, -R2 ;  /* 0x00000001030a7824 */ /* 0x001fca00078e0a02 */
[----:B------:R-:W-:Y:S02]  /*2940*/  ISETP.GE.U32.AND P0, PT, R10, 0x1000, PT ;  /* 0x000010000a00780c */ /* 0x000fe40003f06070 */
        /* <DEDUP_REMOVED lines=8> */
[----:B------:R-:W-:-:S05]  /*29d0*/  VIADD R2, R2, 0x1000 ;  /* 0x0000100002027836 */ /* 0x000fca0000000000 */
[----:B------:R-:W-:-:S13]  /*29e0*/  ISETP.GT.U32.AND P0, PT, R2, R0, PT ;  /* 0x000000000200720c */ /* 0x000fda0003f04070 */
[----:B------:R-:W-:Y:S05]  /*29f0*/  @!P0 BRA `(.L_x_309) ;  /* 0xfffffffc007c8947 */ /* 0x000fea000383ffff */
.L_x_307:
[----:B------:R-:W-:-:S13]  /*2a00*/  ISETP.GE.U32.AND P0, PT, R2, R3, PT ;  /* 0x000000030200720c */ /* 0x000fda0003f06070 */
        /* <DEDUP_REMOVED lines=13> */
[----:B------:R-:W-:Y:S01]  /*2ae0*/  LEA.HI R3, R4, 0x1, RZ, 0x18 ;  /* 0x0000000104037811 */ /* 0x000fe200078fc0ff */
[----:B------:R-:W-:-:S03]  /*2af0*/  IMAD.IADD R9, R11, 0x1, R2 ;  /* 0x000000010b097824 */ /* 0x000fc600078e0202 */
[----:B------:R-:W-:Y:S01]  /*2b00*/  LOP3.LUT R4, R3, 0x3, RZ, 0xc0, !PT ;  /* 0x0000000303047812 */ /* 0x000fe200078ec0ff */
[----:B------:R-:W-:-:S04]  /*2b10*/  IMAD.MOV.U32 R3, RZ, RZ, R11 ;  /* 0x000000ffff037224 */ /* 0x000fc800078e000b */
[----:B------:R-:W-:-:S07]  /*2b20*/  IMAD.MOV R8, RZ, RZ, -R4 ;  /* 0x000000ffff087224 */ /* 0x000fce00078e0a04 */
.L_x_313:
        /* <DEDUP_REMOVED lines=8> */
.L_x_312:
[----:B------:R-:W-:Y:S05]  /*2bb0*/  BSYNC.RECONVERGENT B2 ;  /* 0x0000000000027941 */ /* 0x000fea0003800200 */
.L_x_311:
[----:B------:R-:W-:Y:S05]  /*2bc0*/  @!P1 BRA `(.L_x_310) ;  /* 0x0000000000509947 */ /* 0x000fea0003800000 */
[C---:B------:R-:W-:Y:S02]  /*2bd0*/  IMAD.IADD R15, R3.reuse, 0x1, R2 ;  /* 0x00000001030f7824 */ /* 0x040fe400078e0202 */
[----:B------:R-:W-:-:S07]  /*2be0*/  VIADD R14, R3, 0x200 ;  /* 0x00000200030e7836 */ /* 0x000fce0000000000 */
.L_x_314:
        /* <DEDUP_REMOVED lines=18> */
.L_x_310:
[----:B------:R-:W-:Y:S05]  /*2d10*/  BSYNC.RECONVERGENT B1 ;  /* 0x0000000000017941 */ /* 0x000fea0003800200 */
.L_x_308:
        /* <DEDUP_REMOVED lines=35> */
[----:B---3--:R-:W-:Y:S04]  /*2f50*/  LDS R0, [UR4+0xc] ;  /* 0x00000c04ff007984 */ /* 0x008fe80008000800 */
[----:B------:R-:W0:Y:S04]  /*2f60*/  LDS.128 R4, [UR4+0x10] ;  /* 0x00001004ff047984 */ /* 0x000e280008000c00 */
[----:B------:R-:W1:Y:S01]  /*2f70*/  LDS.64 R2, [UR4+0x20] ;  /* 0x00002004ff027984 */ /* 0x000e620008000a00 */
[----:B0-----:R-:W-:-:S04]  /*2f80*/  IADD3 R0, PT, PT, R4, R0, R9 ;  /* 0x0000000004007210 */ /* 0x001fc80007ffe009 */
[----:B------:R-:W-:-:S04]  /*2f90*/  IADD3 R0, PT, PT, R6, R0, R5 ;  /* 0x0000000006007210 */ /* 0x000fc80007ffe005 */
[----:B-1----:R-:W-:-:S05]  /*2fa0*/  IADD3 R0, PT, PT, R2, R0, R7 ;  /* 0x0000000002007210 */ /* 0x002fca0007ffe007 */
[----:B------:R-:W-:-:S07]  /*2fb0*/  IMAD.IADD R9, R0, 0x1, R3 ;  /* 0x0000000100097824 */ /* 0x000fce00078e0203 */
.L_x_284:
[----:B------:R-:W-:Y:S05]  /*2fc0*/  BSYNC.RECONVERGENT B0 ;  /* 0x0000000000007941 */ /* 0x000fea0003800200 */
.L_x_268:
[----:B------:R-:W-:Y:S05]  /*2fd0*/  @P0 EXIT ;  /* 0x000000000000094d */ /* 0x000fea0003800000 */
[----:B------:R-:W5:Y:S01]  /*2fe0*/  LDC.64 R2, c[0x0][0x388] ;  /* 0x0000e200ff027b82 */ /* 0x000f620000000a00 */
[----:B------:R-:W0:Y:S02]  /*2ff0*/  LDCU UR4, c[0x0][0x398] ;  /* 0x00007300ff0477ac */ /* 0x000e240008000800 */
[----:B01234-:R-:W-:-:S05]  /*3000*/  VIADD R9, R9, UR4 ;  /* 0x0000000409097c36 */ /* 0x01ffca0008000000 */
[----:B-----5:R-:W-:Y:S01]  /*3010*/  STG.E desc[UR6][R2.64], R9 ;  /* 0x0000000902007986 */ /* 0x020fe2000c101906 */
[----:B------:R-:W-:Y:S05]  /*3020*/  EXIT ;  /* 0x000000000000794d */ /* 0x000fea0003800000 */
.L_x_315:
        /* <DEDUP_REMOVED lines=13> */
.L_x_380:


//--------------------- .text._ZN3cub18CUB_300001_SM_10006detail11EmptyKernelIvEEvv --------------------------
	.section	.text._ZN3cub18CUB_300001_SM_10006detail11EmptyKernelIvEEvv,"ax",@progbits
	.align	128
        .global         _ZN3cub18CUB_300001_SM_10006detail11EmptyKernelIvEEvv
        .type           _ZN3cub18CUB_300001_SM_10006detail11EmptyKernelIvEEvv,@function
        .size           _ZN3cub18CUB_300001_SM_10006detail11EmptyKernelIvEEvv,(.L_x_381 - _ZN3cub18CUB_300001_SM_10006detail11EmptyKernelIvEEvv)
        .other          _ZN3cub18CUB_300001_SM_10006detail11EmptyKernelIvEEvv,@"STO_CUDA_ENTRY STV_DEFAULT"
_ZN3cub18CUB_300001_SM_10006detail11EmptyKernelIvEEvv:
.text._ZN3cub18CUB_300001_SM_10006detail11EmptyKernelIvEEvv:
[----:B------:R-:W-:Y:S01]  /*0000*/  LDC R1, c[0x0][0x37c] ;  /* 0x0000df00ff017b82 */ /* 0x000fe20000000800 */
[----:B------:R-:W-:Y:S05]  /*0010*/  EXIT ;  /* 0x000000000000794d */ /* 0x000fea0003800000 */
.L_x_316:
        /* <DEDUP_REMOVED lines=14> */
.L_x_381:


//--------------------- .text._Z15newClustersMeanPfPiS_iii --------------------------
	.section	.text._Z15newClustersMeanPfPiS_iii,"ax",@progbits
	.align	128
        .global         _Z15newClustersMeanPfPiS_iii
        .type           _Z15newClustersMeanPfPiS_iii,@function
        .size           _Z15newClustersMeanPfPiS_iii,(.L_x_374 - _Z15newClustersMeanPfPiS_iii)
        .other          _Z15newClustersMeanPfPiS_iii,@"STO_CUDA_ENTRY STV_DEFAULT"
_Z15newClustersMeanPfPiS_iii:
.text._Z15newClustersMeanPfPiS_iii:
[----:B------:R-:W-:Y:S01]  /*0000*/  LDC R1, c[0x0][0x37c] ;  /* 0x0000df00ff017b82 */ /* 0x000fe20000000800 */
[----:B------:R-:W0:Y:S07]  /*0010*/  S2R R0, SR_TID.X ;  /* 0x0000000000007919 */ /* 0x000e2e0000002100 */
[----:B------:R-:W1:Y:S01]  /*0020*/  S2UR UR7, SR_CTAID.X ;  /* 0x00000000000779c3 */ /* 0x000e620000002500 */
[----:B------:R-:W2:Y:S02]  /*0030*/  LDCU UR5, c[0x0][0x398] ;  /* 0x00007300ff0577ac */ /* 0x000ea40008000800 */
[----:B--2---:R-:W-:Y:S01]  /*0040*/  IMAD.U32 R7, RZ, RZ, UR5 ;  /* 0x00000005ff077e24 */ /* 0x004fe2000f8e00ff */
[----:B-1----:R-:W-:-:S06]  /*0050*/  USHF.L.U32 UR4, UR7, 0xa, URZ ;  /* 0x0000000a07047899 */ /* 0x002fcc00080006ff */
[----:B0-----:R-:W-:-:S04]  /*0060*/  LOP3.LUT R12, R0, UR4, RZ, 0xfc, !PT ;  /* 0x00000004000c7c12 */ /* 0x001fc8000f8efcff */
[----:B------:R-:W-:-:S13]  /*0070*/  ISETP.GE.AND P0, PT, R12, R7, PT ;  /* 0x000000070c00720c */ /* 0x000fda0003f06270 */
[----:B------:R-:W-:Y:S05]  /*0080*/  @P0 EXIT ;  /* 0x000000000000094d */ /* 0x000fea0003800000 */
[----:B------:R-:W0:Y:S02]  /*0090*/  LDCU UR4, c[0x0][0x3a0] ;  /* 0x00007400ff0477ac */ /* 0x000e240008000800 */
[----:B0-----:R-:W-:-:S05]  /*00a0*/  IMAD.U32 R2, RZ, RZ, UR4 ;  /* 0x00000004ff027e24 */ /* 0x001fca000f8e00ff */
[----:B------:R-:W-:Y:S02]  /*00b0*/  ISETP.NE.AND P0, PT, R2, RZ, PT ;  /* 0x000000ff0200720c */ /* 0x000fe40003f05270 */
[----:B------:R-:W-:-:S11]  /*00c0*/  SHF.R.S32.HI R3, RZ, 0x1f, R2 ;  /* 0x0000001fff037819 */ /* 0x000fd60000011402 */
[----:B------:R-:W-:Y:S05]  /*00d0*/  @!P0 BRA `(.L_x_317) ;  /* 0x00000004002c8947 */ /* 0x000fea0003800000 */
[----:B------:R-:W-:Y:S01]  /*00e0*/  ISETP.GE.U32.AND P0, PT, R2, 0x8, PT ;  /* 0x000000080200780c */ /* 0x000fe20003f06070 */
[----:B------:R-:W-:-:S12]  /*00f0*/  IMAD.MOV.U32 R5, RZ, RZ, RZ ;  /* 0x000000ffff057224 */ /* 0x000fd800078e00ff */
[----:B------:R-:W-:Y:S05]  /*0100*/  @!P0 BRA `(.L_x_318) ;  /* 0x0000000000748947 */ /* 0x000fea0003800000 */
[----:B------:R-:W0:Y:S01]  /*0110*/  S2UR UR6, SR_CgaCtaId ;  /* 0x00000000000679c3 */ /* 0x000e220000008800 */
[----:B------:R-:W-:Y:S01]  /*0120*/  UMOV UR4, 0x400 ;  /* 0x0000040000047882 */ /* 0x000fe20000000000 */
[----:B------:R-:W-:Y:S01]  /*0130*/  LOP3.LUT R5, R2, 0xfffffff8, RZ, 0xc0, !PT ;  /* 0xfffffff802057812 */ /* 0x000fe200078ec0ff */
[----:B------:R-:W-:-:S05]  /*0140*/  UMOV UR5, URZ ;  /* 0x000000ff00057c82 */ /* 0x000fca0008000000 */
[----:B------:R-:W1:Y:S01]  /*0150*/  LDC R7, c[0x0][0x398] ;  /* 0x0000e600ff077b82 */ /* 0x000e620000000800 */
[----:B0-----:R-:W-:-:S03]  /*0160*/  ULEA UR6, UR6, UR4, 0x18 ;  /* 0x0000000406067291 */ /* 0x001fc6000f8ec0ff */
[----:B------:R-:W-:-:S09]  /*0170*/  UMOV UR4, URZ ;  /* 0x000000ff00047c82 */ /* 0x000fd20008000000 */
.L_x_319:
[----:B01----:R-:W-:Y:S01]  /*0180*/  IMAD R2, R7, UR4, R12 ;  /* 0x0000000407027c24 */ /* 0x003fe2000f8e020c */
[----:B------:R-:W-:-:S04]  /*0190*/  UIADD3 UR4, UP0, UPT, UR4, 0x8, URZ ;  /* 0x0000000804047890 */ /* 0x000fc8000ff1e0ff */
[----:B------:R-:W-:Y:S01]  /*01a0*/  LEA R2, R2, UR6, 0x2 ;  /* 0x0000000602027c11 */ /* 0x000fe2000f8e10ff */
[----:B------:R-:W-:Y:S01]  /*01b0*/  UIADD3.X UR5, UPT, UPT, URZ, UR5, URZ, UP0, !UPT ;  /* 0x00000005ff057290 */ /* 0x000fe200087fe4ff */
[----:B------:R-:W-:-:S03]  /*01c0*/  ISETP.NE.U32.AND P0, PT, R5, UR4, PT ;  /* 0x0000000405007c0c */ /* 0x000fc6000bf05070 */
[----:B------:R-:W-:Y:S01]  /*01d0*/  IMAD R4, R7, 0x4, R2 ;  /* 0x0000000407047824 */ /* 0x000fe200078e0202 */
[----:B------:R0:W-:Y:S01]  /*01e0*/  STS [R2], RZ ;  /* 0x000000ff02007388 */ /* 0x0001e20000000800 */
[----:B------:R-:W-:Y:S02]  /*01f0*/  ISETP.NE.AND.EX P0, PT, R3, UR5, PT, P0 ;  /* 0x0000000503007c0c */ /* 0x000fe4000bf05300 */
[C---:B------:R-:W-:Y:S01]  /*0200*/  IMAD R6, R7.reuse, 0x4, R4 ;  /* 0x0000000407067824 */ /* 0x040fe200078e0204 */
[----:B------:R0:W-:Y:S04]  /*0210*/  STS [R4], RZ ;  /* 0x000000ff04007388 */ /* 0x0001e80000000800 */
[C---:B------:R-:W-:Y:S01]  /*0220*/  LEA R8, R7.reuse, R6, 0x2 ;  /* 0x0000000607087211 */ /* 0x040fe200078e10ff */
[----:B------:R0:W-:Y:S04]  /*0230*/  STS [R6], RZ ;  /* 0x000000ff06007388 */ /* 0x0001e80000000800 */
[C---:B------:R-:W-:Y:S01]  /*0240*/  IMAD R10, R7.reuse, 0x4, R8 ;  /* 0x00000004070a7824 */ /* 0x040fe200078e0208 */
[----:B------:R0:W-:Y:S03]  /*0250*/  STS [R8], RZ ;  /* 0x000000ff08007388 */ /* 0x0001e60000000800 */
[C---:B------:R-:W-:Y:S01]  /*0260*/  IMAD R14, R7.reuse, 0x4, R10 ;  /* 0x00000004070e7824 */ /* 0x040fe200078e020a */
[----:B------:R0:W-:Y:S03]  /*0270*/  STS [R10], RZ ;  /* 0x000000ff0a007388 */ /* 0x0001e60000000800 */
[C---:B------:R-:W-:Y:S01]  /*0280*/  IMAD R16, R7.reuse, 0x4, R14 ;  /* 0x0000000407107824 */ /* 0x040fe200078e020e */
[----:B------:R0:W-:Y:S03]  /*0290*/  STS [R14], RZ ;  /* 0x000000ff0e007388 */ /* 0x0001e60000000800 */
[----:B------:R-:W-:Y:S01]  /*02a0*/  IMAD R9, R7, 0x4, R16 ;  /* 0x0000000407097824 */ /* 0x000fe200078e0210 */
[----:B------:R0:W-:Y:S04]  /*02b0*/  STS [R16], RZ ;  /* 0x000000ff10007388 */ /* 0x0001e80000000800 */
[----:B------:R0:W-:Y:S01]  /*02c0*/  STS [R9], RZ ;  /* 0x000000ff09007388 */ /* 0x0001e20000000800 */
[----:B------:R-:W-:Y:S05]  /*02d0*/  @P0 BRA `(.L_x_319) ;  /* 0xfffffffc00a80947 */ /* 0x000fea000383ffff */
.L_x_318:
[----:B0-----:R-:W0:Y:S02]  /*02e0*/  LDC R2, c[0x0][0x3a0] ;  /* 0x0000e800ff027b82 */ /* 0x001e240000000800 */
[----:B0-----:R-:W-:-:S13]  /*02f0*/  LOP3.LUT P0, RZ, R2, 0x7, RZ, 0xc0, !PT ;  /* 0x0000000702ff7812 */ /* 0x001fda000780c0ff */
[----:B------:R-:W-:Y:S05]  /*0300*/  @!P0 BRA `(.L_x_317) ;  /* 0x0000000000a08947 */ /* 0x000fea0003800000 */
[----:B------:R-:W-:-:S04]  /*0310*/  LOP3.LUT R4, R2, 0x7, RZ, 0xc0, !PT ;  /* 0x0000000702047812 */ /* 0x000fc800078ec0ff */
[----:B------:R-:W-:-:S04]  /*0320*/  IADD3 R4, P1, PT, R4, -0x1, RZ ;  /* 0xffffffff04047810 */ /* 0x000fc80007f3e0ff */
[----:B------:R-:W-:Y:S01]  /*0330*/  ISETP.GE.U32.AND P0, PT, R4, 0x3, PT ;  /* 0x000000030400780c */ /* 0x000fe20003f06070 */
[----:B------:R-:W-:Y:S01]  /*0340*/  IMAD.X R4, RZ, RZ, -0x1, P1 ;  /* 0xffffffffff047424 */ /* 0x000fe200008e06ff */
[----:B------:R-:W-:-:S04]  /*0350*/  LOP3.LUT P1, R10, R2, 0x3, RZ, 0xc0, !PT ;  /* 0x00000003020a7812 */ /* 0x000fc8000782c0ff */
[----:B------:R-:W-:-:S13]  /*0360*/  ISETP.GE.U32.AND.EX P0, PT, R4, RZ, PT, P0 ;  /* 0x000000ff0400720c */ /* 0x000fda0003f06100 */
[----:B------:R-:W-:Y:S05]  /*0370*/  @!P0 BRA `(.L_x_320) ;  /* 0x0000000000348947 */ /* 0x000fea0003800000 */
[----:B------:R-:W0:Y:S01]  /*0380*/  S2UR UR5, SR_CgaCtaId ;  /* 0x00000000000579c3 */ /* 0x000e220000008800 */
[----:B------:R-:W-:Y:S01]  /*0390*/  UMOV UR4, 0x400 ;  /* 0x0000040000047882 */ /* 0x000fe20000000000 */
[C---:B------:R-:W-:Y:S02]  /*03a0*/  IMAD R4, R5.reuse, R7, R12 ;  /* 0x0000000705047224 */ /* 0x040fe400078e020c */
[----:B------:R-:W-:Y:S01]  /*03b0*/  VIADD R5, R5, 0x4 ;  /* 0x0000000405057836 */ /* 0x000fe20000000000 */
[----:B0-----:R-:W-:-:S06]  /*03c0*/  ULEA UR4, UR5, UR4, 0x18 ;  /* 0x0000000405047291 */ /* 0x001fcc000f8ec0ff */
[----:B------:R-:W-:-:S04]  /*03d0*/  LEA R4, R4, UR4, 0x2 ;  /* 0x0000000404047c11 */ /* 0x000fc8000f8e10ff */
[C---:B------:R-:W-:Y:S01]  /*03e0*/  LEA R6, R7.reuse, R4, 0x2 ;  /* 0x0000000407067211 */ /* 0x040fe200078e10ff */
[----:B------:R0:W-:Y:S04]  /*03f0*/  STS [R4], RZ ;  /* 0x000000ff04007388 */ /* 0x0001e80000000800 */
[C---:B------:R-:W-:Y:S01]  /*0400*/  IMAD R8, R7.reuse, 0x4, R6 ;  /* 0x0000000407087824 */ /* 0x040fe200078e0206 */
[----:B------:R0:W-:Y:S03]  /*0410*/  STS [R6], RZ ;  /* 0x000000ff06007388 */ /* 0x0001e60000000800 */
[----:B------:R-:W-:Y:S01]  /*0420*/  IMAD R9, R7, 0x4, R8 ;  /* 0x0000000407097824 */ /* 0x000fe200078e0208 */
[----:B------:R0:W-:Y:S04]  /*0430*/  STS [R8], RZ ;  /* 0x000000ff08007388 */ /* 0x0001e80000000800 */
[----:B------:R0:W-:Y:S02]  /*0440*/  STS [R9], RZ ;  /* 0x000000ff09007388 */ /* 0x0001e40000000800 */
.L_x_320:
[----:B------:R-:W-:Y:S05]  /*0450*/  @!P1 BRA `(.L_x_317) ;  /* 0x00000000004c9947 */ /* 0x000fea0003800000 */
[----:B0-----:R-:W-:Y:S02]  /*0460*/  LOP3.LUT R4, R2, 0x1, RZ, 0xc0, !PT ;  /* 0x0000000102047812 */ /* 0x001fe400078ec0ff */
[----:B------:R-:W-:Y:S02]  /*0470*/  ISETP.NE.AND P0, PT, R10, 0x1, PT ;  /* 0x000000010a00780c */ /* 0x000fe40003f05270 */
[----:B------:R-:W-:-:S13]  /*0480*/  ISETP.NE.U32.AND P1, PT, R4, 0x1, PT ;  /* 0x000000010400780c */ /* 0x000fda0003f25070 */
[----:B------:R-:W0:Y:S01]  /*0490*/  @!P1 S2R R9, SR_CgaCtaId ;  /* 0x0000000000099919 */ /* 0x000e220000008800 */
[----:B------:R-:W-:Y:S01]  /*04a0*/  @!P1 MOV R8, 0x400 ;  /* 0x0000040000089802 */ /* 0x000fe20000000f00 */
[----:B------:R-:W-:Y:S06]  /*04b0*/  @!P0 BRA `(.L_x_321) ;  /* 0x0000000000248947 */ /* 0x000fec0003800000 */
[----:B------:R-:W1:Y:S01]  /*04c0*/  S2UR UR5, SR_CgaCtaId ;  /* 0x00000000000579c3 */ /* 0x000e620000008800 */
[----:B------:R-:W-:Y:S01]  /*04d0*/  UMOV UR4, 0x400 ;  /* 0x0000040000047882 */ /* 0x000fe20000000000 */
[C---:B------:R-:W-:Y:S02]  /*04e0*/  IMAD R4, R5.reuse, R7, R12 ;  /* 0x0000000705047224 */ /* 0x040fe400078e020c */
[----:B------:R-:W-:Y:S01]  /*04f0*/  VIADD R5, R5, 0x2 ;  /* 0x0000000205057836 */ /* 0x000fe20000000000 */
[----:B-1----:R-:W-:-:S06]  /*0500*/  ULEA UR4, UR5, UR4, 0x18 ;  /* 0x0000000405047291 */ /* 0x002fcc000f8ec0ff */
[----:B------:R-:W-:-:S05]  /*0510*/  LEA R4, R4, UR4, 0x2 ;  /* 0x0000000404047c11 */ /* 0x000fca000f8e10ff */
[----:B------:R-:W-:Y:S01]  /*0520*/  IMAD R6, R7, 0x4, R4 ;  /* 0x0000000407067824 */ /* 0x000fe200078e0204 */
[----:B------:R1:W-:Y:S04]  /*0530*/  STS [R4], RZ ;  /* 0x000000ff04007388 */ /* 0x0003e80000000800 */
[----:B------:R1:W-:Y:S02]  /*0540*/  STS [R6], RZ ;  /* 0x000000ff06007388 */ /* 0x0003e40000000800 */
.L_x_321:
[----:B------:R-:W-:Y:S01]  /*0550*/  @!P1 IMAD R5, R5, R7, R12 ;  /* 0x0000000705059224 */ /* 0x000fe200078e020c */
[----:B0-----:R-:W-:-:S04]  /*0560*/  @!P1 LEA R8, R9, R8, 0x18 ;  /* 0x0000000809089211 */ /* 0x001fc800078ec0ff */
[----:B------:R-:W-:-:S05]  /*0570*/  @!P1 LEA R5, R5, R8, 0x2 ;  /* 0x0000000805059211 */ /* 0x000fca00078e10ff */
[----:B------:R2:W-:Y:S02]  /*0580*/  @!P1 STS [R5], RZ ;  /* 0x000000ff05009388 */ /* 0x0005e40000000800 */
.L_x_317:
[----:B------:R-:W3:Y:S01]  /*0590*/  LDC R15, c[0x0][0x39c] ;  /* 0x0000e700ff0f7b82 */ /* 0x000ee20000000800 */
[----:B------:R-:W4:Y:S01]  /*05a0*/  LDCU.64 UR8, c[0x0][0x358] ;  /* 0x00006b00ff0877ac */ /* 0x000f220008000a00 */
[----:B--2---:R-:W-:Y:S01]  /*05b0*/  IMAD.MOV.U32 R5, RZ, RZ, RZ ;  /* 0x000000ffff057224 */ /* 0x004fe200078e00ff */
[----:B---3--:R-:W-:-:S13]  /*05c0*/  ISETP.NE.AND P0, PT, R15, RZ, PT ;  /* 0x000000ff0f00720c */ /* 0x008fda0003f05270 */
[----:B----4-:R-:W-:Y:S05]  /*05d0*/  @!P0 BRA `(.L_x_322) ;  /* 0x0000000c00308947 */ /* 0x010fea0003800000 */
[----:B------:R-:W2:Y:S01]  /*05e0*/  S2UR UR5, SR_CgaCtaId ;  /* 0x00000000000579c3 */ /* 0x000ea20000008800 */
[----:B------:R-:W-:Y:S01]  /*05f0*/  USHF.L.U32 UR6, UR7, 0xc, URZ ;  /* 0x0000000c07067899 */ /* 0x000fe200080006ff */
[C---:B01----:R-:W-:Y:S01]  /*0600*/  LOP3.LUT R4, R2.reuse, 0x7, RZ, 0xc0, !PT ;  /* 0x0000000702047812 */ /* 0x043fe200078ec0ff */
[----:B------:R-:W-:Y:S01]  /*0610*/  UMOV UR4, 0x400 ;  /* 0x0000040000047882 */ /* 0x000fe20000000000 */
[C---:B------:R-:W-:Y:S01]  /*0620*/  LOP3.LUT R6, R2.reuse, 0x3, RZ, 0xc0, !PT ;  /* 0x0000000302067812 */ /* 0x040fe200078ec0ff */
[----:B------:R-:W-:Y:S01]  /*0630*/  IMAD.SHL.U32 R9, R15, 0x4, RZ ;  /* 0x000000040f097824 */ /* 0x000fe200078e00ff */
[----:B------:R-:W-:Y:S01]  /*0640*/  LOP3.LUT R7, R2, 0xfffffff8, RZ, 0xc0, !PT ;  /* 0xfffffff802077812 */ /* 0x000fe200078ec0ff */
[----:B------:R-:W-:Y:S01]  /*0650*/  IMAD.SHL.U32 R2, R0, 0x4, RZ ;  /* 0x0000000400027824 */ /* 0x000fe200078e00ff */
[----:B------:R-:W-:Y:S01]  /*0660*/  SHF.R.S32.HI R8, RZ, 0x1f, R15 ;  /* 0x0000001fff087819 */ /* 0x000fe2000001140f */
[----:B------:R-:W-:Y:S01]  /*0670*/  IMAD.MOV.U32 R5, RZ, RZ, RZ ;  /* 0x000000ffff057224 */ /* 0x000fe200078e00ff */
[----:B------:R-:W-:-:S02]  /*0680*/  CS2R R10, SRZ ;  /* 0x00000000000a7805 */ /* 0x000fc4000001ff00 */
[----:B------:R-:W-:Y:S02]  /*0690*/  LOP3.LUT R2, R2, UR6, RZ, 0xfc, !PT ;  /* 0x0000000602027c12 */ /* 0x000fe4000f8efcff */
[----:B------:R-:W-:Y:S01]  /*06a0*/  SHF.L.U64.HI R18, R15, 0x2, R8 ;  /* 0x000000020f127819 */ /* 0x000fe20000010208 */
[----:B--2---:R-:W-:-:S06]  /*06b0*/  ULEA UR4, UR5, UR4, 0x18 ;  /* 0x0000000405047291 */ /* 0x004fcc000f8ec0ff */
[----:B------:R-:W-:-:S07]  /*06c0*/  VIADD R19, R2, UR4 ;  /* 0x0000000402137c36 */ /* 0x000fce0008000000 */
.L_x_329:
[----:B012---:R-:W0:Y:S08]  /*06d0*/  LDC.64 R14, c[0x0][0x388] ;  /* 0x0000e200ff0e7b82 */ /* 0x007e300000000a00 */
[----:B------:R-:W1:Y:S01]  /*06e0*/  LDC R2, c[0x0][0x3a0] ;  /* 0x0000e800ff027b82 */ /* 0x000e620000000800 */
[----:B0-----:R-:W-:-:S04]  /*06f0*/  LEA R14, P0, R10, R14, 0x2 ;  /* 0x0000000e0a0e7211 */ /* 0x001fc800078010ff */
[----:B------:R-:W-:-:S06]  /*0700*/  LEA.HI.X R15, R10, R15, R11, 0x2, P0 ;  /* 0x0000000f0a0f7211 */ /* 0x000fcc00000f140b */
[----:B------:R-:W2:Y:S01]  /*0710*/  LDG.E R15, desc[UR8][R14.64] ;  /* 0x000000080e0f7981 */ /* 0x000ea2000c1e1900 */
[----:B-1----:R-:W-:Y:S01]  /*0720*/  ISETP.NE.AND P0, PT, R2, RZ, PT ;  /* 0x000000ff0200720c */ /* 0x002fe20003f05270 */
[----:B------:R-:W-:Y:S03]  /*0730*/  BSSY.RECONVERGENT B0, `(.L_x_323) ;  /* 0x00000b0000007945 */ /* 0x000fe60003800200 */
[----:B--2---:R-:W-:-:S13]  /*0740*/  ISETP.NE.OR P0, PT, R15, R12, !P0 ;  /* 0x0000000c0f00720c */ /* 0x004fda0004705670 */
[----:B---3--:R-:W-:Y:S05]  /*0750*/  @P0 BRA `(.L_x_324) ;  /* 0x0000000800b40947 */ /* 0x008fea0003800000 */
[----:B------:R-:W-:Y:S02]  /*0760*/  IADD3 R14, P1, PT, R2, -0x1, RZ ;  /* 0xffffffff020e7810 */ /* 0x000fe40007f3e0ff */
[----:B------:R-:W-:Y:S02]  /*0770*/  CS2R R20, SRZ ;  /* 0x0000000000147805 */ /* 0x000fe4000001ff00 */
[----:B------:R-:W-:Y:S02]  /*0780*/  ISETP.GE.U32.AND P0, PT, R14, 0x7, PT ;  /* 0x000000070e00780c */ /* 0x000fe40003f06070 */
[----:B------:R-:W-:-:S04]  /*0790*/  IADD3.X R14, PT, PT, R3, -0x1, RZ, P1, !PT ;  /* 0xffffffff030e7810 */ /* 0x000fc80000ffe4ff */
[----:B------:R-:W-:-:S13]  /*07a0*/  ISETP.GE.U32.AND.EX P0, PT, R14, RZ, PT, P0 ;  /* 0x000000ff0e00720c */ /* 0x000fda0003f06100 */
[----:B------:R-:W-:Y:S05]  /*07b0*/  @!P0 BRA `(.L_x_325) ;  /* 0x0000000400208947 */ /* 0x000fea0003800000 */
[----:B------:R-:W0:Y:S01]  /*07c0*/  LDC.64 R14, c[0x0][0x380] ;  /* 0x0000e000ff0e7b82 */ /* 0x000e220000000a00 */
[----:B------:R-:W-:Y:S01]  /*07d0*/  MOV R25, R19 ;  /* 0x0000001300197202 */ /* 0x000fe20000000f00 */
[----:B------:R-:W-:Y:S02]  /*07e0*/  IMAD.MOV.U32 R26, RZ, RZ, R7 ;  /* 0x000000ffff1a7224 */ /* 0x000fe400078e0007 */
[----:B------:R-:W-:Y:S01]  /*07f0*/  IMAD.MOV.U32 R28, RZ, RZ, R3 ;  /* 0x000000ffff1c7224 */ /* 0x000fe200078e0003 */
[----:B0-----:R-:W-:-:S04]  /*0800*/  LEA R24, P0, R10, R14, 0x2 ;  /* 0x0000000e0a187211 */ /* 0x001fc800078010ff */
[----:B------:R-:W-:-:S09]  /*0810*/  LEA.HI.X R27, R10, R15, R11, 0x2, P0 ;  /* 0x0000000f0a1b7211 */ /* 0x000fd200000f140b */
.L_x_326:
[----:B------:R-:W-:Y:S02]  /*0820*/  IMAD.MOV.U32 R20, RZ, RZ, R24 ;  /* 0x000000ffff147224 */ /* 0x000fe400078e0018 */
[----:B------:R-:W-:Y:S01]  /*0830*/  IMAD.MOV.U32 R21, RZ, RZ, R27 ;  /* 0x000000ffff157224 */ /* 0x000fe200078e001b */
[----:B------:R-:W-:Y:S01]  /*0840*/  IADD3 R16, P0, PT, R24, R9, RZ ;  /* 0x0000000918107210 */ /* 0x000fe20007f1e0ff */
[----:B0-----:R-:W0:Y:S01]  /*0850*/  LDS R29, [R25] ;  /* 0x00000000191d7984 */ /* 0x001e220000000800 */
[----:B------:R-:W1:Y:S03]  /*0860*/  LDC.64 R14, c[0x0][0x398] ;  /* 0x0000e600ff0e7b82 */ /* 0x000e660000000a00 */
[----:B------:R-:W0:Y:S01]  /*0870*/  LDG.E R20, desc[UR8][R20.64] ;  /* 0x0000000814147981 */ /* 0x000e22000c1e1900 */
[----:B------:R-:W-:-:S05]  /*0880*/  IMAD.X R17, R27, 0x1, R18, P0 ;  /* 0x000000011b117824 */ /* 0x000fca00000e0612 */
[----:B------:R-:W2:Y:S01]  /*0890*/  LDG.E R23, desc[UR8][R16.64] ;  /* 0x0000000810177981 */ /* 0x000ea2000c1e1900 */
[----:B------:R-:W-:Y:S01]  /*08a0*/  IADD3 R22, P0, PT, R16, R9, RZ ;  /* 0x0000000910167210 */ /* 0x000fe20007f1e0ff */
[----:B0-----:R-:W-:Y:S01]  /*08b0*/  FADD R20, R20, R29 ;  /* 0x0000001d14147221 */ /* 0x001fe20000000000 */
[----:B-1----:R-:W-:-:S04]  /*08c0*/  LEA R29, R14, R25, 0x2 ;  /* 0x000000190e1d7211 */ /* 0x002fc800078e10ff */
[----:B------:R-:W-:Y:S04]  /*08d0*/  STS [R25], R20 ;  /* 0x0000001419007388 */ /* 0x000fe80000000800 */
[----:B------:R-:W2:Y:S02]  /*08e0*/  LDS R21, [R29] ;  /* 0x000000001d157984 */ /* 0x000ea40000000800 */
[----:B--2---:R-:W-:Y:S01]  /*08f0*/  FADD R16, R23, R21 ;  /* 0x0000001517107221 */ /* 0x004fe20000000000 */
[----:B------:R-:W-:-:S04]  /*0900*/  IMAD.X R23, R17, 0x1, R18, P0 ;  /* 0x0000000111177824 */ /* 0x000fc800000e0612 */
[----:B------:R0:W-:Y:S04]  /*0910*/  STS [R29], R16 ;  /* 0x000000101d007388 */ /* 0x0001e80000000800 */
[----:B0-----:R-:W2:Y:S01]  /*0920*/  LDG.E R16, desc[UR8][R22.64] ;  /* 0x0000000816107981 */ /* 0x001ea2000c1e1900 */
[----:B------:R-:W-:Y:S01]  /*0930*/  IMAD R29, R14, 0x4, R29 ;  /* 0x000000040e1d7824 */ /* 0x000fe200078e021d */
[----:B------:R-:W-:-:S04]  /*0940*/  IADD3 R20, P0, PT, R22, R9, RZ ;  /* 0x0000000916147210 */ /* 0x000fc80007f1e0ff */
[----:B------:R-:W2:Y:S01]  /*0950*/  LDS R17, [R29] ;  /* 0x000000001d117984 */ /* 0x000ea20000000800 */
[----:B------:R-:W-:Y:S02]  /*0960*/  IMAD.X R21, R23, 0x1, R18, P0 ;  /* 0x0000000117157824 */ /* 0x000fe400000e0612 */
[----:B--2---:R-:W-:-:S03]  /*0970*/  FADD R22, R16, R17 ;  /* 0x0000001110167221 */ /* 0x004fc60000000000 */
[----:B------:R-:W2:Y:S04]  /*0980*/  LDG.E R17, desc[UR8][R20.64] ;  /* 0x0000000814117981 */ /* 0x000ea8000c1e1900 */
[----:B------:R0:W-:Y:S02]  /*0990*/  STS [R29], R22 ;  /* 0x000000161d007388 */ /* 0x0001e40000000800 */
[----:B0-----:R-:W-:-:S05]  /*09a0*/  IMAD R29, R14, 0x4, R29 ;  /* 0x000000040e1d7824 */ /* 0x001fca00078e021d */
[----:B------:R-:W2:Y:S01]  /*09b0*/  LDS R23, [R29] ;  /* 0x000000001d177984 */ /* 0x000ea20000000800 */
[----:B------:R-:W-:Y:S01]  /*09c0*/  IADD3 R16, P0, PT, R20, R9, RZ ;  /* 0x0000000914107210 */ /* 0x000fe20007f1e0ff */
[----:B--2---:R-:W-:-:S04]  /*09d0*/  FADD R20, R17, R23 ;  /* 0x0000001711147221 */ /* 0x004fc80000000000 */
[----:B------:R-:W-:-:S05]  /*09e0*/  IMAD.X R17, R21, 0x1, R18, P0 ;  /* 0x0000000115117824 */ /* 0x000fca00000e0612 */
[----:B------:R-:W2:Y:S01]  /*09f0*/  LDG.E R23, desc[UR8][R16.64] ;  /* 0x0000000810177981 */ /* 0x000ea2000c1e1900 */
[----:B------:R-:W-:-:S03]  /*0a00*/  LEA R21, R14, R29, 0x2 ;  /* 0x0000001d0e157211 */ /* 0x000fc600078e10ff */
[----:B------:R0:W-:Y:S04]  /*0a10*/  STS [R29], R20 ;  /* 0x000000141d007388 */ /* 0x0001e80000000800 */
[----:B------:R-:W2:Y:S01]  /*0a20*/  LDS R20, [R21] ;  /* 0x0000000015147984 */ /* 0x000ea20000000800 */
[----:B------:R-:W-:Y:S01]  /*0a30*/  IADD3 R22, P0, PT, R16, R9, RZ ;  /* 0x0000000910167210 */ /* 0x000fe20007f1e0ff */
[----:B0-----:R-:W-:Y:S02]  /*0a40*/  IMAD R29, R14, 0x4, R21 ;  /* 0x000000040e1d7824 */ /* 0x001fe400078e0215 */
[----:B--2---:R-:W-:Y:S02]  /*0a50*/  FADD R20, R23, R20 ;  /* 0x0000001417147221 */ /* 0x004fe40000000000 */
[----:B------:R-:W-:-:S05]  /*0a60*/  IMAD.X R23, R17, 0x1, R18, P0 ;  /* 0x0000000111177824 */ /* 0x000fca00000e0612 */
[----:B------:R0:W2:Y:S04]  /*0a70*/  LDG.E R16, desc[UR8][R22.64] ;  /* 0x0000000816107981 */ /* 0x0000a8000c1e1900 */
[----:B------:R1:W-:Y:S04]  /*0a80*/  STS [R21], R20 ;  /* 0x0000001415007388 */ /* 0x0003e80000000800 */
[----:B------:R-:W2:Y:S01]  /*0a90*/  LDS R17, [R29] ;  /* 0x000000001d117984 */ /* 0x000ea20000000800 */
[----:B-1----:R-:W-:-:S05]  /*0aa0*/  IADD3 R20, P0, PT, R22, R9, RZ ;  /* 0x0000000916147210 */ /* 0x002fca0007f1e0ff */
[----:B------:R-:W-:Y:S02]  /*0ab0*/  IMAD.X R21, R23, 0x1, R18, P0 ;  /* 0x0000000117157824 */ /* 0x000fe400000e0612 */
[----:B0-----:R-:W-:Y:S02]  /*0ac0*/  IMAD R23, R14, 0x4, R29 ;  /* 0x000000040e177824 */ /* 0x001fe400078e021d */
[----:B--2---:R-:W-:-:S05]  /*0ad0*/  FADD R22, R16, R17 ;  /* 0x0000001110167221 */ /* 0x004fca0000000000 */
[----:B------:R0:W-:Y:S04]  /*0ae0*/  STS [R29], R22 ;  /* 0x000000161d007388 */ /* 0x0001e80000000800 */
[----:B0-----:R-:W2:Y:S01]  /*0af0*/  LDG.E R22, desc[UR8][R20.64] ;  /* 0x0000000814167981 */ /* 0x001ea2000c1e1900 */
[----:B------:R-:W-:-:S05]  /*0b00*/  IADD3 R16, P0, PT, R20, R9, RZ ;  /* 0x0000000914107210 */ /* 0x000fca0007f1e0ff */
[----:B------:R-:W-:-:S05]  /*0b10*/  IMAD.X R17, R21, 0x1, R18, P0 ;  /* 0x0000000115117824 */ /* 0x000fca00000e0612 */
[----:B------:R0:W3:Y:S04]  /*0b20*/  LDG.E R16, desc[UR8][R16.64] ;  /* 0x0000000810107981 */ /* 0x0000e8000c1e1900 */
[----:B0-----:R-:W2:Y:S01]  /*0b30*/  LDS R17, [R23] ;  /* 0x0000000017117984 */ /* 0x001ea20000000800 */
[----:B------:R-:W-:-:S04]  /*0b40*/  IADD3 R26, P0, PT, R26, -0x8, RZ ;  /* 0xfffffff81a1a7810 */ /* 0x000fc80007f1e0ff */
[----:B------:R-:W-:Y:S02]  /*0b50*/  IADD3.X R28, PT, PT, R28, -0x1, RZ, P0, !PT ;  /* 0xffffffff1c1c7810 */ /* 0x000fe400007fe4ff */
[----:B------:R-:W-:-:S04]  /*0b60*/  ISETP.NE.U32.AND P0, PT, R26, RZ, PT ;  /* 0x000000ff1a00720c */ /* 0x000fc80003f05070 */
[----:B------:R-:W-:Y:S02]  /*0b70*/  ISETP.NE.AND.EX P0, PT, R28, RZ, PT, P0 ;  /* 0x000000ff1c00720c */ /* 0x000fe40003f05300 */
[----:B------:R-:W-:Y:S01]  /*0b80*/  LEA R24, P1, R15, R24, 0x5 ;  /* 0x000000180f187211 */ /* 0x000fe200078228ff */
[----:B------:R-:W-:-:S03]  /*0b90*/  IMAD R25, R14, 0x20, R25 ;  /* 0x000000200e197824 */ /* 0x000fc600078e0219 */
[----:B------:R-:W-:Y:S01]  /*0ba0*/  LEA.HI.X R27, R15, R27, R8, 0x5, P1 ;  /* 0x0000001b0f1b7211 */ /* 0x000fe200008f2c08 */
[----:B--2---:R-:W-:Y:S01]  /*0bb0*/  FADD R20, R22, R17 ;  /* 0x0000001116147221 */ /* 0x004fe20000000000 */
[----:B------:R-:W-:-:S04]  /*0bc0*/  LEA R17, R14, R23, 0x2 ;  /* 0x000000170e117211 */ /* 0x000fc800078e10ff */
[----:B------:R-:W-:Y:S04]  /*0bd0*/  STS [R23], R20 ;  /* 0x0000001417007388 */ /* 0x000fe80000000800 */
[----:B------:R-:W3:Y:S02]  /*0be0*/  LDS R21, [R17] ;  /* 0x0000000011157984 */ /* 0x000ee40000000800 */
[----:B---3--:R-:W-:-:S05]  /*0bf0*/  FADD R22, R16, R21 ;  /* 0x0000001510167221 */ /* 0x008fca0000000000 */
[----:B------:R0:W-:Y:S01]  /*0c00*/  STS [R17], R22 ;  /* 0x0000001611007388 */ /* 0x0001e20000000800 */
[----:B------:R-:W-:Y:S05]  /*0c10*/  @P0 BRA `(.L_x_326) ;  /* 0xfffffffc00000947 */ /* 0x000fea000383ffff */
[----:B------:R-:W-:Y:S02]  /*0c20*/  IMAD.MOV.U32 R21, RZ, RZ, R7 ;  /* 0x000000ffff157224 */ /* 0x000fe400078e0007 */
[----:B------:R-:W-:-:S07]  /*0c30*/  IMAD.MOV.U32 R20, RZ, RZ, R3 ;  /* 0x000000ffff147224 */ /* 0x000fce00078e0003 */
.L_x_325:
[----:B------:R-:W-:Y:S01]  /*0c40*/  ISETP.NE.AND P0, PT, R4, RZ, PT ;  /* 0x000000ff0400720c */ /* 0x000fe20003f05270 */
[----:B------:R-:W-:-:S12]  /*0c50*/  IMAD.IADD R5, R5, 0x1, R2 ;  /* 0x0000000105057824 */ /* 0x000fd800078e0202 */
[----:B------:R-:W-:Y:S05]  /*0c60*/  @!P0 BRA `(.L_x_324) ;  /* 0x0000000400708947 */ /* 0x000fea0003800000 */
[----:B------:R-:W-:Y:S01]  /*0c70*/  VIADD R14, R4, 0xffffffff ;  /* 0xffffffff040e7836 */ /* 0x000fe20000000000 */
[----:B------:R-:W-:-:S04]  /*0c80*/  ISETP.NE.AND P0, PT, R6, RZ, PT ;  /* 0x000000ff0600720c */ /* 0x000fc80003f05270 */
[----:B------:R-:W-:-:S13]  /*0c90*/  ISETP.GE.U32.AND P1, PT, R14, 0x3, PT ;  /* 0x000000030e00780c */ /* 0x000fda0003f26070 */
[----:B------:R-:W-:Y:S05]  /*0ca0*/  @!P1 BRA `(.L_x_327) ;  /* 0x0000000000a09947 */ /* 0x000fea0003800000 */
[----:B------:R-:W1:Y:S08]  /*0cb0*/  LDC.64 R14, c[0x0][0x398] ;  /* 0x0000e600ff0e7b82 */ /* 0x000e700000000a00 */
[----:B0-----:R-:W0:Y:S01]  /*0cc0*/  LDC.64 R16, c[0x0][0x380] ;  /* 0x0000e000ff107b82 */ /* 0x001e220000000a00 */
[-C--:B-1----:R-:W-:Y:S02]  /*0cd0*/  IMAD R24, R20, R15.reuse, RZ ;  /* 0x0000000f14187224 */ /* 0x082fe400078e02ff */
[----:B------:R-:W-:-:S04]  /*0ce0*/  IMAD.WIDE.U32 R22, R21, R15, R10 ;  /* 0x0000000f15167225 */ /* 0x000fc800078e000a */
[----:B------:R-:W-:Y:S01]  /*0cf0*/  IMAD R15, R8, R21, R24 ;  /* 0x00000015080f7224 */ /* 0x000fe200078e0218 */
[----:B0-----:R-:W-:-:S04]  /*0d00*/  LEA R16, P1, R22, R16, 0x2 ;  /* 0x0000001016107211 */ /* 0x001fc800078210ff */
[----:B------:R-:W-:-:S04]  /*0d10*/  IADD3 R15, PT, PT, R23, R15, RZ ;  /* 0x0000000f170f7210 */ /* 0x000fc80007ffe0ff */
[----:B------:R-:W-:-:S05]  /*0d20*/  LEA.HI.X R17, R22, R17, R15, 0x2, P1 ;  /* 0x0000001116117211 */ /* 0x000fca00008f140f */
[----:B------:R0:W2:Y:S01]  /*0d30*/  LDG.E R15, desc[UR8][R16.64] ;  /* 0x00000008100f7981 */ /* 0x0000a2000c1e1900 */
[----:B------:R-:W-:-:S05]  /*0d40*/  IADD3 R26, P1, PT, R16, R9, RZ ;  /* 0x00000009101a7210 */ /* 0x000fca0007f3e0ff */
[----:B------:R-:W-:-:S05]  /*0d50*/  IMAD.X R27, R17, 0x1, R18, P1 ;  /* 0x00000001111b7824 */ /* 0x000fca00008e0612 */
[----:B------:R-:W3:Y:S01]  /*0d60*/  LDG.E R28, desc[UR8][R26.64] ;  /* 0x000000081a1c7981 */ /* 0x000ee2000c1e1900 */
[----:B------:R-:W-:-:S05]  /*0d70*/  IADD3 R24, P1, PT, R26, R9, RZ ;  /* 0x000000091a187210 */ /* 0x000fca0007f3e0ff */
[----:B------:R-:W-:-:S05]  /*0d80*/  IMAD.X R25, R27, 0x1, R18, P1 ;  /* 0x000000011b197824 */ /* 0x000fca00008e0612 */
[----:B------:R-:W4:Y:S01]  /*0d90*/  LDG.E R29, desc[UR8][R24.64] ;  /* 0x00000008181d7981 */ /* 0x000f22000c1e1900 */
[----:B------:R-:W-:-:S05]  /*0da0*/  IADD3 R22, P1, PT, R24, R9, RZ ;  /* 0x0000000918167210 */ /* 0x000fca0007f3e0ff */
[----:B------:R-:W-:-:S05]  /*0db0*/  IMAD.X R23, R25, 0x1, R18, P1 ;  /* 0x0000000119177824 */ /* 0x000fca00008e0612 */
[----:B------:R1:W5:Y:S01]  /*0dc0*/  LDG.E R22, desc[UR8][R22.64] ;  /* 0x0000000816167981 */ /* 0x000362000c1e1900 */
[----:B------:R-:W1:Y:S01]  /*0dd0*/  S2UR UR5, SR_CgaCtaId ;  /* 0x00000000000579c3 */ /* 0x000e620000008800 */
[----:B------:R-:W-:Y:S01]  /*0de0*/  UMOV UR4, 0x400 ;  /* 0x0000040000047882 */ /* 0x000fe20000000000 */
[C---:B0-----:R-:W-:Y:S01]  /*0df0*/  IMAD R16, R21.reuse, R14, R12 ;  /* 0x0000000e15107224 */ /* 0x041fe200078e020c */
[----:B------:R-:W-:-:S05]  /*0e00*/  IADD3 R21, P1, PT, R21, 0x4, RZ ;  /* 0x0000000415157810 */ /* 0x000fca0007f3e0ff */
[----:B------:R-:W-:Y:S01]  /*0e10*/  IMAD.X R20, RZ, RZ, R20, P1 ;  /* 0x000000ffff147224 */ /* 0x000fe200008e0614 */
[----:B-1----:R-:W-:-:S06]  /*0e20*/  ULEA UR4, UR5, UR4, 0x18 ;  /* 0x0000000405047291 */ /* 0x002fcc000f8ec0ff */
[----:B------:R-:W-:-:S05]  /*0e30*/  LEA R17, R16, UR4, 0x2 ;  /* 0x0000000410117c11 */ /* 0x000fca000f8e10ff */
[----:B------:R-:W2:Y:S02]  /*0e40*/  LDS R16, [R17] ;  /* 0x0000000011107984 */ /* 0x000ea40000000800 */
[----:B--2---:R-:W-:Y:S01]  /*0e50*/  FADD R16, R15, R16 ;  /* 0x000000100f107221 */ /* 0x004fe20000000000 */
[----:B------:R-:W-:-:S04]  /*0e60*/  IMAD R15, R14, 0x4, R17 ;  /* 0x000000040e0f7824 */ /* 0x000fc800078e0211 */
[----:B------:R-:W-:Y:S01]  /*0e70*/  STS [R17], R16 ;  /* 0x0000001011007388 */ /* 0x000fe20000000800 */
[----:B------:R-:W-:-:S03]  /*0e80*/  IMAD R23, R14, 0x4, R15 ;  /* 0x000000040e177824 */ /* 0x000fc600078e020f */
[----:B------:R-:W3:Y:S02]  /*0e90*/  LDS R25, [R15] ;  /* 0x000000000f197984 */ /* 0x000ee40000000800 */
[----:B------:R-:W-:Y:S01]  /*0ea0*/  LEA R14, R14, R23, 0x2 ;  /* 0x000000170e0e7211 */ /* 0x000fe200078e10ff */
[----:B---3--:R-:W-:-:S05]  /*0eb0*/  FADD R28, R28, R25 ;  /* 0x000000191c1c7221 */ /* 0x008fca0000000000 */
[----:B------:R-:W-:Y:S04]  /*0ec0*/  STS [R15], R28 ;  /* 0x0000001c0f007388 */ /* 0x000fe80000000800 */
[----:B------:R-:W4:Y:S02]  /*0ed0*/  LDS R24, [R23] ;  /* 0x0000000017187984 */ /* 0x000f240000000800 */
[----:B----4-:R-:W-:-:S05]  /*0ee0*/  FADD R24, R29, R24 ;  /* 0x000000181d187221 */ /* 0x010fca0000000000 */
[----:B------:R-:W-:Y:S04]  /*0ef0*/  STS [R23], R24 ;  /* 0x0000001817007388 */ /* 0x000fe80000000800 */
[----:B------:R-:W5:Y:S02]  /*0f00*/  LDS R25, [R14] ;  /* 0x000000000e197984 */ /* 0x000f640000000800 */
[----:B-----5:R-:W-:-:S05]  /*0f10*/  FADD R25, R22, R25 ;  /* 0x0000001916197221 */ /* 0x020fca0000000000 */
[----:B------:R1:W-:Y:S02]  /*0f20*/  STS [R14], R25 ;  /* 0x000000190e007388 */ /* 0x0003e40000000800 */
.L_x_327:
[----:B------:R-:W-:Y:S05]  /*0f30*/  @!P0 BRA `(.L_x_324) ;  /* 0x0000000000bc8947 */ /* 0x000fea0003800000 */
[----:B------:R-:W-:Y:S02]  /*0f40*/  ISETP.NE.AND P1, PT, R6, 0x1, PT ;  /* 0x000000010600780c */ /* 0x000fe40003f25270 */
[----:B------:R-:W-:-:S11]  /*0f50*/  LOP3.LUT P0, RZ, R2, 0x1, RZ, 0xc0, !PT ;  /* 0x0000000102ff7812 */ /* 0x000fd6000780c0ff */
[----:B------:R-:W-:Y:S05]  /*0f60*/  @!P1 BRA `(.L_x_328) ;  /* 0x0000000000689947 */ /* 0x000fea0003800000 */
[----:B-1----:R-:W1:Y:S08]  /*0f70*/  LDC.64 R14, c[0x0][0x398] ;  /* 0x0000e600ff0e7b82 */ /* 0x002e700000000a00 */
[----:B0-----:R-:W0:Y:S01]  /*0f80*/  LDC.64 R16, c[0x0][0x380] ;  /* 0x0000e000ff107b82 */ /* 0x001e220000000a00 */
[-C--:B-1----:R-:W-:Y:S02]  /*0f90*/  IMAD R24, R20, R15.reuse, RZ ;  /* 0x0000000f14187224 */ /* 0x082fe400078e02ff */
[----:B------:R-:W-:-:S04]  /*0fa0*/  IMAD.WIDE.U32 R22, R21, R15, R10 ;  /* 0x0000000f15167225 */ /* 0x000fc800078e000a */
[----:B------:R-:W-:Y:S01]  /*0fb0*/  IMAD R15, R8, R21, R24 ;  /* 0x00000015080f7224 */ /* 0x000fe200078e0218 */
[----:B0-----:R-:W-:-:S03]  /*0fc0*/  LEA R16, P1, R22, R16, 0x2 ;  /* 0x0000001016107211 */ /* 0x001fc600078210ff */
[----:B------:R-:W-:-:S05]  /*0fd0*/  IMAD.IADD R15, R23, 0x1, R15 ;  /* 0x00000001170f7824 */ /* 0x000fca00078e020f */
[----:B------:R-:W-:-:S05]  /*0fe0*/  LEA.HI.X R17, R22, R17, R15, 0x2, P1 ;  /* 0x0000001116117211 */ /* 0x000fca00008f140f */
[----:B------:R0:W2:Y:S01]  /*0ff0*/  LDG.E R24, desc[UR8][R16.64] ;  /* 0x0000000810187981 */ /* 0x0000a2000c1e1900 */
[----:B------:R-:W-:-:S05]  /*1000*/  IADD3 R22, P1, PT, R16, R9, RZ ;  /* 0x0000000910167210 */ /* 0x000fca0007f3e0ff */
[----:B------:R-:W-:-:S06]  /*1010*/  IMAD.X R23, R17, 0x1, R18, P1 ;  /* 0x0000000111177824 */ /* 0x000fcc00008e0612 */
[----:B------:R-:W3:Y:S01]  /*1020*/  LDG.E R23, desc[UR8][R22.64] ;  /* 0x0000000816177981 */ /* 0x000ee2000c1e1900 */
[----:B------:R-:W1:Y:S01]  /*1030*/  S2UR UR5, SR_CgaCtaId ;  /* 0x00000000000579c3 */ /* 0x000e620000008800 */
[----:B------:R-:W-:Y:S01]  /*1040*/  UMOV UR4, 0x400 ;  /* 0x0000040000047882 */ /* 0x000fe20000000000 */
[C---:B------:R-:W-:Y:S01]  /*1050*/  IMAD R15, R21.reuse, R14, R12 ;  /* 0x0000000e150f7224 */ /* 0x040fe200078e020c */
[----:B------:R-:W-:-:S05]  /*1060*/  IADD3 R21, P1, PT, R21, 0x2, RZ ;  /* 0x0000000215157810 */ /* 0x000fca0007f3e0ff */
[----:B------:R-:W-:Y:S01]  /*1070*/  IMAD.X R20, RZ, RZ, R20, P1 ;  /* 0x000000ffff147224 */ /* 0x000fe200008e0614 */
[----:B-1----:R-:W-:-:S06]  /*1080*/  ULEA UR4, UR5, UR4, 0x18 ;  /* 0x0000000405047291 */ /* 0x002fcc000f8ec0ff */
[----:B------:R-:W-:-:S05]  /*1090*/  LEA R25, R15, UR4, 0x2 ;  /* 0x000000040f197c11 */ /* 0x000fca000f8e10ff */
[----:B------:R-:W2:Y:S01]  /*10a0*/  LDS R15, [R25] ;  /* 0x00000000190f7984 */ /* 0x000ea20000000800 */
[----:B0-----:R-:W-:Y:S02]  /*10b0*/  IMAD R17, R14, 0x4, R25 ;  /* 0x000000040e117824 */ /* 0x001fe400078e0219 */
[----:B--2---:R-:W-:-:S05]  /*10c0*/  FADD R15, R24, R15 ;  /* 0x0000000f180f7221 */ /* 0x004fca0000000000 */
[----:B------:R-:W-:Y:S04]  /*10d0*/  STS [R25], R15 ;  /* 0x0000000f19007388 */ /* 0x000fe80000000800 */
[----:B------:R-:W3:Y:S02]  /*10e0*/  LDS R14, [R17] ;  /* 0x00000000110e7984 */ /* 0x000ee40000000800 */
[----:B---3--:R-:W-:-:S05]  /*10f0*/  FADD R14, R23, R14 ;  /* 0x0000000e170e7221 */ /* 0x008fca0000000000 */
[----:B------:R2:W-:Y:S02]  /*1100*/  STS [R17], R14 ;  /* 0x0000000e11007388 */ /* 0x0005e40000000800 */
.L_x_328:
[----:B------:R-:W-:Y:S05]  /*1110*/  @!P0 BRA `(.L_x_324) ;  /* 0x0000000000448947 */ /* 0x000fea0003800000 */
[----:B------:R-:W3:Y:S01]  /*1120*/  LDCU.64 UR10, c[0x0][0x398] ;  /* 0x00007300ff0a77ac */ /* 0x000ee20008000a00 */
[----:B-12---:R-:W1:Y:S01]  /*1130*/  LDC.64 R14, c[0x0][0x380] ;  /* 0x0000e000ff0e7b82 */ /* 0x006e620000000a00 */
[----:B---3--:R-:W-:Y:S02]  /*1140*/  IMAD R20, R20, UR11, RZ ;  /* 0x0000000b14147c24 */ /* 0x008fe4000f8e02ff */
[----:B0-----:R-:W-:-:S04]  /*1150*/  IMAD.WIDE.U32 R16, R21, UR11, R10 ;  /* 0x0000000b15107c25 */ /* 0x001fc8000f8e000a */
[----:B------:R-:W-:Y:S01]  /*1160*/  IMAD R23, R8, R21, R20 ;  /* 0x0000001508177224 */ /* 0x000fe200078e0214 */
[----:B-1----:R-:W-:-:S04]  /*1170*/  LEA R14, P0, R16, R14, 0x2 ;  /* 0x0000000e100e7211 */ /* 0x002fc800078010ff */
[----:B------:R-:W-:-:S04]  /*1180*/  IADD3 R17, PT, PT, R17, R23, RZ ;  /* 0x0000001711117210 */ /* 0x000fc80007ffe0ff */
[----:B------:R-:W-:-:S05]  /*1190*/  LEA.HI.X R15, R16, R15, R17, 0x2, P0 ;  /* 0x0000000f100f7211 */ /* 0x000fca00000f1411 */
[----:B------:R-:W2:Y:S01]  /*11a0*/  LDG.E R14, desc[UR8][R14.64] ;  /* 0x000000080e0e7981 */ /* 0x000ea2000c1e1900 */
[----:B------:R-:W0:Y:S01]  /*11b0*/  S2UR UR5, SR_CgaCtaId ;  /* 0x00000000000579c3 */ /* 0x000e220000008800 */
[----:B------:R-:W-:Y:S01]  /*11c0*/  UMOV UR4, 0x400 ;  /* 0x0000040000047882 */ /* 0x000fe20000000000 */
[----:B------:R-:W-:Y:S01]  /*11d0*/  IMAD R16, R21, UR10, R12 ;  /* 0x0000000a15107c24 */ /* 0x000fe2000f8e020c */
[----:B0-----:R-:W-:-:S06]  /*11e0*/  ULEA UR4, UR5, UR4, 0x18 ;  /* 0x0000000405047291 */ /* 0x001fcc000f8ec0ff */
[----:B------:R-:W-:-:S05]  /*11f0*/  LEA R16, R16, UR4, 0x2 ;  /* 0x0000000410107c11 */ /* 0x000fca000f8e10ff */
[----:B------:R-:W2:Y:S02]  /*1200*/  LDS R17, [R16] ;  /* 0x0000000010117984 */ /* 0x000ea40000000800 */
[----:B--2---:R-:W-:-:S05]  /*1210*/  FADD R17, R14, R17 ;  /* 0x000000110e117221 */ /* 0x004fca0000000000 */
[----:B------:R3:W-:Y:S02]  /*1220*/  STS [R16], R17 ;  /* 0x0000001110007388 */ /* 0x0007e40000000800 */
.L_x_324:
[----:B------:R-:W-:Y:S05]  /*1230*/  BSYNC.RECONVERGENT B0 ;  /* 0x0000000000007941 */ /* 0x000fea0003800200 */
.L_x_323:
[----:B------:R-:W4:Y:S01]  /*1240*/  LDC R15, c[0x0][0x39c] ;  /* 0x0000e700ff0f7b82 */ /* 0x000f220000000800 */
[----:B------:R-:W-:-:S05]  /*1250*/  IADD3 R10, P1, PT, R10, 0x1, RZ ;  /* 0x000000010a0a7810 */ /* 0x000fca0007f3e0ff */
[----:B------:R-:W-:Y:S01]  /*1260*/  IMAD.X R11, RZ, RZ, R11, P1 ;  /* 0x000000ffff0b7224 */ /* 0x000fe200008e060b */
[----:B----4-:R-:W-:-:S04]  /*1270*/  ISETP.NE.U32.AND P0, PT, R10, R15, PT ;  /* 0x0000000f0a00720c */ /* 0x010fc80003f05070 */
[----:B------:R-:W-:-:S13]  /*1280*/  ISETP.NE.AND.EX P0, PT, R11, R8, PT, P0 ;  /* 0x000000080b00720c */ /* 0x000fda0003f05300 */
[----:B------:R-:W-:Y:S05]  /*1290*/  @P0 BRA `(.L_x_329) ;  /* 0xfffffff4000c0947 */ /* 0x000fea000383ffff */
.L_x_322:
[----:B------:R-:W-:Y:S01]  /*12a0*/  BAR.SYNC.DEFER_BLOCKING 0x0 ;  /* 0x0000000000007b1d */ /* 0x000fe20000010000 */
[----:B------:R-:W-:-:S04]  /*12b0*/  ISETP.NE.AND P0, PT, R2, RZ, PT ;  /* 0x000000ff0200720c */ /* 0x000fc80003f05270 */
[----:B------:R-:W-:-:S13]  /*12c0*/  ISETP.EQ.OR P0, PT, R5, RZ, !P0 ;  /* 0x000000ff0500720c */ /* 0x000fda0004702670 */
[----:B------:R-:W-:Y:S05]  /*12d0*/  @P0 EXIT ;  /* 0x000000000000094d */ /* 0x000fea0003800000 */
[----:B01----:R-:W-:Y:S01]  /*12e0*/  IADD3 R4, P1, PT, R2, -0x1, RZ ;  /* 0xffffffff02047810 */ /* 0x003fe20007f3e0ff */
[----:B------:R-:W0:Y:S01]  /*12f0*/  LDCU UR4, c[0x0][0x398] ;  /* 0x00007300ff0477ac */ /* 0x000e220008000800 */
[----:B------:R-:W-:Y:S02]  /*1300*/  I2FP.F32.S32 R8, R5 ;  /* 0x0000000500087245 */ /* 0x000fe40000201400 */
[----:B------:R-:W-:Y:S02]  /*1310*/  CS2R R6, SRZ ;  /* 0x0000000000067805 */ /* 0x000fe4000001ff00 */
[----:B------:R-:W-:Y:S02]  /*1320*/  ISETP.GE.U32.AND P0, PT, R4, 0x3, PT ;  /* 0x000000030400780c */ /* 0x000fe40003f06070 */
[----:B------:R-:W-:Y:S02]  /*1330*/  IADD3.X R4, PT, PT, R3, -0x1, RZ, P1, !PT ;  /* 0xffffffff03047810 */ /* 0x000fe40000ffe4ff */
[----:B------:R-:W-:-:S02]  /*1340*/  SHF.R.S32.HI R13, RZ, 0x1f, R12 ;  /* 0x0000001fff0d7819 */ /* 0x000fc4000001140c */
[----:B------:R-:W-:Y:S01]  /*1350*/  ISETP.GE.U32.AND.EX P0, PT, R4, RZ, PT, P0 ;  /* 0x000000ff0400720c */ /* 0x000fe20003f06100 */
[----:B0-----:R-:W-:-:S05]  /*1360*/  IMAD.U32 R21, RZ, RZ, UR4 ;  /* 0x00000004ff157e24 */ /* 0x001fca000f8e00ff */
[----:B------:R-:W-:-:S07]  /*1370*/  SHF.R.S32.HI R5, RZ, 0x1f, R21 ;  /* 0x0000001fff057819 */ /* 0x000fce0000011415 */
[----:B------:R-:W-:Y:S05]  /*1380*/  @!P0 BRA `(.L_x_330) ;  /* 0x00000004009c8947 */ /* 0x000fea0003800000 */
[----:B------:R-:W0:Y:S01]  /*1390*/  S2UR UR5, SR_CgaCtaId ;  /* 0x00000000000579c3 */ /* 0x000e220000008800 */
[----:B------:R-:W1:Y:S01]  /*13a0*/  LDCU.64 UR10, c[0x0][0x390] ;  /* 0x00007200ff0a77ac */ /* 0x000e620008000a00 */
[----:B------:R-:W-:Y:S01]  /*13b0*/  IMAD.SHL.U32 R10, R0, 0x4, RZ ;  /* 0x00000004000a7824 */ /* 0x000fe200078e00ff */
[----:B------:R-:W-:Y:S01]  /*13c0*/  LOP3.LUT R7, R2, 0xfffffffc, RZ, 0xc0, !PT ;  /* 0xfffffffc02077812 */ /* 0x000fe200078ec0ff */
[----:B------:R-:W-:Y:S01]  /*13d0*/  IMAD.MOV.U32 R6, RZ, RZ, R3 ;  /* 0x000000ffff067224 */ /* 0x000fe200078e0003 */
[----:B------:R-:W-:Y:S01]  /*13e0*/  USHF.L.U32 UR6, UR7, 0xc, URZ ;  /* 0x0000000c07067899 */ /* 0x000fe200080006ff */
[C-C-:B------:R-:W-:Y:S01]  /*13f0*/  SHF.L.U64.HI R0, R21.reuse, 0x2, R5.reuse ;  /* 0x0000000215007819 */ /* 0x140fe20000010205 */
[----:B------:R-:W-:Y:S01]  /*1400*/  UMOV UR4, 0x400 ;  /* 0x0000040000047882 */ /* 0x000fe20000000000 */
[C---:B------:R-:W-:Y:S01]  /*1410*/  IMAD.SHL.U32 R11, R21.reuse, 0x4, RZ ;  /* 0x00000004150b7824 */ /* 0x040fe200078e00ff */
[C---:B------:R-:W-:Y:S01]  /*1420*/  SHF.L.U64.HI R2, R21.reuse, 0x4, R5 ;  /* 0x0000000415027819 */ /* 0x040fe20000010205 */
[C---:B------:R-:W-:Y:S01]  /*1430*/  IMAD.SHL.U32 R19, R21.reuse, 0x8, RZ ;  /* 0x0000000815137824 */ /* 0x040fe200078e00ff */
[----:B------:R-:W-:Y:S01]  /*1440*/  LOP3.LUT R18, R10, UR6, RZ, 0xfc, !PT ;  /* 0x000000060a127c12 */ /* 0x000fe2000f8efcff */
[----:B--2---:R-:W-:Y:S01]  /*1450*/  IMAD.MOV.U32 R14, RZ, RZ, R7 ;  /* 0x000000ffff0e7224 */ /* 0x004fe200078e0007 */
[----:B------:R-:W-:-:S02]  /*1460*/  SHF.L.U32 R15, R21, 0x4, RZ ;  /* 0x00000004150f7819 */ /* 0x000fc400000006ff */
[----:B------:R-:W-:Y:S02]  /*1470*/  SHF.L.U64.HI R10, R21, 0x3, R5 ;  /* 0x00000003150a7819 */ /* 0x000fe40000010205 */
[----:B-1----:R-:W-:-:S04]  /*1480*/  LEA R4, P0, R12, UR10, 0x2 ;  /* 0x0000000a0c047c11 */ /* 0x002fc8000f8010ff */
[----:B------:R-:W-:Y:S01]  /*1490*/  LEA.HI.X R9, R12, UR11, R13, 0x2, P0 ;  /* 0x0000000b0c097c11 */ /* 0x000fe200080f140d */
[----:B0-----:R-:W-:-:S06]  /*14a0*/  ULEA UR4, UR5, UR4, 0x18 ;  /* 0x0000000405047291 */ /* 0x001fcc000f8ec0ff */
[----:B------:R-:W-:-:S07]  /*14b0*/  VIADD R18, R18, UR4 ;  /* 0x0000000412127c36 */ /* 0x000fce0008000000 */
.L_x_339:
[----:B0--3--:R-:W0:Y:S01]  /*14c0*/  LDS R16, [R18] ;  /* 0x0000000012107984 */ /* 0x009e220000000800 */
[----:B------:R-:W1:Y:S01]  /*14d0*/  MUFU.RCP R17, R8 ;  /* 0x0000000800117308 */ /* 0x000e620000001000 */
[----:B------:R-:W-:Y:S01]  /*14e0*/  IADD3 R14, P0, PT, R14, -0x4, RZ ;  /* 0xfffffffc0e0e7810 */ /* 0x000fe20007f1e0ff */
[----:B------:R-:W-:Y:S03]  /*14f0*/  BSSY.RECONVERGENT B0, `(.L_x_331) ;  /* 0x000000d000007945 */ /* 0x000fe60003800200 */
[----:B------:R-:W-:Y:S02]  /*1500*/  IADD3.X R3, PT, PT, R3, -0x1, RZ, P0, !PT ;  /* 0xffffffff03037810 */ /* 0x000fe400007fe4ff */
[----:B------:R-:W-:-:S04]  /*1510*/  ISETP.NE.U32.AND P0, PT, R14, RZ, PT ;  /* 0x000000ff0e00720c */ /* 0x000fc80003f05070 */
[----:B------:R-:W-:Y:S01]  /*1520*/  ISETP.NE.AND.EX P0, PT, R3, RZ, PT, P0 ;  /* 0x000000ff0300720c */ /* 0x000fe20003f05300 */
[----:B-1----:R-:W-:-:S04]  /*1530*/  FFMA R20, -R8, R17, 1 ;  /* 0x3f80000008147423 */ /* 0x002fc80000000111 */
[----:B------:R-:W-:Y:S01]  /*1540*/  FFMA R17, R17, R20, R17 ;  /* 0x0000001411117223 */ /* 0x000fe20000000011 */
[----:B0-----:R-:W0:Y:S03]  /*1550*/  FCHK P1, R16, R8 ;  /* 0x0000000810007302 */ /* 0x001e260000020000 */
[----:B------:R-:W-:-:S04]  /*1560*/  FFMA R20, R16, R17, RZ ;  /* 0x0000001110147223 */ /* 0x000fc800000000ff */
[----:B------:R-:W-:-:S04]  /*1570*/  FFMA R21, -R8, R20, R16 ;  /* 0x0000001408157223 */ /* 0x000fc80000000110 */
[----:B------:R-:W-:Y:S01]  /*1580*/  FFMA R23, R17, R21, R20 ;  /* 0x0000001511177223 */ /* 0x000fe20000000014 */
[----:B0-----:R-:W-:Y:S06]  /*1590*/  @!P1 BRA `(.L_x_332) ;  /* 0x0000000000089947 */ /* 0x001fec0003800000 */
[----:B------:R-:W-:-:S07]  /*15a0*/  MOV R22, 0x15c0 ;  /* 0x000015c000167802 */ /* 0x000fce0000000f00 */
[----:B------:R-:W-:Y:S05]  /*15b0*/  CALL.REL.NOINC `($__internal_0_$__cuda_sm3x_div_rn_noftz_f32_slowpath) ;  /* 0x0000000800747944 */ /* 0x000fea0003c00000 */
.L_x_332:
[----:B------:R-:W-:Y:S05]  /*15c0*/  BSYNC.RECONVERGENT B0 ;  /* 0x0000000000007941 */ /* 0x000fea0003800200 */
.L_x_331:
[----:B------:R-:W0:Y:S01]  /*15d0*/  LDC R21, c[0x0][0x398] ;  /* 0x0000e600ff157b82 */ /* 0x000e220000000800 */
[----:B------:R-:W1:Y:S01]  /*15e0*/  MUFU.RCP R25, R8 ;  /* 0x0000000800197308 */ /* 0x000e620000001000 */
[----:B------:R-:W-:Y:S01]  /*15f0*/  MOV R17, R9 ;  /* 0x0000000900117202 */ /* 0x000fe20000000f00 */
[----:B------:R-:W-:Y:S01]  /*1600*/  BSSY.RECONVERGENT B0, `(.L_x_333) ;  /* 0x0000010000007945 */ /* 0x000fe20003800200 */
[----:B-1----:R-:W-:-:S04]  /*1610*/  FFMA R20, -R8, R25, 1 ;  /* 0x3f80000008147423 */ /* 0x002fc80000000119 */
[----:B------:R-:W-:Y:S01]  /*1620*/  FFMA R20, R25, R20, R25 ;  /* 0x0000001419147223 */ /* 0x000fe20000000019 */
[----:B0-----:R-:W-:-:S05]  /*1630*/  IMAD R16, R21, 0x4, R18 ;  /* 0x0000000415107824 */ /* 0x001fca00078e0212 */
[----:B------:R0:W1:Y:S02]  /*1640*/  LDS R27, [R16] ;  /* 0x00000000101b7984 */ /* 0x0000640000000800 */
[----:B0-----:R-:W-:-:S05]  /*1650*/  IMAD.MOV.U32 R16, RZ, RZ, R4 ;  /* 0x000000ffff107224 */ /* 0x001fca00078e0004 */
[----:B------:R0:W-:Y:S01]  /*1660*/  STG.E desc[UR8][R16.64], R23 ;  /* 0x0000001710007986 */ /* 0x0001e2000c101908 */
[----:B-1----:R-:W1:Y:S01]  /*1670*/  FCHK P1, R27, R8 ;  /* 0x000000081b007302 */ /* 0x002e620000020000 */
[----:B------:R-:W-:-:S04]  /*1680*/  FFMA R25, R20, R27, RZ ;  /* 0x0000001b14197223 */ /* 0x000fc800000000ff */
[----:B------:R-:W-:-:S04]  /*1690*/  FFMA R22, -R8, R25, R27 ;  /* 0x0000001908167223 */ /* 0x000fc8000000011b */
[----:B------:R-:W-:Y:S01]  /*16a0*/  FFMA R25, R20, R22, R25 ;  /* 0x0000001614197223 */ /* 0x000fe20000000019 */
[----:B01----:R-:W-:Y:S06]  /*16b0*/  @!P1 BRA `(.L_x_334) ;  /* 0x0000000000109947 */ /* 0x003fec0003800000 */
[----:B------:R-:W-:Y:S01]  /*16c0*/  IMAD.MOV.U32 R16, RZ, RZ, R27 ;  /* 0x000000ffff107224 */ /* 0x000fe200078e001b */
[----:B------:R-:W-:-:S07]  /*16d0*/  MOV R22, 0x16f0 ;  /* 0x000016f000167802 */ /* 0x000fce0000000f00 */
[----:B------:R-:W-:Y:S05]  /*16e0*/  CALL.REL.NOINC `($__internal_0_$__cuda_sm3x_div_rn_noftz_f32_slowpath) ;  /* 0x0000000800287944 */ /* 0x000fea0003c00000 */
[----:B------:R-:W-:-:S07]  /*16f0*/  IMAD.MOV.U32 R25, RZ, RZ, R23 ;  /* 0x000000ffff197224 */ /* 0x000fce00078e0017 */
.L_x_334:
[----:B------:R-:W-:Y:S05]  /*1700*/  BSYNC.RECONVERGENT B0 ;  /* 0x0000000000007941 */ /* 0x000fea0003800200 */
.L_x_333:
[----:B------:R-:W-:Y:S01]  /*1710*/  IMAD R22, R21, 0x8, R18 ;  /* 0x0000000815167824 */ /* 0x000fe200078e0212 */
[----:B------:R-:W0:Y:S01]  /*1720*/  MUFU.RCP R23, R8 ;  /* 0x0000000800177308 */ /* 0x000e220000001000 */
[----:B------:R-:W-:Y:S01]  /*1730*/  IADD3 R16, P1, PT, R4, R11, RZ ;  /* 0x0000000b04107210 */ /* 0x000fe20007f3e0ff */
[----:B------:R-:W-:Y:S02]  /*1740*/  BSSY.RECONVERGENT B0, `(.L_x_335) ;  /* 0x000000e000007945 */ /* 0x000fe40003800200 */
[----:B------:R-:W1:Y:S02]  /*1750*/  LDS R27, [R22] ;  /* 0x00000000161b7984 */ /* 0x000e640000000800 */
[----:B------:R-:W-:-:S05]  /*1760*/  IMAD.X R17, R9, 0x1, R0, P1 ;  /* 0x0000000109117824 */ /* 0x000fca00008e0600 */
[----:B------:R2:W-:Y:S01]  /*1770*/  STG.E desc[UR8][R16.64], R25 ;  /* 0x0000001910007986 */ /* 0x0005e2000c101908 */
[----:B0-----:R-:W-:-:S04]  /*1780*/  FFMA R20, -R8, R23, 1 ;  /* 0x3f80000008147423 */ /* 0x001fc80000000117 */
[----:B------:R-:W-:Y:S01]  /*1790*/  FFMA R20, R23, R20, R23 ;  /* 0x0000001417147223 */ /* 0x000fe20000000017 */
[----:B-1----:R-:W0:Y:S03]  /*17a0*/  FCHK P1, R27, R8 ;  /* 0x000000081b007302 */ /* 0x002e260000020000 */
[----:B------:R-:W-:-:S04]  /*17b0*/  FFMA R23, R20, R27, RZ ;  /* 0x0000001b14177223 */ /* 0x000fc800000000ff */
[----:B------:R-:W-:-:S04]  /*17c0*/  FFMA R24, -R8, R23, R27 ;  /* 0x0000001708187223 */ /* 0x000fc8000000011b */
[----:B------:R-:W-:Y:S01]  /*17d0*/  FFMA R23, R20, R24, R23 ;  /* 0x0000001814177223 */ /* 0x000fe20000000017 */
[----:B0-2---:R-:W-:Y:S06]  /*17e0*/  @!P1 BRA `(.L_x_336) ;  /* 0x00000000000c9947 */ /* 0x005fec0003800000 */
[----:B------:R-:W-:Y:S01]  /*17f0*/  IMAD.MOV.U32 R16, RZ, RZ, R27 ;  /* 0x000000ffff107224 */ /* 0x000fe200078e001b */
[----:B------:R-:W-:-:S07]  /*1800*/  MOV R22, 0x1820 ;  /* 0x0000182000167802 */ /* 0x000fce0000000f00 */
[----:B------:R-:W-:Y:S05]  /*1810*/  CALL.REL.NOINC `($__internal_0_$__cuda_sm3x_div_rn_noftz_f32_slowpath) ;  /* 0x0000000400dc7944 */ /* 0x000fea0003c00000 */
.L_x_336:
[----:B------:R-:W-:Y:S05]  /*1820*/  BSYNC.RECONVERGENT B0 ;  /* 0x0000000000007941 */ /* 0x000fea0003800200 */
.L_x_335:
[----:B------:R-:W-:Y:S01]  /*1830*/  IMAD R22, R21, 0xc, R18 ;  /* 0x0000000c15167824 */ /* 0x000fe200078e0212 */
[----:B------:R-:W0:Y:S01]  /*1840*/  MUFU.RCP R25, R8 ;  /* 0x0000000800197308 */ /* 0x000e220000001000 */
[----:B------:R-:W-:Y:S01]  /*1850*/  IADD3 R16, P1, PT, R4, R19, RZ ;  /* 0x0000001304107210 */ /* 0x000fe20007f3e0ff */
[----:B------:R-:W-:Y:S02]  /*1860*/  BSSY.RECONVERGENT B0, `(.L_x_337) ;  /* 0x000000f000007945 */ /* 0x000fe40003800200 */
[----:B------:R-:W1:Y:S01]  /*1870*/  LDS R27, [R22] ;  /* 0x00000000161b7984 */ /* 0x000e620000000800 */
[----:B------:R-:W-:-:S05]  /*1880*/  IADD3.X R17, PT, PT, R9, R10, RZ, P1, !PT ;  /* 0x0000000a09117210 */ /* 0x000fca0000ffe4ff */
        /* <DEDUP_REMOVED lines=11> */
[----:B------:R-:W-:-:S07]  /*1940*/  IMAD.MOV.U32 R25, RZ, RZ, R23 ;  /* 0x000000ffff197224 */ /* 0x000fce00078e0017 */
.L_x_338:
[----:B------:R-:W-:Y:S05]  /*1950*/  BSYNC.RECONVERGENT B0 ;  /* 0x0000000000007941 */ /* 0x000fea0003800200 */
.L_x_337:
[----:B------:R-:W-:Y:S01]  /*1960*/  IMAD.MOV.U32 R16, RZ, RZ, R4 ;  /* 0x000000ffff107224 */ /* 0x000fe200078e0004 */
[----:B------:R-:W-:Y:S01]  /*1970*/  IADD3 R4, P1, PT, R4, R15, RZ ;  /* 0x0000000f04047210 */ /* 0x000fe20007f3e0ff */
[----:B------:R-:W-:Y:S01]  /*1980*/  IMAD.MOV.U32 R17, RZ, RZ, R9 ;  /* 0x000000ffff117224 */ /* 0x000fe200078e0009 */
[----:B------:R-:W-:Y:S01]  /*1990*/  LEA R18, R21, R18, 0x4 ;  /* 0x0000001215127211 */ /* 0x000fe200078e20ff */
[----:B------:R-:W-:Y:S02]  /*19a0*/  IMAD R23, R5, 0xc, RZ ;  /* 0x0000000c05177824 */ /* 0x000fe400078e02ff */
[----:B------:R-:W-:-:S04]  /*19b0*/  IMAD.WIDE.U32 R16, R21, 0xc, R16 ;  /* 0x0000000c15107825 */ /* 0x000fc800078e0010 */
[----:B------:R-:W-:Y:S02]  /*19c0*/  IMAD.IADD R17, R17, 0x1, R23 ;  /* 0x0000000111117824 */ /* 0x000fe400078e0217 */
[----:B------:R-:W-:-:S03]  /*19d0*/  IMAD.X R9, R9, 0x1, R2, P1 ;  /* 0x0000000109097824 */ /* 0x000fc600008e0602 */
[----:B------:R0:W-:Y:S01]  /*19e0*/  STG.E desc[UR8][R16.64], R25 ;  /* 0x0000001910007986 */ /* 0x0001e2000c101908 */
[----:B------:R-:W-:Y:S05]  /*19f0*/  @P0 BRA `(.L_x_339) ;  /* 0xfffffff800b00947 */ /* 0x000fea000383ffff */
.L_x_330:
[----:B------:R-:W1:Y:S02]  /*1a00*/  LDC R0, c[0x0][0x3a0] ;  /* 0x0000e800ff007b82 */ /* 0x000e640000000800 */
[----:B-1----:R-:W-:-:S13]  /*1a10*/  LOP3.LUT P0, R0, R0, 0x3, RZ, 0xc0, !PT ;  /* 0x0000000300007812 */ /* 0x002fda000780c0ff */
[----:B------:R-:W-:Y:S05]  /*1a20*/  @!P0 EXIT ;  /* 0x000000000000894d */ /* 0x000fea0003800000 */
[----:B------:R-:W-:-:S13]  /*1a30*/  ISETP.NE.AND P0, PT, R0, 0x1, PT ;  /* 0x000000010000780c */ /* 0x000fda0003f05270 */
[----:B------:R-:W-:Y:S05]  /*1a40*/  @!P0 BRA `(.L_x_340) ;  /* 0x0000000000c48947 */ /* 0x000fea0003800000 */
[----:B------:R-:W1:Y:S01]  /*1a50*/  S2UR UR5, SR_CgaCtaId ;  /* 0x00000000000579c3 */ /* 0x000e620000008800 */
[----:B------:R-:W-:Y:S01]  /*1a60*/  UMOV UR4, 0x400 ;  /* 0x0000040000047882 */ /* 0x000fe20000000000 */
[----:B------:R-:W-:Y:S01]  /*1a70*/  IMAD R2, R7, R21, R12 ;  /* 0x0000001507027224 */ /* 0x000fe200078e020c */
[----:B------:R-:W4:Y:S01]  /*1a80*/  MUFU.RCP R3, R8 ;  /* 0x0000000800037308 */ /* 0x000f220000001000 */
[----:B------:R-:W-:Y:S01]  /*1a90*/  BSSY.RECONVERGENT B0, `(.L_x_341) ;  /* 0x000000e000007945 */ /* 0x000fe20003800200 */
[----:B----4-:R-:W-:Y:S01]  /*1aa0*/  FFMA R0, -R8, R3, 1 ;  /* 0x3f80000008007423 */ /* 0x010fe20000000103 */
[----:B-1----:R-:W-:-:S03]  /*1ab0*/  ULEA UR4, UR5, UR4, 0x18 ;  /* 0x0000000405047291 */ /* 0x002fc6000f8ec0ff */
[----:B------:R-:W-:-:S03]  /*1ac0*/  FFMA R0, R3, R0, R3 ;  /* 0x0000000003007223 */ /* 0x000fc60000000003 */
[----:B------:R-:W-:-:S05]  /*1ad0*/  LEA R2, R2, UR4, 0x2 ;  /* 0x0000000402027c11 */ /* 0x000fca000f8e10ff */
[----:B0--3--:R-:W0:Y:S02]  /*1ae0*/  LDS R16, [R2] ;  /* 0x0000000002107984 */ /* 0x009e240000000800 */
[----:B0-----:R-:W0:Y:S01]  /*1af0*/  FCHK P0, R16, R8 ;  /* 0x0000000810007302 */ /* 0x001e220000000000 */
[----:B------:R-:W-:-:S04]  /*1b00*/  FFMA R3, R0, R16, RZ ;  /* 0x0000001000037223 */ /* 0x000fc800000000ff */
[----:B------:R-:W-:-:S04]  /*1b10*/  FFMA R4, -R8, R3, R16 ;  /* 0x0000000308047223 */ /* 0x000fc80000000110 */
[----:B------:R-:W-:Y:S01]  /*1b20*/  FFMA R9, R0, R4, R3 ;  /* 0x0000000400097223 */ /* 0x000fe20000000003 */
[----:B0-----:R-:W-:Y:S06]  /*1b30*/  @!P0 BRA `(.L_x_342) ;  /* 0x00000000000c8947 */ /* 0x001fec0003800000 */
[----:B------:R-:W-:-:S07]  /*1b40*/  MOV R22, 0x1b60 ;  /* 0x00001b6000167802 */ /* 0x000fce0000000f00 */
[----:B--2---:R-:W-:Y:S05]  /*1b50*/  CALL.REL.NOINC `($__internal_0_$__cuda_sm3x_div_rn_noftz_f32_slowpath) ;  /* 0x00000004000c7944 */ /* 0x004fea0003c00000 */
[----:B------:R-:W-:-:S07]  /*1b60*/  IMAD.MOV.U32 R9, RZ, RZ, R23 ;  /* 0x000000ffff097224 */ /* 0x000fce00078e0017 */
.L_x_342:
[----:B------:R-:W-:Y:S05]  /*1b70*/  BSYNC.RECONVERGENT B0 ;  /* 0x0000000000007941 */ /* 0x000fea0003800200 */
.L_x_341:
[----:B------:R-:W0:Y:S01]  /*1b80*/  LDC R11, c[0x0][0x398] ;  /* 0x0000e600ff0b7b82 */ /* 0x000e220000000800 */
[----:B------:R-:W1:Y:S01]  /*1b90*/  LDCU.64 UR4, c[0x0][0x390] ;  /* 0x00007200ff0477ac */ /* 0x000e620008000a00 */
[----:B------:R-:W3:Y:S01]  /*1ba0*/  MUFU.RCP R15, R8 ;  /* 0x00000008000f7308 */ /* 0x000ee20000001000 */
[----:B------:R-:W-:Y:S01]  /*1bb0*/  BSSY.RECONVERGENT B0, `(.L_x_343) ;  /* 0x0000014000007945 */ /* 0x000fe20003800200 */
[----:B---3--:R-:W-:Y:S01]  /*1bc0*/  FFMA R4, -R8, R15, 1 ;  /* 0x3f80000008047423 */ /* 0x008fe2000000010f */
[----:B0-----:R-:W-:Y:S02]  /*1bd0*/  IMAD R0, R11, 0x4, R2 ;  /* 0x000000040b007824 */ /* 0x001fe400078e0202 */
[-C--:B------:R-:W-:Y:S02]  /*1be0*/  IMAD R2, R6, R11.reuse, RZ ;  /* 0x0000000b06027224 */ /* 0x080fe400078e02ff */
[----:B------:R-:W-:Y:S01]  /*1bf0*/  IMAD.WIDE.U32 R10, R7, R11, R12 ;  /* 0x0000000b070a7225 */ /* 0x000fe200078e000c */
[----:B------:R0:W3:Y:S03]  /*1c00*/  LDS R16, [R0] ;  /* 0x0000000000107984 */ /* 0x0000e60000000800 */
[----:B------:R-:W-:Y:S01]  /*1c10*/  IMAD R3, R5, R7, R2 ;  /* 0x0000000705037224 */ /* 0x000fe200078e0202 */
[----:B-1----:R-:W-:-:S03]  /*1c20*/  LEA R2, P0, R10, UR4, 0x2 ;  /* 0x000000040a027c11 */ /* 0x002fc6000f8010ff */
[----:B------:R-:W-:Y:S02]  /*1c30*/  IMAD.IADD R3, R11, 0x1, R3 ;  /* 0x000000010b037824 */ /* 0x000fe400078e0203 */
[----:B0-----:R-:W-:-:S03]  /*1c40*/  FFMA R0, R15, R4, R15 ;  /* 0x000000040f007223 */ /* 0x001fc6000000000f */
[----:B------:R-:W-:-:S05]  /*1c50*/  LEA.HI.X R3, R10, UR5, R3, 0x2, P0 ;  /* 0x000000050a037c11 */ /* 0x000fca00080f1403 */
[----:B------:R0:W-:Y:S01]  /*1c60*/  STG.E desc[UR8][R2.64], R9 ;  /* 0x0000000902007986 */ /* 0x0001e2000c101908 */
[----:B---3--:R-:W1:Y:S01]  /*1c70*/  FCHK P0, R16, R8 ;  /* 0x0000000810007302 */ /* 0x008e620000000000 */
[----:B------:R-:W-:-:S04]  /*1c80*/  FFMA R11, R0, R16, RZ ;  /* 0x00000010000b7223 */ /* 0x000fc800000000ff */
[----:B------:R-:W-:-:S04]  /*1c90*/  FFMA R4, -R8, R11, R16 ;  /* 0x0000000b08047223 */ /* 0x000fc80000000110 */
[----:B------:R-:W-:Y:S01]  /*1ca0*/  FFMA R11, R0, R4, R11 ;  /* 0x00000004000b7223 */ /* 0x000fe2000000000b */
[----:B01----:R-:W-:Y:S06]  /*1cb0*/  @!P0 BRA `(.L_x_344) ;  /* 0x00000000000c8947 */ /* 0x003fec0003800000 */
[----:B------:R-:W-:-:S07]  /*1cc0*/  MOV R22, 0x1ce0 ;  /* 0x00001ce000167802 */ /* 0x000fce0000000f00 */
[----:B--2---:R-:W-:Y:S05]  /*1cd0*/  CALL.REL.NOINC `($__internal_0_$__cuda_sm3x_div_rn_noftz_f32_slowpath) ;  /* 0x0000000000ac7944 */ /* 0x004fea0003c00000 */
[----:B------:R-:W-:-:S07]  /*1ce0*/  IMAD.MOV.U32 R11, RZ, RZ, R23 ;  /* 0x000000ffff0b7224 */ /* 0x000fce00078e0017 */
.L_x_344:
[----:B------:R-:W-:Y:S05]  /*1cf0*/  BSYNC.RECONVERGENT B0 ;  /* 0x0000000000007941 */ /* 0x000fea0003800200 */
.L_x_343:
[----:B------:R-:W0:Y:S02]  /*1d00*/  LDC R21, c[0x0][0x398] ;  /* 0x0000e600ff157b82 */ /* 0x000e240000000800 */
[----:B0-----:R-:W-:-:S04]  /*1d10*/  LEA R2, P0, R21, R2, 0x2 ;  /* 0x0000000215027211 */ /* 0x001fc800078010ff */
[----:B------:R-:W-:Y:S02]  /*1d20*/  LEA.HI.X R3, R21, R3, R5, 0x2, P0 ;  /* 0x0000000315037211 */ /* 0x000fe400000f1405 */
[----:B------:R-:W-:-:S03]  /*1d30*/  IADD3 R7, P0, PT, R7, 0x2, RZ ;  /* 0x0000000207077810 */ /* 0x000fc60007f1e0ff */
[----:B------:R1:W-:Y:S01]  /*1d40*/  STG.E desc[UR8][R2.64], R11 ;  /* 0x0000000b02007986 */ /* 0x0003e2000c101908 */
[----:B------:R-:W-:-:S09]  /*1d50*/  IADD3.X R6, PT, PT, RZ, R6, RZ, P0, !PT ;  /* 0x00000006ff067210 */ /* 0x000fd200007fe4ff */
.L_x_340:
[----:B------:R-:W4:Y:S02]  /*1d60*/  LDC R0, c[0x0][0x3a0] ;  /* 0x0000e800ff007b82 */ /* 0x000f240000000800 */
[----:B----4-:R-:W-:-:S04]  /*1d70*/  LOP3.LUT R0, R0, 0x1, RZ, 0xc0, !PT ;  /* 0x0000000100007812 */ /* 0x010fc800078ec0ff */
[----:B------:R-:W-:-:S13]  /*1d80*/  ISETP.NE.U32.AND P0, PT, R0, 0x1, PT ;  /* 0x000000010000780c */ /* 0x000fda0003f05070 */
[----:B------:R-:W-:Y:S05]  /*1d90*/  @P0 EXIT ;  /* 0x000000000000094d */ /* 0x000fea0003800000 */
[----:B------:R-:W4:Y:S01]  /*1da0*/  S2UR UR5, SR_CgaCtaId ;  /* 0x00000000000579c3 */ /* 0x000f220000008800 */
[----:B------:R-:W-:Y:S01]  /*1db0*/  UMOV UR4, 0x400 ;  /* 0x0000040000047882 */ /* 0x000fe20000000000 */
[----:B------:R-:W-:Y:S01]  /*1dc0*/  IMAD R21, R7, R21, R12 ;  /* 0x0000001507157224 */ /* 0x000fe200078e020c */
[----:B-1----:R-:W1:Y:S01]  /*1dd0*/  MUFU.RCP R3, R8 ;  /* 0x0000000800037308 */ /* 0x002e620000001000 */
[----:B------:R-:W-:Y:S01]  /*1de0*/  BSSY.RECONVERGENT B0, `(.L_x_345) ;  /* 0x000000e000007945 */ /* 0x000fe20003800200 */
[----:B-1----:R-:W-:Y:S01]  /*1df0*/  FFMA R0, -R8, R3, 1 ;  /* 0x3f80000008007423 */ /* 0x002fe20000000103 */
[----:B----4-:R-:W-:-:S03]  /*1e00*/  ULEA UR4, UR5, UR4, 0x18 ;  /* 0x0000000405047291 */ /* 0x010fc6000f8ec0ff */
        /* <DEDUP_REMOVED lines=11> */
.L_x_346:
[----:B------:R-:W-:Y:S05]  /*1ec0*/  BSYNC.RECONVERGENT B0 ;  /* 0x0000000000007941 */ /* 0x000fea0003800200 */
.L_x_345:
[----:B------:R-:W0:Y:S01]  /*1ed0*/  LDCU UR4, c[0x0][0x398] ;  /* 0x00007300ff0477ac */ /* 0x000e220008000800 */
[----:B------:R-:W-:Y:S02]  /*1ee0*/  IMAD.MOV.U32 R2, RZ, RZ, R12 ;  /* 0x000000ffff027224 */ /* 0x000fe400078e000c */
[----:B------:R-:W-:Y:S01]  /*1ef0*/  IMAD.MOV.U32 R3, RZ, RZ, R13 ;  /* 0x000000ffff037224 */ /* 0x000fe200078e000d */
[----:B------:R-:W1:Y:S01]  /*1f00*/  LDCU.64 UR6, c[0x0][0x390] ;  /* 0x00007200ff0677ac */ /* 0x000e620008000a00 */
[----:B0-----:R-:W-:Y:S02]  /*1f10*/  IMAD R6, R6, UR4, RZ ;  /* 0x0000000406067c24 */ /* 0x001fe4000f8e02ff */
[----:B------:R-:W-:-:S04]  /*1f20*/  IMAD.WIDE.U32 R2, R7, UR4, R2 ;  /* 0x0000000407027c25 */ /* 0x000fc8000f8e0002 */
[----:B------:R-:W-:Y:S01]  /*1f30*/  IMAD R5, R5, R7, R6 ;  /* 0x0000000705057224 */ /* 0x000fe200078e0206 */
[----:B-1----:R-:W-:-:S03]  /*1f40*/  LEA R4, P0, R2, UR6, 0x2 ;  /* 0x0000000602047c11 */ /* 0x002fc6000f8010ff */
[----:B------:R-:W-:-:S05]  /*1f50*/  IMAD.IADD R3, R3, 0x1, R5 ;  /* 0x0000000103037824 */ /* 0x000fca00078e0205 */
[----:B------:R-:W-:-:S05]  /*1f60*/  LEA.HI.X R5, R2, UR7, R3, 0x2, P0 ;  /* 0x0000000702057c11 */ /* 0x000fca00080f1403 */
[----:B------:R-:W-:Y:S01]  /*1f70*/  STG.E desc[UR8][R4.64], R9 ;  /* 0x0000000904007986 */ /* 0x000fe2000c101908 */
[----:B------:R-:W-:Y:S05]  /*1f80*/  EXIT ;  /* 0x000000000000794d */ /* 0x000fea0003800000 */
        .weak           $__internal_0_$__cuda_sm3x_div_rn_noftz_f32_slowpath
        .type           $__internal_0_$__cuda_sm3x_div_rn_noftz_f32_slowpath,@function
        .size           $__internal_0_$__cuda_sm3x_div_rn_noftz_f32_slowpath,(.L_x_374 - $__internal_0_$__cuda_sm3x_div_rn_noftz_f32_slowpath)
$__internal_0_$__cuda_sm3x_div_rn_noftz_f32_slowpath:
[----:B------:R-:W-:Y:S01]  /*1f90*/  SHF.R.U32.HI R20, RZ, 0x17, R8 ;  /* 0x00000017ff147819 */ /* 0x000fe20000011608 */
[----:B------:R-:W-:Y:S01]  /*1fa0*/  BSSY.RECONVERGENT B1, `(.L_x_347) ;  /* 0x0000063000017945 */ /* 0x000fe20003800200 */
[----:B------:R-:W-:Y:S01]  /*1fb0*/  SHF.R.U32.HI R24, RZ, 0x17, R16 ;  /* 0x00000017ff187819 */ /* 0x000fe20000011610 */
[----:B------:R-:W-:Y:S01]  /*1fc0*/  IMAD.MOV.U32 R27, RZ, RZ, R8 ;  /* 0x000000ffff1b7224 */ /* 0x000fe200078e0008 */
[----:B------:R-:W-:Y:S02]  /*1fd0*/  LOP3.LUT R20, R20, 0xff, RZ, 0xc0, !PT ;  /* 0x000000ff14147812 */ /* 0x000fe400078ec0ff */
[----:B------:R-:W-:Y:S02]  /*1fe0*/  LOP3.LUT R24, R24, 0xff, RZ, 0xc0, !PT ;  /* 0x000000ff18187812 */ /* 0x000fe400078ec0ff */
[----:B------:R-:W-:-:S03]  /*1ff0*/  IADD3 R25, PT, PT, R20, -0x1, RZ ;  /* 0xffffffff14197810 */ /* 0x000fc60007ffe0ff */
[----:B------:R-:W-:Y:S01]  /*2000*/  VIADD R23, R24, 0xffffffff ;  /* 0xffffffff18177836 */ /* 0x000fe20000000000 */
[----:B------:R-:W-:-:S04]  /*2010*/  ISETP.GT.U32.AND P1, PT, R25, 0xfd, PT ;  /* 0x000000fd1900780c */ /* 0x000fc80003f24070 */
[----:B------:R-:W-:-:S13]  /*2020*/  ISETP.GT.U32.OR P1, PT, R23, 0xfd, P1 ;  /* 0x000000fd1700780c */ /* 0x000fda0000f24470 */
[----:B------:R-:W-:Y:S01]  /*2030*/  @!P1 IMAD.MOV.U32 R17, RZ, RZ, RZ ;  /* 0x000000ffff119224 */ /* 0x000fe200078e00ff */
[----:B------:R-:W-:Y:S06]  /*2040*/  @!P1 BRA `(.L_x_348) ;  /* 0x00000000005c9947 */ /* 0x000fec0003800000 */
[----:B------:R-:W-:Y:S02]  /*2050*/  FSETP.GTU.FTZ.AND P1, PT, |R16|, +INF , PT ;  /* 0x7f8000001000780b */ /* 0x000fe40003f3c200 */
[----:B------:R-:W-:-:S04]  /*2060*/  FSETP.GTU.FTZ.AND P2, PT, |R8|, +INF , PT ;  /* 0x7f8000000800780b */ /* 0x000fc80003f5c200 */
[----:B------:R-:W-:-:S13]  /*2070*/  PLOP3.LUT P1, PT, P1, P2, PT, 0xf8, 0x8f ;  /* 0x00000000008f781c */ /* 0x000fda0000f25f70 */
[----:B------:R-:W-:Y:S05]  /*2080*/  @P1 BRA `(.L_x_349) ;  /* 0x00000004004c1947 */ /* 0x000fea0003800000 */
[----:B------:R-:W-:-:S13]  /*2090*/  LOP3.LUT P1, RZ, R27, 0x7fffffff, R16, 0xc8, !PT ;  /* 0x7fffffff1bff7812 */ /* 0x000fda000782c810 */
[----:B------:R-:W-:Y:S05]  /*20a0*/  @!P1 BRA `(.L_x_350) ;  /* 0x00000004003c9947 */ /* 0x000fea0003800000 */
[----:B------:R-:W-:Y:S02]  /*20b0*/  FSETP.NEU.FTZ.AND P3, PT, |R16|, +INF , PT ;  /* 0x7f8000001000780b */ /* 0x000fe40003f7d200 */
[----:B------:R-:W-:Y:S02]  /*20c0*/  FSETP.NEU.FTZ.AND P2, PT, |R8|, +INF , PT ;  /* 0x7f8000000800780b */ /* 0x000fe40003f5d200 */
[----:B------:R-:W-:-:S11]  /*20d0*/  FSETP.NEU.FTZ.AND P1, PT, |R16|, +INF , PT ;  /* 0x7f8000001000780b */ /* 0x000fd60003f3d200 */
[----:B------:R-:W-:Y:S05]  /*20e0*/  @!P2 BRA !P3, `(.L_x_350) ;  /* 0x00000004002ca947 */ /* 0x000fea0005800000 */
[----:B------:R-:W-:-:S04]  /*20f0*/  LOP3.LUT P3, RZ, R16, 0x7fffffff, RZ, 0xc0, !PT ;  /* 0x7fffffff10ff7812 */ /* 0x000fc8000786c0ff */
[----:B------:R-:W-:-:S13]  /*2100*/  PLOP3.LUT P2, PT, P2, P3, PT, 0x2f, 0xf2 ;  /* 0x0000000000f2781c */ /* 0x000fda0001746577 */
[----:B------:R-:W-:Y:S05]  /*2110*/  @P2 BRA `(.L_x_351) ;  /* 0x0000000400182947 */ /* 0x000fea0003800000 */
[----:B------:R-:W-:-:S04]  /*2120*/  LOP3.LUT P2, RZ, R27, 0x7fffffff, RZ, 0xc0, !PT ;  /* 0x7fffffff1bff7812 */ /* 0x000fc8000784c0ff */
[----:B------:R-:W-:-:S13]  /*2130*/  PLOP3.LUT P1, PT, P1, P2, PT, 0x2f, 0xf2 ;  /* 0x0000000000f2781c */ /* 0x000fda0000f24577 */
[----:B------:R-:W-:Y:S05]  /*2140*/  @P1 BRA `(.L_x_352) ;  /* 0x0000000400001947 */ /* 0x000fea0003800000 */
[----:B------:R-:W-:Y:S02]  /*2150*/  ISETP.GE.AND P1, PT, R23, RZ, PT ;  /* 0x000000ff1700720c */ /* 0x000fe40003f26270 */
[----:B------:R-:W-:-:S11]  /*2160*/  ISETP.GE.AND P2, PT, R25, RZ, PT ;  /* 0x000000ff1900720c */ /* 0x000fd60003f46270 */
[----:B------:R-:W-:Y:S01]  /*2170*/  @P1 IMAD.MOV.U32 R17, RZ, RZ, RZ ;  /* 0x000000ffff111224 */ /* 0x000fe200078e00ff */
[----:B------:R-:W-:Y:S01]  /*2180*/  @!P1 MOV R17, 0xffffffc0 ;  /* 0xffffffc000119802 */ /* 0x000fe20000000f00 */
[----:B------:R-:W-:Y:S01]  /*2190*/  @!P1 FFMA R16, R16, 1.84467440737095516160e+19, RZ ;  /* 0x5f80000010109823 */ /* 0x000fe200000000ff */
[----:B------:R-:W-:-:S03]  /*21a0*/  @!P2 FFMA R27, R8, 1.84467440737095516160e+19, RZ ;  /* 0x5f800000081ba823 */ /* 0x000fc600000000ff */
[----:B------:R-:W-:-:S07]  /*21b0*/  @!P2 VIADD R17, R17, 0x40 ;  /* 0x000000401111a836 */ /* 0x000fce0000000000 */
.L_x_348:
[----:B------:R-:W-:Y:S01]  /*21c0*/  LEA R26, R20, 0xc0800000, 0x17 ;  /* 0xc0800000141a7811 */ /* 0x000fe200078eb8ff */
[----:B------:R-:W-:Y:S04]  /*21d0*/  BSSY.RECONVERGENT B2, `(.L_x_353) ;  /* 0x0000036000027945 */ /* 0x000fe80003800200 */
[----:B------:R-:W-:Y:S02]  /*21e0*/  IMAD.IADD R28, R27, 0x1, -R26 ;  /* 0x000000011b1c7824 */ /* 0x000fe400078e0a1a */
[----:B------:R-:W-:Y:S02]  /*21f0*/  VIADD R27, R24, 0xffffff81 ;  /* 0xffffff81181b7836 */ /* 0x000fe40000000000 */
[----:B------:R-:W0:Y:S01]  /*2200*/  MUFU.RCP R26, R28 ;  /* 0x0000001c001a7308 */ /* 0x000e220000001000 */
[----:B------:R-:W-:Y:S01]  /*2210*/  FADD.FTZ R23, -R28, -RZ ;  /* 0x800000ff1c177221 */ /* 0x000fe20000010100 */
[----:B------:R-:W-:-:S03]  /*2220*/  IMAD R16, R27, -0x800000, R16 ;  /* 0xff8000001b107824 */ /* 0x000fc600078e0210 */
[----:B0-----:R-:W-:-:S04]  /*2230*/  FFMA R25, R26, R23, 1 ;  /* 0x3f8000001a197423 */ /* 0x001fc80000000017 */
[----:B------:R-:W-:-:S04]  /*2240*/  FFMA R25, R26, R25, R26 ;  /* 0x000000191a197223 */ /* 0x000fc8000000001a */
[----:B------:R-:W-:-:S04]  /*2250*/  FFMA R24, R16, R25, RZ ;  /* 0x0000001910187223 */ /* 0x000fc800000000ff */
[----:B------:R-:W-:-:S04]  /*2260*/  FFMA R26, R23, R24, R16 ;  /* 0x00000018171a7223 */ /* 0x000fc80000000010 */
[----:B------:R-:W-:Y:S01]  /*2270*/  FFMA R24, R25, R26, R24 ;  /* 0x0000001a19187223 */ /* 0x000fe20000000018 */
[----:B------:R-:W-:-:S03]  /*2280*/  IADD3 R26, PT, PT, R27, 0x7f, -R20 ;  /* 0x0000007f1b1a7810 */ /* 0x000fc60007ffe814 */
[----:B------:R-:W-:Y:S02]  /*2290*/  FFMA R23, R23, R24, R16 ;  /* 0x0000001817177223 */ /* 0x000fe40000000010 */
[----:B------:R-:W-:Y:S02]  /*22a0*/  IMAD.IADD R27, R26, 0x1, R17 ;  /* 0x000000011a1b7824 */ /* 0x000fe400078e0211 */
[----:B------:R-:W-:-:S05]  /*22b0*/  FFMA R16, R25, R23, R24 ;  /* 0x0000001719107223 */ /* 0x000fca0000000018 */
[----:B------:R-:W-:-:S04]  /*22c0*/  SHF.R.U32.HI R20, RZ, 0x17, R16 ;  /* 0x00000017ff147819 */ /* 0x000fc80000011610 */
[----:B------:R-:W-:-:S04]  /*22d0*/  LOP3.LUT R20, R20, 0xff, RZ, 0xc0, !PT ;  /* 0x000000ff14147812 */ /* 0x000fc800078ec0ff */
[----:B------:R-:W-:-:S05]  /*22e0*/  IADD3 R17, PT, PT, R20, R27, RZ ;  /* 0x0000001b14117210 */ /* 0x000fca0007ffe0ff */
[----:B------:R-:W-:-:S05]  /*22f0*/  VIADD R20, R17, 0xffffffff ;  /* 0xffffffff11147836 */ /* 0x000fca0000000000 */
[----:B------:R-:W-:-:S13]  /*2300*/  ISETP.GE.U32.AND P1, PT, R20, 0xfe, PT ;  /* 0x000000fe1400780c */ /* 0x000fda0003f26070 */
[----:B------:R-:W-:Y:S05]  /*2310*/  @!P1 BRA `(.L_x_354) ;  /* 0x0000000000809947 */ /* 0x000fea0003800000 */
[----:B------:R-:W-:-:S13]  /*2320*/  ISETP.GT.AND P1, PT, R17, 0xfe, PT ;  /* 0x000000fe1100780c */ /* 0x000fda0003f24270 */
[----:B------:R-:W-:Y:S05]  /*2330*/  @P1 BRA `(.L_x_355) ;  /* 0x00000000006c1947 */ /* 0x000fea0003800000 */
[----:B------:R-:W-:-:S13]  /*2340*/  ISETP.GE.AND P1, PT, R17, 0x1, PT ;  /* 0x000000011100780c */ /* 0x000fda0003f26270 */
[----:B------:R-:W-:Y:S05]  /*2350*/  @P1 BRA `(.L_x_356) ;  /* 0x0000000000741947 */ /* 0x000fea0003800000 */
[----:B------:R-:W-:Y:S02]  /*2360*/  ISETP.GE.AND P1, PT, R17, -0x18, PT ;  /* 0xffffffe81100780c */ /* 0x000fe40003f26270 */
[----:B------:R-:W-:-:S11]  /*2370*/  LOP3.LUT R16, R16, 0x80000000, RZ, 0xc0, !PT ;  /* 0x8000000010107812 */ /* 0x000fd600078ec0ff */
[----:B------:R-:W-:Y:S05]  /*2380*/  @!P1 BRA `(.L_x_356) ;  /* 0x0000000000689947 */ /* 0x000fea0003800000 */
[CCC-:B------:R-:W-:Y:S01]  /*2390*/  FFMA.RZ R20, R25.reuse, R23.reuse, R24.reuse ;  /* 0x0000001719147223 */ /* 0x1c0fe2000000c018 */
[CCC-:B------:R-:W-:Y:S01]  /*23a0*/  FFMA.RP R26, R25.reuse, R23.reuse, R24.reuse ;  /* 0x00000017191a7223 */ /* 0x1c0fe20000008018 */
[----:B------:R-:W-:Y:S01]  /*23b0*/  FFMA.RM R23, R25, R23, R24 ;  /* 0x0000001719177223 */ /* 0x000fe20000004018 */
[C---:B------:R-:W-:Y:S01]  /*23c0*/  VIADD R25, R17.reuse, 0x20 ;  /* 0x0000002011197836 */ /* 0x040fe20000000000 */
[C---:B------:R-:W-:Y:S02]  /*23d0*/  ISETP.NE.AND P3, PT, R17.reuse, RZ, PT ;  /* 0x000000ff1100720c */ /* 0x040fe40003f65270 */
[----:B------:R-:W-:Y:S02]  /*23e0*/  LOP3.LUT R20, R20, 0x7fffff, RZ, 0xc0, !PT ;  /* 0x007fffff14147812 */ /* 0x000fe400078ec0ff */
[----:B------:R-:W-:Y:S01]  /*23f0*/  ISETP.NE.AND P2, PT, R17, RZ, PT ;  /* 0x000000ff1100720c */ /* 0x000fe20003f45270 */
[----:B------:R-:W-:Y:S01]  /*2400*/  IMAD.MOV R17, RZ, RZ, -R17 ;  /* 0x000000ffff117224 */ /* 0x000fe200078e0a11 */
[----:B------:R-:W-:-:S02]  /*2410*/  LOP3.LUT R20, R20, 0x800000, RZ, 0xfc, !PT ;  /* 0x0080000014147812 */ /* 0x000fc400078efcff */
[----:B------:R-:W-:Y:S02]  /*2420*/  FSETP.NEU.FTZ.AND P1, PT, R26, R23, PT ;  /* 0x000000171a00720b */ /* 0x000fe40003f3d000 */
[----:B------:R-:W-:Y:S02]  /*2430*/  SHF.L.U32 R25, R20, R25, RZ ;  /* 0x0000001914197219 */ /* 0x000fe400000006ff */
[----:B------:R-:W-:Y:S02]  /*2440*/  SEL R17, R17, RZ, P3 ;  /* 0x000000ff11117207 */ /* 0x000fe40001800000 */
[----:B------:R-:W-:Y:S02]  /*2450*/  ISETP.NE.AND P2, PT, R25, RZ, P2 ;  /* 0x000000ff1900720c */ /* 0x000fe40001745270 */
[----:B------:R-:W-:Y:S02]  /*2460*/  SHF.R.U32.HI R17, RZ, R17, R20 ;  /* 0x00000011ff117219 */ /* 0x000fe40000011614 */
[----:B------:R-:W-:-:S02]  /*2470*/  PLOP3.LUT P1, PT, P1, P2, PT, 0xf8, 0x8f ;  /* 0x00000000008f781c */ /* 0x000fc40000f25f70 */
[----:B------:R-:W-:Y:S02]  /*2480*/  SHF.R.U32.HI R23, RZ, 0x1, R17 ;  /* 0x00000001ff177819 */ /* 0x000fe40000011611 */
[----:B------:R-:W-:-:S04]  /*2490*/  SEL R20, RZ, 0x1, !P1 ;  /* 0x00000001ff147807 */ /* 0x000fc80004800000 */
[----:B------:R-:W-:-:S04]  /*24a0*/  LOP3.LUT R20, R20, 0x1, R23, 0xf8, !PT ;  /* 0x0000000114147812 */ /* 0x000fc800078ef817 */
[----:B------:R-:W-:-:S05]  /*24b0*/  LOP3.LUT R20, R20, R17, RZ, 0xc0, !PT ;  /* 0x0000001114147212 */ /* 0x000fca00078ec0ff */
[----:B------:R-:W-:-:S05]  /*24c0*/  IMAD.IADD R23, R23, 0x1, R20 ;  /* 0x0000000117177824 */ /* 0x000fca00078e0214 */
[----:B------:R-:W-:Y:S01]  /*24d0*/  LOP3.LUT R16, R23, R16, RZ, 0xfc, !PT ;  /* 0x0000001017107212 */ /* 0x000fe200078efcff */
[----:B------:R-:W-:Y:S06]  /*24e0*/  BRA `(.L_x_356) ;  /* 0x0000000000107947 */ /* 0x000fec0003800000 */
.L_x_355:
[----:B------:R-:W-:-:S04]  /*24f0*/  LOP3.LUT R16, R16, 0x80000000, RZ, 0xc0, !PT ;  /* 0x8000000010107812 */ /* 0x000fc800078ec0ff */
[----:B------:R-:W-:Y:S01]  /*2500*/  LOP3.LUT R16, R16, 0x7f800000, RZ, 0xfc, !PT ;  /* 0x7f80000010107812 */ /* 0x000fe200078efcff */
[----:B------:R-:W-:Y:S06]  /*2510*/  BRA `(.L_x_356) ;  /* 0x0000000000047947 */ /* 0x000fec0003800000 */
.L_x_354:
[----:B------:R-:W-:-:S07]  /*2520*/  LEA R16, R27, R16, 0x17 ;  /* 0x000000101b107211 */ /* 0x000fce00078eb8ff */
.L_x_356:
[----:B------:R-:W-:Y:S05]  /*2530*/  BSYNC.RECONVERGENT B2 ;  /* 0x0000000000027941 */ /* 0x000fea0003800200 */
.L_x_353:
[----:B------:R-:W-:Y:S05]  /*2540*/  BRA `(.L_x_357) ;  /* 0x0000000000207947 */ /* 0x000fea0003800000 */
.L_x_352:
[----:B------:R-:W-:-:S04]  /*2550*/  LOP3.LUT R16, R27, 0x80000000, R16, 0x48, !PT ;  /* 0x800000001b107812 */ /* 0x000fc800078e4810 */
[----:B------:R-:W-:Y:S01]  /*2560*/  LOP3.LUT R16, R16, 0x7f800000, RZ, 0xfc, !PT ;  /* 0x7f80000010107812 */ /* 0x000fe200078efcff */
[----:B------:R-:W-:Y:S06]  /*2570*/  BRA `(.L_x_357) ;  /* 0x0000000000147947 */ /* 0x000fec0003800000 */
.L_x_351:
[----:B------:R-:W-:Y:S01]  /*2580*/  LOP3.LUT R16, R27, 0x80000000, R16, 0x48, !PT ;  /* 0x800000001b107812 */ /* 0x000fe200078e4810 */
[----:B------:R-:W-:Y:S06]  /*2590*/  BRA `(.L_x_357) ;  /* 0x00000000000c7947 */ /* 0x000fec0003800000 */
.L_x_350:
[----:B------:R-:W0:Y:S01]  /*25a0*/  MUFU.RSQ R16, -QNAN ;  /* 0xffc0000000107908 */ /* 0x000e220000001400 */
[----:B------:R-:W-:Y:S05]  /*25b0*/  BRA `(.L_x_357) ;  /* 0x0000000000047947 */ /* 0x000fea0003800000 */
.L_x_349:
[----:B------:R-:W-:-:S07]  /*25c0*/  FADD.FTZ R16, R16, R8 ;  /* 0x0000000810107221 */ /* 0x000fce0000010000 */
.L_x_357:
[----:B------:R-:W-:Y:S05]  /*25d0*/  BSYNC.RECONVERGENT B1 ;  /* 0x0000000000017941 */ /* 0x000fea0003800200 */
.L_x_347:
[----:B0-----:R-:W-:Y:S02]  /*25e0*/  IMAD.MOV.U32 R23, RZ, RZ, R16 ;  /* 0x000000ffff177224 */ /* 0x001fe400078e0010 */
[----:B------:R-:W-:Y:S02]  /*25f0*/  IMAD.MOV.U32 R16, RZ, RZ, R22 ;  /* 0x000000ffff107224 */ /* 0x000fe400078e0016 */
[----:B------:R-:W-:-:S04]  /*2600*/  IMAD.MOV.U32 R17, RZ, RZ, 0x0 ;  /* 0x00000000ff117424 */ /* 0x000fc800078e00ff */
[----:B------:R-:W-:Y:S05]  /*2610*/  RET.REL.NODEC R16 `(_Z15newClustersMeanPfPiS_iii) ;  /* 0xffffffd810787950 */ /* 0x000fea0003c3ffff */
.L_x_358:
        /* <DEDUP_REMOVED lines=14> */
.L_x_374:


//--------------------- .text._Z14pointsDistancePfS_PiS0_iii --------------------------
	.section	.text._Z14pointsDistancePfS_PiS0_iii,"ax",@progbits
	.align	128
        .global         _Z14pointsDistancePfS_PiS0_iii
        .type           _Z14pointsDistancePfS_PiS0_iii,@function
        .size           _Z14pointsDistancePfS_PiS0_iii,(.L_x_383 - _Z14pointsDistancePfS_PiS0_iii)
        .other          _Z14pointsDistancePfS_PiS0_iii,@"STO_CUDA_ENTRY STV_DEFAULT"
_Z14pointsDistancePfS_PiS0_iii:
.text._Z14pointsDistancePfS_PiS0_iii:
[----:B------:R-:W-:Y:S01]  /*0000*/  LDC R1, c[0x0][0x37c] ;  /* 0x0000df00ff017b82 */ /* 0x000fe20000000800 */
[----:B------:R-:W0:Y:S07]  /*0010*/  S2R R18, SR_TID.X ;  /* 0x0000000000127919 */ /* 0x000e2e0000002100 */
[----:B------:R-:W1:Y:S08]  /*0020*/  S2UR UR4, SR_CTAID.X ;  /* 0x00000000000479c3 */ /* 0x000e700000002500 */
[----:B------:R-:W2:Y:S01]  /*0030*/  LDC R7, c[0x0][0x3a4] ;  /* 0x0000e900ff077b82 */ /* 0x000ea20000000800 */
[----:B-1----:R-:W-:-:S06]  /*0040*/  USHF.L.U32 UR4, UR4, 0xa, URZ ;  /* 0x0000000a04047899 */ /* 0x002fcc00080006ff */
[----:B0-----:R-:W-:-:S04]  /*0050*/  LOP3.LUT R18, R18, UR4, RZ, 0xfc, !PT ;  /* 0x0000000412127c12 */ /* 0x001fc8000f8efcff */
[----:B--2---:R-:W-:-:S13]  /*0060*/  ISETP.GE.AND P0, PT, R18, R7, PT ;  /* 0x000000071200720c */ /* 0x004fda0003f06270 */
[----:B------:R-:W-:Y:S05]  /*0070*/  @P0 EXIT ;  /* 0x000000000000094d */ /* 0x000fea0003800000 */
[----:B------:R-:W0:Y:S01]  /*0080*/  LDC R6, c[0x0][0x3a0] ;  /* 0x0000e800ff067b82 */ /* 0x000e220000000800 */
[----:B------:R-:W1:Y:S01]  /*0090*/  LDCU.64 UR12, c[0x0][0x358] ;  /* 0x00006b00ff0c77ac */ /* 0x000e620008000a00 */
[----:B------:R-:W-:Y:S01]  /*00a0*/  IMAD.MOV.U32 R0, RZ, RZ, -0x1 ;  /* 0xffffffffff007424 */ /* 0x000fe200078e00ff */
[----:B0-----:R-:W-:-:S13]  /*00b0*/  ISETP.NE.AND P0, PT, R6, RZ, PT ;  /* 0x000000ff0600720c */ /* 0x001fda0003f05270 */
[----:B-1----:R-:W-:Y:S05]  /*00c0*/  @!P0 BRA `(.L_x_359) ;  /* 0x0000001000b88947 */ /* 0x002fea0003800000 */
[----:B------:R-:W0:Y:S01]  /*00d0*/  LDCU UR6, c[0x0][0x3a8] ;  /* 0x00007500ff0677ac */ /* 0x000e220008000800 */
[----:B------:R-:W-:Y:S02]  /*00e0*/  SHF.R.S32.HI R2, RZ, 0x1f, R7 ;  /* 0x0000001fff027819 */ /* 0x000fe40000011407 */
[----:B------:R-:W-:Y:S01]  /*00f0*/  SHF.R.S32.HI R3, RZ, 0x1f, R6 ;  /* 0x0000001fff037819 */ /* 0x000fe20000011406 */
[----:B0-----:R-:W-:-:S09]  /*0100*/  UISETP.NE.AND UP0, UPT, UR6, URZ, UPT ;  /* 0x000000ff0600728c */ /* 0x001fd2000bf05270 */
[----:B------:R-:W-:Y:S05]  /*0110*/  BRA.U UP0, `(.L_x_360) ;  /* 0x0000000500507547 */ /* 0x000fea000b800000 */
[----:B------:R-:W-:Y:S01]  /*0120*/  ISETP.GE.U32.AND P0, PT, R6, 0x4, PT ;  /* 0x000000040600780c */ /* 0x000fe20003f06070 */
[----:B------:R-:W-:Y:S02]  /*0130*/  IMAD.MOV.U32 R2, RZ, RZ, 0x7f7fffff ;  /* 0x7f7fffffff027424 */ /* 0x000fe400078e00ff */
[----:B------:R-:W-:Y:S02]  /*0140*/  IMAD.MOV.U32 R0, RZ, RZ, -0x1 ;  /* 0xffffffffff007424 */ /* 0x000fe400078e00ff */
[----:B------:R-:W-:-:S08]  /*0150*/  IMAD.MOV.U32 R7, RZ, RZ, RZ ;  /* 0x000000ffff077224 */ /* 0x000fd000078e00ff */
[----:B------:R-:W-:Y:S05]  /*0160*/  @!P0 BRA `(.L_x_361) ;  /* 0x0000000000e48947 */ /* 0x000fea0003800000 */
[----:B------:R-:W-:Y:S01]  /*0170*/  LOP3.LUT R7, R6, 0xfffffffc, RZ, 0xc0, !PT ;  /* 0xfffffffc06077812 */ /* 0x000fe200078ec0ff */
[----:B------:R-:W-:Y:S02]  /*0180*/  IMAD.MOV.U32 R5, RZ, RZ, R3 ;  /* 0x000000ffff057224 */ /* 0x000fe400078e0003 */
[----:B------:R-:W-:Y:S01]  /*0190*/  IMAD.MOV.U32 R2, RZ, RZ, 0x7f7fffff ;  /* 0x7f7fffffff027424 */ /* 0x000fe200078e00ff */
[----:B------:R-:W-:Y:S01]  /*01a0*/  ISETP.GT.U32.AND P0, PT, R7, RZ, PT ;  /* 0x000000ff0700720c */ /* 0x000fe20003f04070 */
[----:B------:R-:W-:Y:S02]  /*01b0*/  IMAD.MOV.U32 R0, RZ, RZ, -0x1 ;  /* 0xffffffffff007424 */ /* 0x000fe400078e00ff */
[----:B------:R-:W-:Y:S01]  /*01c0*/  IMAD.MOV.U32 R4, RZ, RZ, R7 ;  /* 0x000000ffff047224 */ /* 0x000fe200078e0007 */
[----:B------:R-:W-:Y:S01]  /*01d0*/  ISETP.GT.AND.EX P0, PT, R3, RZ, PT, P0 ;  /* 0x000000ff0300720c */ /* 0x000fe20003f04300 */
[----:B------:R-:W-:-:S12]  /*01e0*/  IMAD.MOV.U32 R3, RZ, RZ, RZ ;  /* 0x000000ffff037224 */ /* 0x000fd800078e00ff */
[----:B------:R-:W-:Y:S05]  /*01f0*/  @!P0 BRA `(.L_x_362) ;  /* 0x00000000009c8947 */ /* 0x000fea0003800000 */
[----:B------:R-:W-:Y:S02]  /*0200*/  ISETP.GT.U32.AND P1, PT, R4, 0xc, PT ;  /* 0x0000000c0400780c */ /* 0x000fe40003f24070 */
[----:B------:R-:W-:Y:S02]  /*0210*/  PLOP3.LUT P0, PT, PT, PT, PT, 0x80, 0x8 ;  /* 0x000000000008781c */ /* 0x000fe40003f0f070 */
[----:B------:R-:W-:-:S13]  /*0220*/  ISETP.GT.AND.EX P1, PT, R5, RZ, PT, P1 ;  /* 0x000000ff0500720c */ /* 0x000fda0003f24310 */
[----:B------:R-:W-:Y:S05]  /*0230*/  @!P1 BRA `(.L_x_363) ;  /* 0x00000000004c9947 */ /* 0x000fea0003800000 */
[----:B------:R-:W-:-:S13]  /*0240*/  PLOP3.LUT P0, PT, PT, PT, PT, 0x8, 0x80 ;  /* 0x000000000080781c */ /* 0x000fda0003f0e170 */
.L_x_364:
[----:B------:R-:W-:-:S04]  /*0250*/  FSETP.GT.AND P4, PT, R2, RZ, PT ;  /* 0x000000ff0200720b */ /* 0x000fc80003f84000 */
[----:B------:R-:W-:Y:S02]  /*0260*/  FSEL R2, R2, RZ, !P4 ;  /* 0x000000ff02027208 */ /* 0x000fe40006000000 */
[----:B------:R-:W-:Y:S02]  /*0270*/  SEL R0, R3, R0, P4 ;  /* 0x0000000003007207 */ /* 0x000fe40002000000 */
[----:B------:R-:W-:Y:S02]  /*0280*/  FSETP.GT.AND P1, PT, R2, RZ, PT ;  /* 0x000000ff0200720b */ /* 0x000fe40003f24000 */
[----:B------:R-:W-:Y:S02]  /*0290*/  IADD3 R4, P4, PT, R4, -0x10, RZ ;  /* 0xfffffff004047810 */ /* 0x000fe40007f9e0ff */
[----:B------:R-:W-:Y:S02]  /*02a0*/  FSEL R2, R2, RZ, !P1 ;  /* 0x000000ff02027208 */ /* 0x000fe40004800000 */
[----:B------:R-:W-:-:S02]  /*02b0*/  IADD3.X R5, PT, PT, R5, -0x1, RZ, P4, !PT ;  /* 0xffffffff05057810 */ /* 0x000fc400027fe4ff */
[----:B------:R-:W-:-:S04]  /*02c0*/  FSETP.GT.AND P3, PT, R2, RZ, PT ;  /* 0x000000ff0200720b */ /* 0x000fc80003f64000 */
[----:B------:R-:W-:Y:S01]  /*02d0*/  FSEL R2, R2, RZ, !P3 ;  /* 0x000000ff02027208 */ /* 0x000fe20005800000 */
[----:B------:R-:W-:Y:S01]  /*02e0*/  @P1 VIADD R0, R3, 0x4 ;  /* 0x0000000403001836 */ /* 0x000fe20000000000 */
[----:B------:R-:W-:Y:S02]  /*02f0*/  ISETP.GT.U32.AND P1, PT, R4, 0xc, PT ;  /* 0x0000000c0400780c */ /* 0x000fe40003f24070 */
[C---:B------:R-:W-:Y:S02]  /*0300*/  FSETP.GT.AND P2, PT, R2.reuse, RZ, PT ;  /* 0x000000ff0200720b */ /* 0x040fe40003f44000 */
[----:B------:R-:W-:Y:S02]  /*0310*/  ISETP.GT.AND.EX P1, PT, R5, RZ, PT, P1 ;  /* 0x000000ff0500720c */ /* 0x000fe40003f24310 */
[----:B------:R-:W-:Y:S01]  /*0320*/  FSEL R2, R2, RZ, !P2 ;  /* 0x000000ff02027208 */ /* 0x000fe20005000000 */
[----:B------:R-:W-:-:S08]  /*0330*/  @P3 VIADD R0, R3, 0x8 ;  /* 0x0000000803003836 */ /* 0x000fd00000000000 */
[C---:B------:R-:W-:Y:S02]  /*0340*/  @P2 VIADD R0, R3.reuse, 0xc ;  /* 0x0000000c03002836 */ /* 0x040fe40000000000 */
[----:B------:R-:W-:Y:S01]  /*0350*/  VIADD R3, R3, 0x10 ;  /* 0x0000001003037836 */ /* 0x000fe20000000000 */
[----:B------:R-:W-:Y:S06]  /*0360*/  @P1 BRA `(.L_x_364) ;  /* 0xfffffffc00b81947 */ /* 0x000fec000383ffff */
.L_x_363:
[----:B------:R-:W-:-:S04]  /*0370*/  ISETP.GT.U32.AND P1, PT, R4, 0x4, PT ;  /* 0x000000040400780c */ /* 0x000fc80003f24070 */
[----:B------:R-:W-:-:S13]  /*0380*/  ISETP.GT.AND.EX P1, PT, R5, RZ, PT, P1 ;  /* 0x000000ff0500720c */ /* 0x000fda0003f24310 */
[----:B------:R-:W-:Y:S05]  /*0390*/  @!P1 BRA `(.L_x_365) ;  /* 0x0000000000289947 */ /* 0x000fea0003800000 */
[----:B------:R-:W-:Y:S02]  /*03a0*/  FSETP.GT.AND P1, PT, R2, RZ, PT ;  /* 0x000000ff0200720b */ /* 0x000fe40003f24000 */
[----:B------:R-:W-:Y:S02]  /*03b0*/  IADD3 R4, P3, PT, R4, -0x8, RZ ;  /* 0xfffffff804047810 */ /* 0x000fe40007f7e0ff */
[----:B------:R-:W-:Y:S02]  /*03c0*/  FSEL R2, R2, RZ, !P1 ;  /* 0x000000ff02027208 */ /* 0x000fe40004800000 */
[----:B------:R-:W-:Y:S02]  /*03d0*/  SEL R0, R3, R0, P1 ;  /* 0x0000000003007207 */ /* 0x000fe40000800000 */
[----:B------:R-:W-:Y:S02]  /*03e0*/  FSETP.GT.AND P2, PT, R2, RZ, PT ;  /* 0x000000ff0200720b */ /* 0x000fe40003f44000 */
[----:B------:R-:W-:-:S02]  /*03f0*/  PLOP3.LUT P0, PT, PT, PT, PT, 0x8, 0x80 ;  /* 0x000000000080781c */ /* 0x000fc40003f0e170 */
[----:B------:R-:W-:Y:S02]  /*0400*/  IADD3.X R5, PT, PT, R5, -0x1, RZ, P3, !PT ;  /* 0xffffffff05057810 */ /* 0x000fe40001ffe4ff */
[----:B------:R-:W-:-:S07]  /*0410*/  FSEL R2, R2, RZ, !P2 ;  /* 0x000000ff02027208 */ /* 0x000fce0005000000 */
[C---:B------:R-:W-:Y:S02]  /*0420*/  @P2 VIADD R0, R3.reuse, 0x4 ;  /* 0x0000000403002836 */ /* 0x040fe40000000000 */
[----:B------:R-:W-:-:S07]  /*0430*/  VIADD R3, R3, 0x8 ;  /* 0x0000000803037836 */ /* 0x000fce0000000000 */
.L_x_365:
[----:B------:R-:W-:-:S04]  /*0440*/  ISETP.NE.U32.AND P1, PT, R4, RZ, PT ;  /* 0x000000ff0400720c */ /* 0x000fc80003f25070 */
[----:B------:R-:W-:-:S13]  /*0450*/  ISETP.NE.OR.EX P0, PT, R5, RZ, P0, P1 ;  /* 0x000000ff0500720c */ /* 0x000fda0000705710 */
[----:B------:R-:W-:Y:S05]  /*0460*/  @!P0 BRA `(.L_x_361) ;  /* 0x0000000000248947 */ /* 0x000fea0003800000 */
.L_x_362:
[----:B------:R-:W-:Y:S02]  /*0470*/  IADD3 R4, P0, PT, R4, -0x4, RZ ;  /* 0xfffffffc04047810 */ /* 0x000fe40007f1e0ff */
[----:B------:R-:W-:Y:S02]  /*0480*/  FSETP.GT.AND P1, PT, R2, RZ, PT ;  /* 0x000000ff0200720b */ /* 0x000fe40003f24000 */
[----:B------:R-:W-:Y:S02]  /*0490*/  IADD3.X R5, PT, PT, R5, -0x1, RZ, P0, !PT ;  /* 0xffffffff05057810 */ /* 0x000fe400007fe4ff */
[----:B------:R-:W-:Y:S02]  /*04a0*/  ISETP.NE.U32.AND P0, PT, R4, RZ, PT ;  /* 0x000000ff0400720c */ /* 0x000fe40003f05070 */
[C---:B------:R-:W-:Y:S01]  /*04b0*/  SEL R0, R3.reuse, R0, P1 ;  /* 0x0000000003007207 */ /* 0x040fe20000800000 */
[----:B------:R-:W-:Y:S01]  /*04c0*/  VIADD R3, R3, 0x4 ;  /* 0x0000000403037836 */ /* 0x000fe20000000000 */
[----:B------:R-:W-:-:S02]  /*04d0*/  ISETP.NE.AND.EX P0, PT, R5, RZ, PT, P0 ;  /* 0x000000ff0500720c */ /* 0x000fc40003f05300 */
[----:B------:R-:W-:-:S11]  /*04e0*/  FSEL R2, R2, RZ, !P1 ;  /* 0x000000ff02027208 */ /* 0x000fd60004800000 */
[----:B------:R-:W-:Y:S05]  /*04f0*/  @P0 BRA `(.L_x_362) ;  /* 0xfffffffc00dc0947 */ /* 0x000fea000383ffff */
.L_x_361:
[----:B------:R-:W-:-:S13]  /*0500*/  LOP3.LUT P0, RZ, R6, 0x3, RZ, 0xc0, !PT ;  /* 0x0000000306ff7812 */ /* 0x000fda000780c0ff */
[----:B------:R-:W-:Y:S05]  /*0510*/  @!P0 BRA `(.L_x_359) ;  /* 0x0000000c00a48947 */ /* 0x000fea0003800000 */
[----:B------:R-:W-:-:S04]  /*0520*/  LOP3.LUT R4, R6, 0x3, RZ, 0xc0, !PT ;  /* 0x0000000306047812 */ /* 0x000fc800078ec0ff */
[----:B------:R-:W-:-:S04]  /*0530*/  IADD3 R4, P1, PT, R4, -0x1, RZ ;  /* 0xffffffff04047810 */ /* 0x000fc80007f3e0ff */
[----:B------:R-:W-:Y:S01]  /*0540*/  ISETP.NE.U32.AND P0, PT, R4, RZ, PT ;  /* 0x000000ff0400720c */ /* 0x000fe20003f05070 */
[----:B------:R-:W-:Y:S01]  /*0550*/  IMAD.X R5, RZ, RZ, -0x1, P1 ;  /* 0xffffffffff057424 */ /* 0x000fe200008e06ff */
[----:B------:R-:W-:-:S04]  /*0560*/  FSETP.GT.AND P1, PT, R2, RZ, PT ;  /* 0x000000ff0200720b */ /* 0x000fc80003f24000 */
[----:B------:R-:W-:Y:S02]  /*0570*/  ISETP.NE.AND.EX P0, PT, R5, RZ, PT, P0 ;  /* 0x000000ff0500720c */ /* 0x000fe40003f05300 */
[----:B------:R-:W-:Y:S02]  /*0580*/  FSEL R2, R2, RZ, !P1 ;  /* 0x000000ff02027208 */ /* 0x000fe40004800000 */
[----:B------:R-:W-:-:S09]  /*0590*/  SEL R0, R7, R0, P1 ;  /* 0x0000000007007207 */ /* 0x000fd20000800000 */
[----:B------:R-:W-:Y:S05]  /*05a0*/  @!P0 BRA `(.L_x_359) ;  /* 0x0000000c00808947 */ /* 0x000fea0003800000 */
[----:B------:R-:W-:-:S07]  /*05b0*/  VIADD R3, R7, 0x1 ;  /* 0x0000000107037836 */ /* 0x000fce0000000000 */
.L_x_366:
        /* <DEDUP_REMOVED lines=9> */
[----:B------:R-:W-:Y:S05]  /*0650*/  BRA `(.L_x_359) ;  /* 0x0000000c00547947 */ /* 0x000fea0003800000 */
.L_x_360:
[----:B------:R-:W-:Y:S01]  /*0660*/  ULOP3.LUT UR8, UR6, 0x7, URZ, 0xc0, !UPT ;  /* 0x0000000706087892 */ /* 0x000fe2000f8ec0ff */
[C---:B------:R-:W-:Y:S01]  /*0670*/  SHF.L.U64.HI R4, R6.reuse, 0x2, R3 ;  /* 0x0000000206047819 */ /* 0x040fe20000010203 */
[----:B------:R-:W-:Y:S01]  /*0680*/  ULOP3.LUT UR9, UR6, 0x3, URZ, 0xc0, !UPT ;  /* 0x0000000306097892 */ /* 0x000fe2000f8ec0ff */
[----:B------:R-:W-:Y:S01]  /*0690*/  IMAD.SHL.U32 R5, R6, 0x4, RZ ;  /* 0x0000000406057824 */ /* 0x000fe200078e00ff */
[----:B------:R-:W-:Y:S01]  /*06a0*/  ULOP3.LUT UR6, UR6, 0xfffffff8, URZ, 0xc0, !UPT ;  /* 0xfffffff806067892 */ /* 0x000fe2000f8ec0ff */
[C---:B------:R-:W-:Y:S01]  /*06b0*/  SHF.L.U64.HI R6, R7.reuse, 0x2, R2 ;  /* 0x0000000207067819 */ /* 0x040fe20000010202 */
[----:B------:R-:W-:Y:S01]  /*06c0*/  IMAD.SHL.U32 R7, R7, 0x4, RZ ;  /* 0x0000000407077824 */ /* 0x000fe200078e00ff */
[----:B------:R-:W-:Y:S01]  /*06d0*/  CS2R R10, SRZ ;  /* 0x00000000000a7805 */ /* 0x000fe2000001ff00 */
[----:B------:R-:W-:Y:S01]  /*06e0*/  IMAD.MOV.U32 R8, RZ, RZ, 0x7f7fffff ;  /* 0x7f7fffffff087424 */ /* 0x000fe200078e00ff */
[----:B------:R-:W-:Y:S01]  /*06f0*/  USHF.R.S32.HI UR7, URZ, 0x1f, UR6 ;  /* 0x0000001fff077899 */ /* 0x000fe20008011406 */
[----:B------:R-:W-:-:S11]  /*0700*/  IMAD.MOV.U32 R0, RZ, RZ, -0x1 ;  /* 0xffffffffff007424 */ /* 0x000fd600078e00ff */
.L_x_372:
[----:B------:R-:W0:Y:S01]  /*0710*/  LDCU UR11, c[0x0][0x3a8] ;  /* 0x00007500ff0b77ac */ /* 0x000e220008000800 */
[----:B------:R-:W-:Y:S01]  /*0720*/  IMAD.MOV.U32 R9, RZ, RZ, RZ ;  /* 0x000000ffff097224 */ /* 0x000fe200078e00ff */
[----:B------:R-:W-:Y:S01]  /*0730*/  UMOV UR4, URZ ;  /* 0x000000ff00047c82 */ /* 0x000fe20008000000 */
[----:B------:R-:W-:Y:S01]  /*0740*/  UMOV UR5, URZ ;  /* 0x000000ff00057c82 */ /* 0x000fe20008000000 */
[----:B0-----:R-:W-:-:S09]  /*0750*/  UISETP.GE.U32.AND UP0, UPT, UR11, 0x8, UPT ;  /* 0x000000080b00788c */ /* 0x001fd2000bf06070 */
[----:B------:R-:W-:Y:S05]  /*0760*/  BRA.U !UP0, `(.L_x_367) ;  /* 0x0000000508487547 */ /* 0x000fea000b800000 */
[----:B------:R-:W0:Y:S01]  /*0770*/  LDC.64 R14, c[0x0][0x388] ;  /* 0x0000e200ff0e7b82 */ /* 0x000e220000000a00 */
[----:B------:R-:W-:Y:S01]  /*0780*/  IMAD.MOV.U32 R9, RZ, RZ, RZ ;  /* 0x000000ffff097224 */ /* 0x000fe200078e00ff */
[----:B------:R-:W-:Y:S01]  /*0790*/  UMOV UR4, UR6 ;  /* 0x0000000600047c82 */ /* 0x000fe20008000000 */
[----:B------:R-:W-:-:S05]  /*07a0*/  UMOV UR5, UR7 ;  /* 0x0000000700057c82 */ /* 0x000fca0008000000 */
[----:B------:R-:W1:Y:S01]  /*07b0*/  LDC.64 R12, c[0x0][0x380] ;  /* 0x0000e000ff0c7b82 */ /* 0x000e620000000a00 */
[C---:B0-----:R-:W-:Y:S02]  /*07c0*/  LEA R22, P1, R10.reuse, R14, 0x2 ;  /* 0x0000000e0a167211 */ /* 0x041fe400078210ff */
[----:B------:R-:W-:Y:S02]  /*07d0*/  SHF.R.S32.HI R14, RZ, 0x1f, R18 ;  /* 0x0000001fff0e7819 */ /* 0x000fe40000011412 */
[----:B------:R-:W-:Y:S02]  /*07e0*/  LEA.HI.X R23, R10, R15, R11, 0x2, P1 ;  /* 0x0000000f0a177211 */ /* 0x000fe400008f140b */
[----:B-1----:R-:W-:-:S04]  /*07f0*/  LEA R12, P0, R18, R12, 0x2 ;  /* 0x0000000c120c7211 */ /* 0x002fc800078010ff */
[----:B------:R-:W-:-:S09]  /*0800*/  LEA.HI.X R13, R18, R13, R14, 0x2, P0 ;  /* 0x0000000d120d7211 */ /* 0x000fd200000f140e */
.L_x_368:
[----:B------:R-:W2:Y:S04]  /*0810*/  LDG.E R20, desc[UR12][R22.64] ;  /* 0x0000000c16147981 */ /* 0x000ea8000c1e1900 */
[----:B------:R-:W2:Y:S01]  /*0820*/  LDG.E R25, desc[UR12][R12.64] ;  /* 0x0000000c0c197981 */ /* 0x000ea2000c1e1900 */
[----:B------:R-:W-:Y:S02]  /*0830*/  IADD3 R28, P0, PT, R22, R5, RZ ;  /* 0x00000005161c7210 */ /* 0x000fe40007f1e0ff */
[----:B------:R-:W-:-:S03]  /*0840*/  IADD3 R26, P1, PT, R12, R7, RZ ;  /* 0x000000070c1a7210 */ /* 0x000fc60007f3e0ff */
[----:B------:R-:W-:Y:S02]  /*0850*/  IMAD.X R29, R23, 0x1, R4, P0 ;  /* 0x00000001171d7824 */ /* 0x000fe400000e0604 */
[----:B------:R-:W-:Y:S01]  /*0860*/  IMAD.X R27, R13, 0x1, R6, P1 ;  /* 0x000000010d1b7824 */ /* 0x000fe200008e0606 */
[----:B------:R-:W-:Y:S02]  /*0870*/  IADD3 R14, P0, PT, R28, R5, RZ ;  /* 0x000000051c0e7210 */ /* 0x000fe40007f1e0ff */
[----:B------:R-:W3:Y:S01]  /*0880*/  LDG.E R24, desc[UR12][R28.64] ;  /* 0x0000000c1c187981 */ /* 0x000ee2000c1e1900 */
[----:B------:R-:W-:-:S03]  /*0890*/  IADD3 R16, P1, PT, R26, R7, RZ ;  /* 0x000000071a107210 */ /* 0x000fc60007f3e0ff */
[----:B------:R-:W3:Y:S01]  /*08a0*/  LDG.E R21, desc[UR12][R26.64] ;  /* 0x0000000c1a157981 */ /* 0x000ee2000c1e1900 */
[----:B------:R-:W-:Y:S02]  /*08b0*/  IMAD.X R15, R29, 0x1, R4, P0 ;  /* 0x000000011d0f7824 */ /* 0x000fe400000e0604 */
[----:B------:R-:W-:-:S03]  /*08c0*/  IMAD.X R17, R27, 0x1, R6, P1 ;  /* 0x000000011b117824 */ /* 0x000fc600008e0606 */
[----:B------:R0:W4:Y:S01]  /*08d0*/  LDG.E R28, desc[UR12][R14.64] ;  /* 0x0000000c0e1c7981 */ /* 0x000122000c1e1900 */
[----:B--2---:R-:W-:-:S03]  /*08e0*/  FADD R20, R20, -R25 ;  /* 0x8000001914147221 */ /* 0x004fc60000000000 */
[----:B------:R1:W4:Y:S01]  /*08f0*/  LDG.E R25, desc[UR12][R16.64] ;  /* 0x0000000c10197981 */ /* 0x000322000c1e1900 */
[----:B0-----:R-:W-:Y:S01]  /*0900*/  IADD3 R14, P0, PT, R14, R5, RZ ;  /* 0x000000050e0e7210 */ /* 0x001fe20007f1e0ff */
[----:B------:R-:W-:Y:S01]  /*0910*/  FFMA R26, R20, R20, R9 ;  /* 0x00000014141a7223 */ /* 0x000fe20000000009 */
[----:B------:R-:W-:-:S03]  /*0920*/  IADD3 R20, P1, PT, R16, R7, RZ ;  /* 0x0000000710147210 */ /* 0x000fc60007f3e0ff */
[----:B------:R-:W-:Y:S01]  /*0930*/  IMAD.X R15, R15, 0x1, R4, P0 ;  /* 0x000000010f0f7824 */ /* 0x000fe200000e0604 */
[----:B-1----:R-:W-:-:S04]  /*0940*/  IADD3 R16, P0, PT, R14, R5, RZ ;  /* 0x000000050e107210 */ /* 0x002fc80007f1e0ff */
[----:B------:R0:W2:Y:S01]  /*0950*/  LDG.E R9, desc[UR12][R14.64] ;  /* 0x0000000c0e097981 */ /* 0x0000a2000c1e1900 */
[----:B---3--:R-:W-:Y:S01]  /*0960*/  FADD R27, R24, -R21 ;  /* 0x80000015181b7221 */ /* 0x008fe20000000000 */
[----:B------:R-:W-:Y:S02]  /*0970*/  IMAD.X R21, R17, 0x1, R6, P1 ;  /* 0x0000000111157824 */ /* 0x000fe400008e0606 */
[----:B------:R-:W-:Y:S01]  /*0980*/  IMAD.X R17, R15, 0x1, R4, P0 ;  /* 0x000000010f117824 */ /* 0x000fe200000e0604 */
[----:B0-----:R-:W-:Y:S01]  /*0990*/  IADD3 R14, P1, PT, R20, R7, RZ ;  /* 0x00000007140e7210 */ /* 0x001fe20007f3e0ff */
[----:B------:R-:W-:Y:S02]  /*09a0*/  FFMA R24, R27, R27, R26 ;  /* 0x0000001b1b187223 */ /* 0x000fe4000000001a */
[----:B------:R0:W2:Y:S02]  /*09b0*/  LDG.E R26, desc[UR12][R20.64] ;  /* 0x0000000c141a7981 */ /* 0x0000a4000c1e1900 */
[----:B------:R-:W-:-:S05]  /*09c0*/  IMAD.X R15, R21, 0x1, R6, P1 ;  /* 0x00000001150f7824 */ /* 0x000fca00008e0606 */
[----:B------:R1:W3:Y:S01]  /*09d0*/  LDG.E R27, desc[UR12][R14.64] ;  /* 0x0000000c0e1b7981 */ /* 0x0002e2000c1e1900 */
[----:B----4-:R-:W-:-:S03]  /*09e0*/  FADD R29, R28, -R25 ;  /* 0x800000191c1d7221 */ /* 0x010fc60000000000 */
[----:B------:R4:W3:Y:S01]  /*09f0*/  LDG.E R25, desc[UR12][R16.64] ;  /* 0x0000000c10197981 */ /* 0x0008e2000c1e1900 */
[----:B------:R-:W-:Y:S02]  /*0a00*/  IADD3 R28, P0, PT, R16, R5, RZ ;  /* 0x00000005101c7210 */ /* 0x000fe40007f1e0ff */
[----:B0-----:R-:W-:Y:S01]  /*0a10*/  IADD3 R20, P1, PT, R14, R7, RZ ;  /* 0x000000070e147210 */ /* 0x001fe20007f3e0ff */
[----:B------:R-:W-:Y:S02]  /*0a20*/  FFMA R24, R29, R29, R24 ;  /* 0x0000001d1d187223 */ /* 0x000fe40000000018 */
[----:B------:R-:W-:Y:S01]  /*0a30*/  IMAD.X R29, R17, 0x1, R4, P0 ;  /* 0x00000001111d7824 */ /* 0x000fe200000e0604 */
[----:B-1----:R-:W-:Y:S01]  /*0a40*/  IADD3 R14, P0, PT, R28, R5, RZ ;  /* 0x000000051c0e7210 */ /* 0x002fe20007f1e0ff */
[----:B------:R-:W-:Y:S01]  /*0a50*/  IMAD.X R21, R15, 0x1, R6, P1 ;  /* 0x000000010f157824 */ /* 0x000fe200008e0606 */
[----:B----4-:R-:W-:-:S03]  /*0a60*/  IADD3 R16, P1, PT, R20, R7, RZ ;  /* 0x0000000714107210 */ /* 0x010fc60007f3e0ff */
[----:B------:R-:W-:Y:S02]  /*0a70*/  IMAD.X R15, R29, 0x1, R4, P0 ;  /* 0x000000011d0f7824 */ /* 0x000fe400000e0604 */
[----:B------:R-:W-:Y:S02]  /*0a80*/  IMAD.X R17, R21, 0x1, R6, P1 ;  /* 0x0000000115117824 */ /* 0x000fe400008e0606 */
[----:B--2---:R-:W-:Y:S02]  /*0a90*/  FADD R26, R9, -R26 ;  /* 0x8000001a091a7221 */ /* 0x004fe40000000000 */
[----:B------:R-:W2:Y:S02]  /*0aa0*/  LDG.E R9, desc[UR12][R28.64] ;  /* 0x0000000c1c097981 */ /* 0x000ea4000c1e1900 */
[----:B------:R-:W-:Y:S02]  /*0ab0*/  FFMA R24, R26, R26, R24 ;  /* 0x0000001a1a187223 */ /* 0x000fe40000000018 */
[----:B------:R0:W2:Y:S04]  /*0ac0*/  LDG.E R26, desc[UR12][R20.64] ;  /* 0x0000000c141a7981 */ /* 0x0000a8000c1e1900 */
[----:B------:R1:W4:Y:S01]  /*0ad0*/  LDG.E R28, desc[UR12][R16.64] ;  /* 0x0000000c101c7981 */ /* 0x000322000c1e1900 */
[----:B0-----:R-:W0:Y:S01]  /*0ae0*/  LDC.64 R20, c[0x0][0x3a0] ;  /* 0x0000e800ff147b82 */ /* 0x001e220000000a00 */
[----:B-1----:R-:W-:-:S05]  /*0af0*/  IADD3 R16, P1, PT, R16, R7, RZ ;  /* 0x0000000710107210 */ /* 0x002fca0007f3e0ff */
[----:B------:R-:W-:-:S05]  /*0b00*/  IMAD.X R17, R17, 0x1, R6, P1 ;  /* 0x0000000111117824 */ /* 0x000fca00008e0606 */
[----:B------:R-:W5:Y:S01]  /*0b10*/  LDG.E R16, desc[UR12][R16.64] ;  /* 0x0000000c10107981 */ /* 0x000f62000c1e1900 */
[----:B---3--:R-:W-:-:S03]  /*0b20*/  FADD R25, R25, -R27 ;  /* 0x8000001b19197221 */ /* 0x008fc60000000000 */
[----:B------:R1:W4:Y:S02]  /*0b30*/  LDG.E R27, desc[UR12][R14.64] ;  /* 0x0000000c0e1b7981 */ /* 0x000324000c1e1900 */
[----:B-1----:R-:W-:-:S05]  /*0b40*/  IADD3 R14, P0, PT, R14, R5, RZ ;  /* 0x000000050e0e7210 */ /* 0x002fca0007f1e0ff */
[----:B------:R-:W-:-:S05]  /*0b50*/  IMAD.X R15, R15, 0x1, R4, P0 ;  /* 0x000000010f0f7824 */ /* 0x000fca00000e0604 */
[----:B------:R-:W5:Y:S01]  /*0b60*/  LDG.E R29, desc[UR12][R14.64] ;  /* 0x0000000c0e1d7981 */ /* 0x000f62000c1e1900 */
[----:B------:R-:W-:-:S04]  /*0b70*/  UIADD3 UR4, UP0, UPT, UR4, -0x8, URZ ;  /* 0xfffffff804047890 */ /* 0x000fc8000ff1e0ff */
[----:B------:R-:W-:Y:S02]  /*0b80*/  UIADD3.X UR5, UPT, UPT, UR5, -0x1, URZ, UP0, !UPT ;  /* 0xffffffff05057890 */ /* 0x000fe400087fe4ff */
[----:B------:R-:W-:Y:S01]  /*0b90*/  UISETP.NE.U32.AND UP0, UPT, UR4, URZ, UPT ;  /* 0x000000ff0400728c */ /* 0x000fe2000bf05070 */
[----:B------:R-:W-:Y:S01]  /*0ba0*/  FFMA R24, R25, R25, R24 ;  /* 0x0000001919187223 */ /* 0x000fe20000000018 */
[----:B--2---:R-:W-:Y:S02]  /*0bb0*/  FADD R9, R9, -R26 ;  /* 0x8000001a09097221 */ /* 0x004fe40000000000 */
[----:B------:R-:W-:Y:S02]  /*0bc0*/  UISETP.NE.AND.EX UP0, UPT, UR5, URZ, UPT, UP0 ;  /* 0x000000ff0500728c */ /* 0x000fe4000bf05300 */
[----:B------:R-:W-:Y:S01]  /*0bd0*/  FFMA R24, R9, R9, R24 ;  /* 0x0000000909187223 */ /* 0x000fe20000000018 */
[----:B0-----:R-:W-:Y:S02]  /*0be0*/  LEA R12, P0, R21, R12, 0x5 ;  /* 0x0000000c150c7211 */ /* 0x001fe400078028ff */
[----:B------:R-:W-:-:S02]  /*0bf0*/  LEA R22, P1, R20, R22, 0x5 ;  /* 0x0000001614167211 */ /* 0x000fc400078228ff */
[----:B------:R-:W-:Y:S02]  /*0c00*/  LEA.HI.X R13, R21, R13, R2, 0x5, P0 ;  /* 0x0000000d150d7211 */ /* 0x000fe400000f2c02 */
[----:B------:R-:W-:Y:S01]  /*0c10*/  LEA.HI.X R23, R20, R23, R3, 0x5, P1 ;  /* 0x0000001714177211 */ /* 0x000fe200008f2c03 */
[----:B----4-:R-:W-:-:S04]  /*0c20*/  FADD R27, R27, -R28 ;  /* 0x8000001c1b1b7221 */ /* 0x010fc80000000000 */
[----:B------:R-:W-:Y:S01]  /*0c30*/  FFMA R24, R27, R27, R24 ;  /* 0x0000001b1b187223 */ /* 0x000fe20000000018 */
[----:B-----5:R-:W-:-:S04]  /*0c40*/  FADD R29, R29, -R16 ;  /* 0x800000101d1d7221 */ /* 0x020fc80000000000 */
[----:B------:R-:W-:Y:S01]  /*0c50*/  FFMA R9, R29, R29, R24 ;  /* 0x0000001d1d097223 */ /* 0x000fe20000000018 */
[----:B------:R-:W-:Y:S06]  /*0c60*/  BRA.U UP0, `(.L_x_368) ;  /* 0xfffffff900e87547 */ /* 0x000fec000b83ffff */
[----:B------:R-:W-:Y:S01]  /*0c70*/  UMOV UR4, UR6 ;  /* 0x0000000600047c82 */ /* 0x000fe20008000000 */
[----:B------:R-:W-:-:S05]  /*0c80*/  UMOV UR5, UR7 ;  /* 0x0000000700057c82 */ /* 0x000fca0008000000 */
.L_x_367:
[----:B------:R-:W-:-:S09]  /*0c90*/  UISETP.NE.AND UP0, UPT, UR8, URZ, UPT ;  /* 0x000000ff0800728c */ /* 0x000fd2000bf05270 */
[----:B------:R-:W-:Y:S05]  /*0ca0*/  BRA.U !UP0, `(.L_x_369) ;  /* 0x00000005089c7547 */ /* 0x000fea000b800000 */
[----:B------:R-:W-:Y:S01]  /*0cb0*/  UIADD3 UR10, UPT, UPT, UR8, -0x1, URZ ;  /* 0xffffffff080a7890 */ /* 0x000fe2000fffe0ff */
[----:B------:R-:W-:Y:S01]  /*0cc0*/  SHF.R.S32.HI R19, RZ, 0x1f, R18 ;  /* 0x0000001fff137819 */ /* 0x000fe20000011412 */
[----:B------:R-:W-:Y:S02]  /*0cd0*/  UISETP.NE.AND UP0, UPT, UR9, URZ, UPT ;  /* 0x000000ff0900728c */ /* 0x000fe4000bf05270 */
[----:B------:R-:W-:-:S09]  /*0ce0*/  UISETP.GE.U32.AND UP1, UPT, UR10, 0x3, UPT ;  /* 0x000000030a00788c */ /* 0x000fd2000bf26070 */
[----:B------:R-:W-:Y:S05]  /*0cf0*/  BRA.U !UP1, `(.L_x_370) ;  /* 0x0000000109b47547 */ /* 0x000fea000b800000 */
[----:B------:R-:W0:Y:S08]  /*0d00*/  LDC.64 R12, c[0x0][0x3a0] ;  /* 0x0000e800ff0c7b82 */ /* 0x000e300000000a00 */
[----:B------:R-:W1:Y:S08]  /*0d10*/  LDC.64 R14, c[0x0][0x388] ;  /* 0x0000e200ff0e7b82 */ /* 0x000e700000000a00 */
[----:B------:R-:W2:Y:S01]  /*0d20*/  LDC.64 R16, c[0x0][0x380] ;  /* 0x0000e000ff107b82 */ /* 0x000ea20000000a00 */
[----:B0-----:R-:W-:-:S02]  /*0d30*/  IMAD R22, R12, UR5, RZ ;  /* 0x000000050c167c24 */ /* 0x001fc4000f8e02ff */
[----:B------:R-:W-:-:S04]  /*0d40*/  IMAD.WIDE.U32 R20, R12, UR4, R10 ;  /* 0x000000040c147c25 */ /* 0x000fc8000f8e000a */
[----:B------:R-:W-:Y:S02]  /*0d50*/  IMAD R23, R3, UR4, R22 ;  /* 0x0000000403177c24 */ /* 0x000fe4000f8e0216 */
[C---:B------:R-:W-:Y:S01]  /*0d60*/  IMAD R25, R13.reuse, UR5, RZ ;  /* 0x000000050d197c24 */ /* 0x040fe2000f8e02ff */
[----:B-1----:R-:W-:Y:S01]  /*0d70*/  LEA R14, P0, R20, R14, 0x2 ;  /* 0x0000000e140e7211 */ /* 0x002fe200078010ff */
[----:B------:R-:W-:-:S04]  /*0d80*/  IMAD.WIDE.U32 R12, R13, UR4, R18 ;  /* 0x000000040d0c7c25 */ /* 0x000fc8000f8e0012 */
[----:B------:R-:W-:Y:S02]  /*0d90*/  IMAD.IADD R21, R21, 0x1, R23 ;  /* 0x0000000115157824 */ /* 0x000fe400078e0217 */
[----:B------:R-:W-:Y:S01]  /*0da0*/  IMAD R25, R2, UR4, R25 ;  /* 0x0000000402197c24 */ /* 0x000fe2000f8e0219 */
[----:B--2---:R-:W-:Y:S02]  /*0db0*/  LEA R16, P1, R12, R16, 0x2 ;  /* 0x000000100c107211 */ /* 0x004fe400078210ff */
[----:B------:R-:W-:Y:S01]  /*0dc0*/  LEA.HI.X R15, R20, R15, R21, 0x2, P0 ;  /* 0x0000000f140f7211 */ /* 0x000fe200000f1415 */
[----:B------:R-:W-:Y:S01]  /*0dd0*/  IMAD.IADD R13, R13, 0x1, R25 ;  /* 0x000000010d0d7824 */ /* 0x000fe200078e0219 */
[----:B------:R-:W-:-:S03]  /*0de0*/  IADD3 R20, P0, PT, R14, R5, RZ ;  /* 0x000000050e147210 */ /* 0x000fc60007f1e0ff */
[----:B------:R0:W2:Y:S01]  /*0df0*/  LDG.E R28, desc[UR12][R14.64] ;  /* 0x0000000c0e1c7981 */ /* 0x0000a2000c1e1900 */
[----:B------:R-:W-:Y:S01]  /*0e00*/  LEA.HI.X R17, R12, R17, R13, 0x2, P1 ;  /* 0x000000110c117211 */ /* 0x000fe200008f140d */
[--C-:B------:R-:W-:Y:S01]  /*0e10*/  IMAD.X R21, R15, 0x1, R4.reuse, P0 ;  /* 0x000000010f157824 */ /* 0x100fe200000e0604 */
[----:B------:R-:W-:Y:S02]  /*0e20*/  IADD3 R12, P1, PT, R20, R5, RZ ;  /* 0x00000005140c7210 */ /* 0x000fe40007f3e0ff */
[-C--:B------:R-:W-:Y:S01]  /*0e30*/  IADD3 R22, P0, PT, R16, R7.reuse, RZ ;  /* 0x0000000710167210 */ /* 0x080fe20007f1e0ff */
[----:B------:R-:W2:Y:S02]  /*0e40*/  LDG.E R29, desc[UR12][R16.64] ;  /* 0x0000000c101d7981 */ /* 0x000ea4000c1e1900 */
[----:B------:R-:W-:Y:S01]  /*0e50*/  IMAD.X R13, R21, 0x1, R4, P1 ;  /* 0x00000001150d7824 */ /* 0x000fe200008e0604 */
[----:B------:R-:W-:Y:S01]  /*0e60*/  IADD3 R24, P1, PT, R22, R7, RZ ;  /* 0x0000000716187210 */ /* 0x000fe20007f3e0ff */
[--C-:B------:R-:W-:Y:S01]  /*0e70*/  IMAD.X R23, R17, 0x1, R6.reuse, P0 ;  /* 0x0000000111177824 */ /* 0x100fe200000e0606 */
[----:B------:R-:W-:Y:S01]  /*0e80*/  IADD3 R26, P0, PT, R12, R5, RZ ;  /* 0x000000050c1a7210 */ /* 0x000fe20007f1e0ff */
[----:B------:R-:W3:Y:S02]  /*0e90*/  LDG.E R20, desc[UR12][R20.64] ;  /* 0x0000000c14147981 */ /* 0x000ee4000c1e1900 */
[----:B------:R-:W-:Y:S01]  /*0ea0*/  IMAD.X R25, R23, 0x1, R6, P1 ;  /* 0x0000000117197824 */ /* 0x000fe200008e0606 */
[----:B0-----:R-:W-:Y:S01]  /*0eb0*/  IADD3 R14, P1, PT, R24, R7, RZ ;  /* 0x00000007180e7210 */ /* 0x001fe20007f3e0ff */
[----:B------:R-:W3:Y:S01]  /*0ec0*/  LDG.E R23, desc[UR12][R22.64] ;  /* 0x0000000c16177981 */ /* 0x000ee2000c1e1900 */
[----:B------:R-:W-:-:S03]  /*0ed0*/  IMAD.X R27, R13, 0x1, R4, P0 ;  /* 0x000000010d1b7824 */ /* 0x000fc600000e0604 */
[----:B------:R-:W-:Y:S01]  /*0ee0*/  IMAD.X R15, R25, 0x1, R6, P1 ;  /* 0x00000001190f7824 */ /* 0x000fe200008e0606 */
[----:B------:R-:W4:Y:S04]  /*0ef0*/  LDG.E R16, desc[UR12][R12.64] ;  /* 0x0000000c0c107981 */ /* 0x000f28000c1e1900 */
[----:B------:R-:W4:Y:S04]  /*0f00*/  LDG.E R21, desc[UR12][R24.64] ;  /* 0x0000000c18157981 */ /* 0x000f28000c1e1900 */
[----:B------:R-:W5:Y:S04]  /*0f10*/  LDG.E R26, desc[UR12][R26.64] ;  /* 0x0000000c1a1a7981 */ /* 0x000f68000c1e1900 */
[----:B------:R-:W5:Y:S01]  /*0f20*/  LDG.E R15, desc[UR12][R14.64] ;  /* 0x0000000c0e0f7981 */ /* 0x000f62000c1e1900 */
[----:B------:R-:W-:-:S04]  /*0f30*/  UIADD3 UR4, UP1, UPT, UR4, 0x4, URZ ;  /* 0x0000000404047890 */ /* 0x000fc8000ff3e0ff */
[----:B------:R-:W-:Y:S01]  /*0f40*/  UIADD3.X UR5, UPT, UPT, URZ, UR5, URZ, UP1, !UPT ;  /* 0x00000005ff057290 */ /* 0x000fe20008ffe4ff */
[----:B--2---:R-:W-:-:S04]  /*0f50*/  FADD R28, R28, -R29 ;  /* 0x8000001d1c1c7221 */ /* 0x004fc80000000000 */
[----:B------:R-:W-:Y:S01]  /*0f60*/  FFMA R9, R28, R28, R9 ;  /* 0x0000001c1c097223 */ /* 0x000fe20000000009 */
[----:B---3--:R-:W-:-:S04]  /*0f70*/  FADD R20, R20, -R23 ;  /* 0x8000001714147221 */ /* 0x008fc80000000000 */
[----:B------:R-:W-:Y:S01]  /*0f80*/  FFMA R9, R20, R20, R9 ;  /* 0x0000001414097223 */ /* 0x000fe20000000009 */
[----:B----4-:R-:W-:-:S04]  /*0f90*/  FADD R16, R16, -R21 ;  /* 0x8000001510107221 */ /* 0x010fc80000000000 */
[----:B------:R-:W-:Y:S01]  /*0fa0*/  FFMA R9, R16, R16, R9 ;  /* 0x0000001010097223 */ /* 0x000fe20000000009 */
[----:B-----5:R-:W-:-:S04]  /*0fb0*/  FADD R12, R26, -R15 ;  /* 0x8000000f1a0c7221 */ /* 0x020fc80000000000 */
[----:B------:R-:W-:-:S07]  /*0fc0*/  FFMA R9, R12, R12, R9 ;  /* 0x0000000c0c097223 */ /* 0x000fce0000000009 */
.L_x_370:
[----:B------:R-:W-:Y:S05]  /*0fd0*/  BRA.U !UP0, `(.L_x_369) ;  /* 0x0000000108d07547 */ /* 0x000fea000b800000 */
[----:B------:R-:W-:Y:S02]  /*0fe0*/  UISETP.NE.AND UP1, UPT, UR9, 0x1, UPT ;  /* 0x000000010900788c */ /* 0x000fe4000bf25270 */
[----:B------:R-:W-:-:S07]  /*0ff0*/  ULOP3.LUT UP0, URZ, UR11, 0x1, URZ, 0xc0, !UPT ;  /* 0x000000010bff7892 */ /* 0x000fce000f80c0ff */
[----:B------:R-:W-:Y:S05]  /*1000*/  BRA.U !UP1, `(.L_x_371) ;  /* 0x0000000109747547 */ /* 0x000fea000b800000 */
[----:B------:R-:W0:Y:S08]  /*1010*/  LDC.64 R12, c[0x0][0x3a0] ;  /* 0x0000e800ff0c7b82 */ /* 0x000e300000000a00 */
[----:B------:R-:W1:Y:S08]  /*1020*/  LDC.64 R16, c[0x0][0x380] ;  /* 0x0000e000ff107b82 */ /* 0x000e700000000a00 */
[----:B------:R-:W2:Y:S01]  /*1030*/  LDC.64 R14, c[0x0][0x388] ;  /* 0x0000e200ff0e7b82 */ /* 0x000ea20000000a00 */
[----:B0-----:R-:W-:-:S02]  /*1040*/  IMAD R25, R13, UR5, RZ ;  /* 0x000000050d197c24 */ /* 0x001fc4000f8e02ff */
[C---:B------:R-:W-:Y:S02]  /*1050*/  IMAD R22, R12.reuse, UR5, RZ ;  /* 0x000000050c167c24 */ /* 0x040fe4000f8e02ff */
[----:B------:R-:W-:-:S04]  /*1060*/  IMAD.WIDE.U32 R20, R12, UR4, R10 ;  /* 0x000000040c147c25 */ /* 0x000fc8000f8e000a */
[----:B------:R-:W-:-:S04]  /*1070*/  IMAD.WIDE.U32 R12, R13, UR4, R18 ;  /* 0x000000040d0c7c25 */ /* 0x000fc8000f8e0012 */
[----:B------:R-:W-:Y:S01]  /*1080*/  IMAD R25, R2, UR4, R25 ;  /* 0x0000000402197c24 */ /* 0x000fe2000f8e0219 */
[----:B-1----:R-:W-:Y:S01]  /*1090*/  LEA R16, P1, R12, R16, 0x2 ;  /* 0x000000100c107211 */ /* 0x002fe200078210ff */
[----:B------:R-:W-:Y:S02]  /*10a0*/  IMAD R23, R3, UR4, R22 ;  /* 0x0000000403177c24 */ /* 0x000fe4000f8e0216 */
[----:B------:R-:W-:Y:S01]  /*10b0*/  IMAD.IADD R25, R13, 0x1, R25 ;  /* 0x000000010d197824 */ /* 0x000fe200078e0219 */
[----:B--2---:R-:W-:Y:S01]  /*10c0*/  LEA R14, P0, R20, R14, 0x2 ;  /* 0x0000000e140e7211 */ /* 0x004fe200078010ff */
[----:B------:R-:W-:-:S03]  /*10d0*/  IMAD.IADD R23, R21, 0x1, R23 ;  /* 0x0000000115177824 */ /* 0x000fc600078e0217 */
[----:B------:R-:W-:Y:S02]  /*10e0*/  LEA.HI.X R17, R12, R17, R25, 0x2, P1 ;  /* 0x000000110c117211 */ /* 0x000fe400008f1419 */
[----:B------:R-:W-:Y:S02]  /*10f0*/  LEA.HI.X R15, R20, R15, R23, 0x2, P0 ;  /* 0x0000000f140f7211 */ /* 0x000fe400000f1417 */
[----:B------:R-:W-:Y:S01]  /*1100*/  IADD3 R12, P1, PT, R16, R7, RZ ;  /* 0x00000007100c7210 */ /* 0x000fe20007f3e0ff */
[----:B------:R-:W2:Y:S01]  /*1110*/  LDG.E R23, desc[UR12][R16.64] ;  /* 0x0000000c10177981 */ /* 0x000ea2000c1e1900 */
[----:B------:R-:W-:-:S03]  /*1120*/  IADD3 R20, P0, PT, R14, R5, RZ ;  /* 0x000000050e147210 */ /* 0x000fc60007f1e0ff */
[----:B------:R-:W-:Y:S01]  /*1130*/  IMAD.X R13, R17, 0x1, R6, P1 ;  /* 0x00000001110d7824 */ /* 0x000fe200008e0606 */
[----:B------:R-:W2:Y:S01]  /*1140*/  LDG.E R14, desc[UR12][R14.64] ;  /* 0x0000000c0e0e7981 */ /* 0x000ea2000c1e1900 */
[----:B------:R-:W-:-:S04]  /*1150*/  IMAD.X R21, R15, 0x1, R4, P0 ;  /* 0x000000010f157824 */ /* 0x000fc800000e0604 */
[----:B------:R-:W3:Y:S04]  /*1160*/  LDG.E R13, desc[UR12][R12.64] ;  /* 0x0000000c0c0d7981 */ /* 0x000ee8000c1e1900 */
[----:B------:R-:W3:Y:S01]  /*1170*/  LDG.E R20, desc[UR12][R20.64] ;  /* 0x0000000c14147981 */ /* 0x000ee2000c1e1900 */
[----:B------:R-:W-:-:S04]  /*1180*/  UIADD3 UR4, UP1, UPT, UR4, 0x2, URZ ;  /* 0x0000000204047890 */ /* 0x000fc8000ff3e0ff */
[----:B------:R-:W-:Y:S01]  /*1190*/  UIADD3.X UR5, UPT, UPT, URZ, UR5, URZ, UP1, !UPT ;  /* 0x00000005ff057290 */ /* 0x000fe20008ffe4ff */
[----:B--2---:R-:W-:-:S04]  /*11a0*/  FADD R22, R14, -R23 ;  /* 0x800000170e167221 */ /* 0x004fc80000000000 */
[----:B------:R-:W-:Y:S01]  /*11b0*/  FFMA R9, R22, R22, R9 ;  /* 0x0000001616097223 */ /* 0x000fe20000000009 */
[----:B---3--:R-:W-:-:S04]  /*11c0*/  FADD R14, R20, -R13 ;  /* 0x8000000d140e7221 */ /* 0x008fc80000000000 */
[----:B------:R-:W-:-:S07]  /*11d0*/  FFMA R9, R14, R14, R9 ;  /* 0x0000000e0e097223 */ /* 0x000fce0000000009 */
.L_x_371:
        /* <DEDUP_REMOVED lines=15> */
[----:B------:R-:W-:-:S04]  /*12d0*/  LEA.HI.X R15, R20, R15, R21, 0x2, P0 ;  /* 0x0000000f140f7211 */ /* 0x000fc800000f1415 */
[----:B------:R-:W2:Y:S04]  /*12e0*/  LDG.E R17, desc[UR12][R16.64] ;  /* 0x0000000c10117981 */ /* 0x000ea8000c1e1900 */
[----:B------:R-:W2:Y:S02]  /*12f0*/  LDG.E R14, desc[UR12][R14.64] ;  /* 0x0000000c0e0e7981 */ /* 0x000ea4000c1e1900 */
[----:B--2---:R-:W-:-:S04]  /*1300*/  FADD R12, R14, -R17 ;  /* 0x800000110e0c7221 */ /* 0x004fc80000000000 */
[----:B------:R-:W-:-:S07]  /*1310*/  FFMA R9, R12, R12, R9 ;  /* 0x0000000c0c097223 */ /* 0x000fce0000000009 */
.L_x_369:
[----:B------:R-:W0:Y:S01]  /*1320*/  LDC R13, c[0x0][0x3a0] ;  /* 0x0000e800ff0d7b82 */ /* 0x000e220000000800 */
[----:B------:R-:W-:-:S04]  /*1330*/  FSETP.GEU.AND P1, PT, R9, R8, PT ;  /* 0x000000080900720b */ /* 0x000fc80003f2e000 */
[C---:B------:R-:W-:Y:S02]  /*1340*/  SEL R0, R10.reuse, R0, !P1 ;  /* 0x000000000a007207 */ /* 0x040fe40004800000 */
[----:B------:R-:W-:Y:S02]  /*1350*/  IADD3 R10, P2, PT, R10, 0x1, RZ ;  /* 0x000000010a0a7810 */ /* 0x000fe40007f5e0ff */
[----:B------:R-:W-:-:S03]  /*1360*/  FSEL R8, R9, R8, !P1 ;  /* 0x0000000809087208 */ /* 0x000fc60004800000 */
[----:B------:R-:W-:Y:S01]  /*1370*/  IMAD.X R11, RZ, RZ, R11, P2 ;  /* 0x000000ffff0b7224 */ /* 0x000fe200010e060b */
[----:B0-----:R-:W-:-:S04]  /*1380*/  ISETP.NE.U32.AND P0, PT, R10, R13, PT ;  /* 0x0000000d0a00720c */ /* 0x001fc80003f05070 */
[----:B------:R-:W-:-:S13]  /*1390*/  ISETP.NE.AND.EX P0, PT, R11, R3, PT, P0 ;  /* 0x000000030b00720c */ /* 0x000fda0003f05300 */
[----:B------:R-:W-:Y:S05]  /*13a0*/  @P0 BRA `(.L_x_372) ;  /* 0xfffffff000d80947 */ /* 0x000fea000383ffff */
.L_x_359:
[----:B------:R-:W0:Y:S08]  /*13b0*/  LDC.64 R2, c[0x0][0x390] ;  /* 0x0000e400ff027b82 */ /* 0x000e300000000a00 */
[----:B------:R-:W1:Y:S01]  /*13c0*/  LDC.64 R4, c[0x0][0x398] ;  /* 0x0000e600ff047b82 */ /* 0x000e620000000a00 */
[----:B0-----:R-:W-:-:S07]  /*13d0*/  IMAD.WIDE R2, R18, 0x4, R2 ;  /* 0x0000000412027825 */ /* 0x001fce00078e0202 */
[----:B------:R-:W-:Y:S06]  /*13e0*/  BAR.SYNC.DEFER_BLOCKING 0x0 ;  /* 0x0000000000007b1d */ /* 0x000fec0000010000 */
[----:B------:R-:W2:Y:S01]  /*13f0*/  LDG.E R7, desc[UR12][R2.64] ;  /* 0x0000000c02077981 */ /* 0x000ea2000c1e1900 */
[----:B-1----:R-:W-:Y:S01]  /*1400*/  IMAD.WIDE R18, R18, 0x4, R4 ;  /* 0x0000000412127825 */ /* 0x002fe200078e0204 */
[----:B--2---:R-:W-:-:S13]  /*1410*/  ISETP.NE.AND P0, PT, R7, R0, PT ;  /* 0x000000000700720c */ /* 0x004fda0003f05270 */
[----:B------:R-:W-:-:S05]  /*1420*/  @P0 IMAD.MOV.U32 R5, RZ, RZ, 0x1 ;  /* 0x00000001ff050424 */ /* 0x000fca00078e00ff */
[----:B------:R-:W-:Y:S04]  /*1430*/  @P0 STG.E desc[UR12][R18.64], R5 ;  /* 0x0000000512000986 */ /* 0x000fe8000c10190c */
[----:B------:R-:W-:Y:S01]  /*1440*/  @!P0 STG.E desc[UR12][R18.64], RZ ;  /* 0x000000ff12008986 */ /* 0x000fe2000c10190c */
[----:B------:R-:W-:Y:S06]  /*1450*/  BAR.SYNC.DEFER_BLOCKING 0x0 ;  /* 0x0000000000007b1d */ /* 0x000fec0000010000 */
[----:B------:R-:W-:Y:S01]  /*1460*/  STG.E desc[UR12][R2.64], R0 ;  /* 0x0000000002007986 */ /* 0x000fe2000c10190c */
[----:B------:R-:W-:Y:S05]  /*1470*/  EXIT ;  /* 0x000000000000794d */ /* 0x000fea0003800000 */
.L_x_373:
        /* <DEDUP_REMOVED lines=16> */
.L_x_383:


//--------------------- .nv.shared._ZN3cub18CUB_300001_SM_10006detail6reduce28DeviceReduceSingleTileKernelINS2_10policy_hubIiyN4cuda3std3__44plusIiEEE10Policy1000EPiSC_iS9_iiNS7_10__identityEEEvT0_T1_T2_T3_T4_T6_ --------------------------
	.section	.nv.shared._ZN3cub18CUB_300001_SM_10006detail6reduce28DeviceReduceSingleTileKernelINS2_10policy_hubIiyN4cuda3std3__44plusIiEEE10Policy1000EPiSC_iS9_iiNS7_10__identityEEEvT0_T1_T2_T3_T4_T6_,"aw",@nobits
	.sectionflags	@""
	.align	16
.nv.shared._ZN3cub18CUB_300001_SM_10006detail6reduce28DeviceReduceSingleTileKernelINS2_10policy_hubIiyN4cuda3std3__44plusIiEEE10Policy1000EPiSC_iS9_iiNS7_10__identityEEEvT0_T1_T2_T3_T4_T6_:
	.zero		1072


//--------------------- .nv.shared.reserved.0     --------------------------
	.section	.nv.shared.reserved.0,"aw",@nobits
	.weak		__nv_reservedSMEM_offset_0_alias
	.size		__nv_reservedSMEM_offset_0_alias, 0, 64
	.other		__nv_reservedSMEM_offset_0_alias,@"STO_CUDA_RESERVED_SHARED STV_DEFAULT"
__nv_reservedSMEM_offset_0_alias:
	.zero		0
	.zero		64


//--------------------- .nv.global                --------------------------
	.section	.nv.global,"aw",@nobits
.nv.global:
	.type		_ZN34_INTERNAL_ebb995fb_4_k_cu_312544c36thrust24THRUST_300001_SM_1000_NS12placeholders2_8E,@object
	.size		_ZN34_INTERNAL_ebb995fb_4_k_cu_312544c36thrust24THRUST_300001_SM_1000_NS12placeholders2_8E,(_ZN34_INTERNAL_ebb995fb_4_k_cu_312544c34cuda3std3__436_GLOBAL__N__ebb995fb_4_k_cu_312544c36ignoreE - _ZN34_INTERNAL_ebb995fb_4_k_cu_312544c36thrust24THRUST_300001_SM_1000_NS12placeholders2_8E)
_ZN34_INTERNAL_ebb995fb_4_k_cu_312544c36thrust24THRUST_300001_SM_1000_NS12placeholders2_8E:
	.zero		1
	.type		_ZN34_INTERNAL_ebb995fb_4_k_cu_312544c34cuda3std3__436_GLOBAL__N__ebb995fb_4_k_cu_312544c36ignoreE,@object
	.size		_ZN34_INTERNAL_ebb995fb_4_k_cu_312544c34cuda3std3__436_GLOBAL__N__ebb995fb_4_k_cu_312544c36ignoreE,(_ZN34_INTERNAL_ebb995fb_4_k_cu_312544c34cuda3std6ranges3__45__cpo4dataE - _ZN34_INTERNAL_ebb995fb_4_k_cu_312544c34cuda3std3__436_GLOBAL__N__ebb995fb_4_k_cu_312544c36ignoreE)
_ZN34_INTERNAL_ebb995fb_4_k_cu_312544c34cuda3std3__436_GLOBAL__N__ebb995fb_4_k_cu_312544c36ignoreE:
	.zero		1
	.type		_ZN34_INTERNAL_ebb995fb_4_k_cu_312544c34cuda3std6ranges3__45__cpo4dataE,@object
	.size		_ZN34_INTERNAL_ebb995fb_4_k_cu_312544c34cuda3std6ranges3__45__cpo4dataE,(_ZN34_INTERNAL_ebb995fb_4_k_cu_312544c36thrust24THRUST_300001_SM_1000_NS6system3cpp3parE - _ZN34_INTERNAL_ebb995fb_4_k_cu_312544c34cuda3std6ranges3__45__cpo4dataE)
_ZN34_INTERNAL_ebb995fb_4_k_cu_312544c34cuda3std6ranges3__45__cpo4dataE:
	.zero		1
	.type		_ZN34_INTERNAL_ebb995fb_4_k_cu_312544c36thrust24THRUST_300001_SM_1000_NS6system3cpp3parE,@object
	.size		_ZN34_INTERNAL_ebb995fb_4_k_cu_312544c36thrust24THRUST_300001_SM_1000_NS6system3cpp3parE,(_ZN34_INTERNAL_ebb995fb_4_k_cu_312544c34cuda3std3__45__cpo5beginE - _ZN34_INTERNAL_ebb995fb_4_k_cu_312544c36thrust24THRUST_300001_SM_1000_NS6system3cpp3parE)
_ZN34_INTERNAL_ebb995fb_4_k_cu_312544c36thrust24THRUST_300001_SM_1000_NS6system3cpp3parE:
	.zero		1
	.type		_ZN34_INTERNAL_ebb995fb_4_k_cu_312544c34cuda3std3__45__cpo5beginE,@object
	.size		_ZN34_INTERNAL_ebb995fb_4_k_cu_312544c34cuda3std3__45__cpo5beginE,(_ZN34_INTERNAL_ebb995fb_4_k_cu_312544c34cuda3std6ranges3__45__cpo5beginE - _ZN34_INTERNAL_ebb995fb_4_k_cu_312544c34cuda3std3__45__cpo5beginE)
_ZN34_INTERNAL_ebb995fb_4_k_cu_312544c34cuda3std3__45__cpo5beginE:
	.zero		1
	.type		_ZN34_INTERNAL_ebb995fb_4_k_cu_312544c34cuda3std6ranges3__45__cpo5beginE,@object
	.size		_ZN34_INTERNAL_ebb995fb_4_k_cu_312544c34cuda3std6ranges3__45__cpo5beginE,(_ZN34_INTERNAL_ebb995fb_4_k_cu_312544c36thrust24THRUST_300001_SM_1000_NS6deviceE - _ZN34_INTERNAL_ebb995fb_4_k_cu_312544c34cuda3std6ranges3__45__cpo5beginE)
_ZN34_INTERNAL_ebb995fb_4_k_cu_312544c34cuda3std6ranges3__45__cpo5beginE:
	.zero		1
	.type		_ZN34_INTERNAL_ebb995fb_4_k_cu_312544c36thrust24THRUST_300001_SM_1000_NS6deviceE,@object
	.size		_ZN34_INTERNAL_ebb995fb_4_k_cu_312544c36thrust24THRUST_300001_SM_1000_NS6deviceE,(_ZN34_INTERNAL_ebb995fb_4_k_cu_312544c34cuda3std3__47nulloptE - _ZN34_INTERNAL_ebb995fb_4_k_cu_312544c36thrust24THRUST_300001_SM_1000_NS6deviceE)
_ZN34_INTERNAL_ebb995fb_4_k_cu_312544c36thrust24THRUST_300001_SM_1000_NS6deviceE:
	.zero		1
	.type		_ZN34_INTERNAL_ebb995fb_4_k_cu_312544c34cuda3std3__47nulloptE,@object
	.size		_ZN34_INTERNAL_ebb995fb_4_k_cu_312544c34cuda3std3__47nulloptE,(_ZN34_INTERNAL_ebb995fb_4_k_cu_312544c34cuda3std6ranges3__45__cpo8distanceE - _ZN34_INTERNAL_ebb995fb_4_k_cu_312544c34cuda3std3__47nulloptE)
_ZN34_INTERNAL_ebb995fb_4_k_cu_312544c34cuda3std3__47nulloptE:
	.zero		1
	.type		_ZN34_INTERNAL_ebb995fb_4_k_cu_312544c34cuda3std6ranges3__45__cpo8distanceE,@object
	.size		_ZN34_INTERNAL_ebb995fb_4_k_cu_312544c34cuda3std6ranges3__45__cpo8distanceE,(_ZN34_INTERNAL_ebb995fb_4_k_cu_312544c36thrust24THRUST_300001_SM_1000_NS12placeholders2_4E - _ZN34_INTERNAL_ebb995fb_4_k_cu_312544c34cuda3std6ranges3__45__cpo8distanceE)
_ZN34_INTERNAL_ebb995fb_4_k_cu_312544c34cuda3std6ranges3__45__cpo8distanceE:
	.zero		1
	.type		_ZN34_INTERNAL_ebb995fb_4_k_cu_312544c36thrust24THRUST_300001_SM_1000_NS12placeholders2_4E,@object
	.size		_ZN34_INTERNAL_ebb995fb_4_k_cu_312544c36thrust24THRUST_300001_SM_1000_NS12placeholders2_4E,(_ZN34_INTERNAL_ebb995fb_4_k_cu_312544c34cuda3std3__45__cpo6rbeginE - _ZN34_INTERNAL_ebb995fb_4_k_cu_312544c36thrust24THRUST_300001_SM_1000_NS12placeholders2_4E)
_ZN34_INTERNAL_ebb995fb_4_k_cu_312544c36thrust24THRUST_300001_SM_1000_NS12placeholders2_4E:
	.zero		1
	.type		_ZN34_INTERNAL_ebb995fb_4_k_cu_312544c34cuda3std3__45__cpo6rbeginE,@object
	.size		_ZN34_INTERNAL_ebb995fb_4_k_cu_312544c34cuda3std3__45__cpo6rbeginE,(_ZN34_INTERNAL_ebb995fb_4_k_cu_312544c34cuda3std6ranges3__45__cpo7advanceE - _ZN34_INTERNAL_ebb995fb_4_k_cu_312544c34cuda3std3__45__cpo6rbeginE)
_ZN34_INTERNAL_ebb995fb_4_k_cu_312544c34cuda3std3__45__cpo6rbeginE:
	.zero		1
	.type		_ZN34_INTERNAL_ebb995fb_4_k_cu_312544c34cuda3std6ranges3__45__cpo7advanceE,@object
	.size		_ZN34_INTERNAL_ebb995fb_4_k_cu_312544c34cuda3std6ranges3__45__cpo7advanceE,(_ZN34_INTERNAL_ebb995fb_4_k_cu_312544c36thrust24THRUST_300001_SM_1000_NS12placeholders3_10E - _ZN34_INTERNAL_ebb995fb_4_k_cu_312544c34cuda3std6ranges3__45__cpo7advanceE)
_ZN34_INTERNAL_ebb995fb_4_k_cu_312544c34cuda3std6ranges3__45__cpo7advanceE:
	.zero		1
	.type		_ZN34_INTERNAL_ebb995fb_4_k_cu_312544c36thrust24THRUST_300001_SM_1000_NS12placeholders3_10E,@object
	.size		_ZN34_INTERNAL_ebb995fb_4_k_cu_312544c36thrust24THRUST_300001_SM_1000_NS12placeholders3_10E,(_ZN34_INTERNAL_ebb995fb_4_k_cu_312544c34cuda3std3__48in_placeE - _ZN34_INTERNAL_ebb995fb_4_k_cu_312544c36thrust24THRUST_300001_SM_1000_NS12placeholders3_10E)
_ZN34_INTERNAL_ebb995fb_4_k_cu_312544c36thrust24THRUST_300001_SM_1000_NS12placeholders3_10E:
	.zero		1
	.type		_ZN34_INTERNAL_ebb995fb_4_k_cu_312544c34cuda3std3__48in_placeE,@object
	.size		_ZN34_INTERNAL_ebb995fb_4_k_cu_312544c34cuda3std3__48in_placeE,(_ZN34_INTERNAL_ebb995fb_4_k_cu_312544c34cuda3std6ranges3__45__cpo4sizeE - _ZN34_INTERNAL_ebb995fb_4_k_cu_312544c34cuda3std3__48in_placeE)
_ZN34_INTERNAL_ebb995fb_4_k_cu_312544c34cuda3std3__48in_placeE:
	.zero		1
	.type		_ZN34_INTERNAL_ebb995fb_4_k_cu_312544c34cuda3std6ranges3__45__cpo4sizeE,@object
	.size		_ZN34_INTERNAL_ebb995fb_4_k_cu_312544c34cuda3std6ranges3__45__cpo4sizeE,(_ZN34_INTERNAL_ebb995fb_4_k_cu_312544c36thrust24THRUST_300001_SM_1000_NS12placeholders2_2E - _ZN34_INTERNAL_ebb995fb_4_k_cu_312544c34cuda3std6ranges3__45__cpo4sizeE)
_ZN34_INTERNAL_ebb995fb_4_k_cu_312544c34cuda3std6ranges3__45__cpo4sizeE:
	.zero		1
	.type		_ZN34_INTERNAL_ebb995fb_4_k_cu_312544c36thrust24THRUST_300001_SM_1000_NS12placeholders2_2E,@object
	.size		_ZN34_INTERNAL_ebb995fb_4_k_cu_312544c36thrust24THRUST_300001_SM_1000_NS12placeholders2_2E,(_ZN34_INTERNAL_ebb995fb_4_k_cu_312544c34cuda3std3__45__cpo6cbeginE - _ZN34_INTERNAL_ebb995fb_4_k_cu_312544c36thrust24THRUST_300001_SM_1000_NS12placeholders2_2E)
_ZN34_INTERNAL_ebb995fb_4_k_cu_312544c36thrust24THRUST_300001_SM_1000_NS12placeholders2_2E:
	.zero		1
	.type		_ZN34_INTERNAL_ebb995fb_4_k_cu_312544c34cuda3std3__45__cpo6cbeginE,@object
	.size		_ZN34_INTERNAL_ebb995fb_4_k_cu_312544c34cuda3std3__45__cpo6cbeginE,(_ZN34_INTERNAL_ebb995fb_4_k_cu_312544c34cuda3std6ranges3__45__cpo6cbeginE - _ZN34_INTERNAL_ebb995fb_4_k_cu_312544c34cuda3std3__45__cpo6cbeginE)
_ZN34_INTERNAL_ebb995fb_4_k_cu_312544c34cuda3std3__45__cpo6cbeginE:
	.zero		1
	.type		_ZN34_INTERNAL_ebb995fb_4_k_cu_312544c34cuda3std6ranges3__45__cpo6cbeginE,@object
	.size		_ZN34_INTERNAL_ebb995fb_4_k_cu_312544c34cuda3std6ranges3__45__cpo6cbeginE,(_ZN34_INTERNAL_ebb995fb_4_k_cu_312544c36thrust24THRUST_300001_SM_1000_NS12placeholders2_6E - _ZN34_INTERNAL_ebb995fb_4_k_cu_312544c34cuda3std6ranges3__45__cpo6cbeginE)
_ZN34_INTERNAL_ebb995fb_4_k_cu_312544c34cuda3std6ranges3__45__cpo6cbeginE:
	.zero		1
	.type		_ZN34_INTERNAL_ebb995fb_4_k_cu_312544c36thrust24THRUST_300001_SM_1000_NS12placeholders2_6E,@object
	.size		_ZN34_INTERNAL_ebb995fb_4_k_cu_312544c36thrust24THRUST_300001_SM_1000_NS12placeholders2_6E,(_ZN34_INTERNAL_ebb995fb_4_k_cu_312544c34cuda3std3__45__cpo7crbeginE - _ZN34_INTERNAL_ebb995fb_4_k_cu_312544c36thrust24THRUST_300001_SM_1000_NS12placeholders2_6E)
_ZN34_INTERNAL_ebb995fb_4_k_cu_312544c36thrust24THRUST_300001_SM_1000_NS12placeholders2_6E:
	.zero		1
	.type		_ZN34_INTERNAL_ebb995fb_4_k_cu_312544c34cuda3std3__45__cpo7crbeginE,@object
	.size		_ZN34_INTERNAL_ebb995fb_4_k_cu_312544c34cuda3std3__45__cpo7crbeginE,(_ZN34_INTERNAL_ebb995fb_4_k_cu_312544c34cuda3std6ranges3__45__cpo4nextE - _ZN34_INTERNAL_ebb995fb_4_k_cu_312544c34cuda3std3__45__cpo7crbeginE)
_ZN34_INTERNAL_ebb995fb_4_k_cu_312544c34cuda3std3__45__cpo7crbeginE:
	.zero		1
	.type		_ZN34_INTERNAL_ebb995fb_4_k_cu_312544c34cuda3std6ranges3__45__cpo4nextE,@object
	.size		_ZN34_INTERNAL_ebb995fb_4_k_cu_312544c34cuda3std6ranges3__45__cpo4nextE,(_ZN34_INTERNAL_ebb995fb_4_k_cu_312544c34cuda3std6ranges3__45__cpo4swapE - _ZN34_INTERNAL_ebb995fb_4_k_cu_312544c34cuda3std6ranges3__45__cpo4nextE)
_ZN34_INTERNAL_ebb995fb_4_k_cu_312544c34cuda3std6ranges3__45__cpo4nextE:
	.zero		1
	.type		_ZN34_INTERNAL_ebb995fb_4_k_cu_312544c34cuda3std6ranges3__45__cpo4swapE,@object
	.size		_ZN34_INTERNAL_ebb995fb_4_k_cu_312544c34cuda3std6ranges3__45__cpo4swapE,(_ZN34_INTERNAL_ebb995fb_4_k_cu_312544c36thrust24THRUST_300001_SM_1000_NS8cuda_cub10par_nosyncE - _ZN34_INTERNAL_ebb995fb_4_k_cu_312544c34cuda3std6ranges3__45__cpo4swapE)
_ZN34_INTERNAL_ebb995fb_4_k_cu_312544c34cuda3std6ranges3__45__cpo4swapE:
	.zero		1
	.type		_ZN34_INTERNAL_ebb995fb_4_k_cu_312544c36thrust24THRUST_300001_SM_1000_NS8cuda_cub10par_nosyncE,@object
	.size		_ZN34_INTERNAL_ebb995fb_4_k_cu_312544c36thrust24THRUST_300001_SM_1000_NS8cuda_cub10par_nosyncE,(_ZN34_INTERNAL_ebb995fb_4_k_cu_312544c36thrust24THRUST_300001_SM_1000_NS3seqE - _ZN34_INTERNAL_ebb995fb_4_k_cu_312544c36thrust24THRUST_300001_SM_1000_NS8cuda_cub10par_nosyncE)
_ZN34_INTERNAL_ebb995fb_4_k_cu_312544c36thrust24THRUST_300001_SM_1000_NS8cuda_cub10par_nosyncE:
	.zero		1
	.type		_ZN34_INTERNAL_ebb995fb_4_k_cu_312544c36thrust24THRUST_300001_SM_1000_NS3seqE,@object
	.size		_ZN34_INTERNAL_ebb995fb_4_k_cu_312544c36thrust24THRUST_300001_SM_1000_NS3seqE,(_ZN34_INTERNAL_ebb995fb_4_k_cu_312544c34cuda3std3__420unreachable_sentinelE - _ZN34_INTERNAL_ebb995fb_4_k_cu_312544c36thrust24THRUST_300001_SM_1000_NS3seqE)
_ZN34_INTERNAL_ebb995fb_4_k_cu_312544c36thrust24THRUST_300001_SM_1000_NS3seqE:
	.zero		1
	.type		_ZN34_INTERNAL_ebb995fb_4_k_cu_312544c34cuda3std3__420unreachable_sentinelE,@object
	.size		_ZN34_INTERNAL_ebb995fb_4_k_cu_312544c34cuda3std3__420unreachable_sentinelE,(_ZN34_INTERNAL_ebb995fb_4_k_cu_312544c34cuda3std6ranges3__45__cpo5ssizeE - _ZN34_INTERNAL_ebb995fb_4_k_cu_312544c34cuda3std3__420unreachable_sentinelE)
_ZN34_INTERNAL_ebb995fb_4_k_cu_312544c34cuda3std3__420unreachable_sentinelE:
	.zero		1
	.type		_ZN34_INTERNAL_ebb995fb_4_k_cu_312544c34cuda3std6ranges3__45__cpo5ssizeE,@object
	.size		_ZN34_INTERNAL_ebb995fb_4_k_cu_312544c34cuda3std6ranges3__45__cpo5ssizeE,(_ZN34_INTERNAL_ebb995fb_4_k_cu_312544c36thrust24THRUST_300001_SM_1000_NS12placeholders2_3E - _ZN34_INTERNAL_ebb995fb_4_k_cu_312544c34cuda3std6ranges3__45__cpo5ssizeE)
_ZN34_INTERNAL_ebb995fb_4_k_cu_312544c34cuda3std6ranges3__45__cpo5ssizeE:
	.zero		1
	.type		_ZN34_INTERNAL_ebb995fb_4_k_cu_312544c36thrust24THRUST_300001_SM_1000_NS12placeholders2_3E,@object
	.size		_ZN34_INTERNAL_ebb995fb_4_k_cu_312544c36thrust24THRUST_300001_SM_1000_NS12placeholders2_3E,(_ZN34_INTERNAL_ebb995fb_4_k_cu_312544c34cuda3std3__45__cpo4cendE - _ZN34_INTERNAL_ebb995fb_4_k_cu_312544c36thrust24THRUST_300001_SM_1000_NS12placeholders2_3E)
_ZN34_INTERNAL_ebb995fb_4_k_cu_312544c36thrust24THRUST_300001_SM_1000_NS12placeholders2_3E:
	.zero		1
	.type		_ZN34_INTERNAL_ebb995fb_4_k_cu_312544c34cuda3std3__45__cpo4cendE,@object
	.size		_ZN34_INTERNAL_ebb995fb_4_k_cu_312544c34cuda3std3__45__cpo4cendE,(_ZN34_INTERNAL_ebb995fb_4_k_cu_312544c34cuda3std6ranges3__45__cpo4cendE - _ZN34_INTERNAL_ebb995fb_4_k_cu_312544c34cuda3std3__45__cpo4cendE)
_ZN34_INTERNAL_ebb995fb_4_k_cu_312544c34cuda3std3__45__cpo4cendE:
	.zero		1
	.type		_ZN34_INTERNAL_ebb995fb_4_k_cu_312544c34cuda3std6ranges3__45__cpo4cendE,@object
	.size		_ZN34_INTERNAL_ebb995fb_4_k_cu_312544c34cuda3std6ranges3__45__cpo4cendE,(_ZN34_INTERNAL_ebb995fb_4_k_cu_312544c36thrust24THRUST_300001_SM_1000_NS12placeholders2_7E - _ZN34_INTERNAL_ebb995fb_4_k_cu_312544c34cuda3std6ranges3__45__cpo4cendE)
_ZN34_INTERNAL_ebb995fb_4_k_cu_312544c34cuda3std6ranges3__45__cpo4cendE:
	.zero		1
	.type		_ZN34_INTERNAL_ebb995fb_4_k_cu_312544c36thrust24THRUST_300001_SM_1000_NS12placeholders2_7E,@object
	.size		_ZN34_INTERNAL_ebb995fb_4_k_cu_312544c36thrust24THRUST_300001_SM_1000_NS12placeholders2_7E,(_ZN34_INTERNAL_ebb995fb_4_k_cu_312544c34cuda3std3__45__cpo5crendE - _ZN34_INTERNAL_ebb995fb_4_k_cu_312544c36thrust24THRUST_300001_SM_1000_NS12placeholders2_7E)
_ZN34_INTERNAL_ebb995fb_4_k_cu_312544c36thrust24THRUST_300001_SM_1000_NS12placeholders2_7E:
	.zero		1
	.type		_ZN34_INTERNAL_ebb995fb_4_k_cu_312544c34cuda3std3__45__cpo5crendE,@object
	.size		_ZN34_INTERNAL_ebb995fb_4_k_cu_312544c34cuda3std3__45__cpo5crendE,(_ZN34_INTERNAL_ebb995fb_4_k_cu_312544c34cuda3std6ranges3__45__cpo4prevE - _ZN34_INTERNAL_ebb995fb_4_k_cu_312544c34cuda3std3__45__cpo5crendE)
_ZN34_INTERNAL_ebb995fb_4_k_cu_312544c34cuda3std3__45__cpo5crendE:
	.zero		1
	.type		_ZN34_INTERNAL_ebb995fb_4_k_cu_312544c34cuda3std6ranges3__45__cpo4prevE,@object
	.size		_ZN34_INTERNAL_ebb995fb_4_k_cu_312544c34cuda3std6ranges3__45__cpo4prevE,(_ZN34_INTERNAL_ebb995fb_4_k_cu_312544c34cuda3std6ranges3__45__cpo9iter_moveE - _ZN34_INTERNAL_ebb995fb_4_k_cu_312544c34cuda3std6ranges3__45__cpo4prevE)
_ZN34_INTERNAL_ebb995fb_4_k_cu_312544c34cuda3std6ranges3__45__cpo4prevE:
	.zero		1
	.type		_ZN34_INTERNAL_ebb995fb_4_k_cu_312544c34cuda3std6ranges3__45__cpo9iter_moveE,@object
	.size		_ZN34_INTERNAL_ebb995fb_4_k_cu_312544c34cuda3std6ranges3__45__cpo9iter_moveE,(_ZN34_INTERNAL_ebb995fb_4_k_cu_312544c36thrust24THRUST_300001_SM_1000_NS6system6detail10sequential3seqE - _ZN34_INTERNAL_ebb995fb_4_k_cu_312544c34cuda3std6ranges3__45__cpo9iter_moveE)
_ZN34_INTERNAL_ebb995fb_4_k_cu_312544c34cuda3std6ranges3__45__cpo9iter_moveE:
	.zero		1
	.type		_ZN34_INTERNAL_ebb995fb_4_k_cu_312544c36thrust24THRUST_300001_SM_1000_NS6system6detail10sequential3seqE,@object
	.size		_ZN34_INTERNAL_ebb995fb_4_k_cu_312544c36thrust24THRUST_300001_SM_1000_NS6system6detail10sequential3seqE,(_ZN34_INTERNAL_ebb995fb_4_k_cu_312544c36thrust24THRUST_300001_SM_1000_NS12placeholders2_9E - _ZN34_INTERNAL_ebb995fb_4_k_cu_312544c36thrust24THRUST_300001_SM_1000_NS6system6detail10sequential3seqE)
_ZN34_INTERNAL_ebb995fb_4_k_cu_312544c36thrust24THRUST_300001_SM_1000_NS6system6detail10sequential3seqE:
	.zero		1
	.type		_ZN34_INTERNAL_ebb995fb_4_k_cu_312544c36thrust24THRUST_300001_SM_1000_NS12placeholders2_9E,@object
	.size		_ZN34_INTERNAL_ebb995fb_4_k_cu_312544c36thrust24THRUST_300001_SM_1000_NS12placeholders2_9E,(_ZN34_INTERNAL_ebb995fb_4_k_cu_312544c34cuda3std3__419piecewise_constructE - _ZN34_INTERNAL_ebb995fb_4_k_cu_312544c36thrust24THRUST_300001_SM_1000_NS12placeholders2_9E)
_ZN34_INTERNAL_ebb995fb_4_k_cu_312544c36thrust24THRUST_300001_SM_1000_NS12placeholders2_9E:
	.zero		1
	.type		_ZN34_INTERNAL_ebb995fb_4_k_cu_312544c34cuda3std3__419piecewise_constructE,@object
	.size		_ZN34_INTERNAL_ebb995fb_4_k_cu_312544c34cuda3std3__419piecewise_constructE,(_ZN34_INTERNAL_ebb995fb_4_k_cu_312544c34cuda3std6ranges3__45__cpo5cdataE - _ZN34_INTERNAL_ebb995fb_4_k_cu_312544c34cuda3std3__419piecewise_constructE)
_ZN34_INTERNAL_ebb995fb_4_k_cu_312544c34cuda3std3__419piecewise_constructE:
	.zero		1
	.type		_ZN34_INTERNAL_ebb995fb_4_k_cu_312544c34cuda3std6ranges3__45__cpo5cdataE,@object
	.size		_ZN34_INTERNAL_ebb995fb_4_k_cu_312544c34cuda3std6ranges3__45__cpo5cdataE,(_ZN34_INTERNAL_ebb995fb_4_k_cu_312544c36thrust24THRUST_300001_SM_1000_NS12placeholders2_1E - _ZN34_INTERNAL_ebb995fb_4_k_cu_312544c34cuda3std6ranges3__45__cpo5cdataE)
_ZN34_INTERNAL_ebb995fb_4_k_cu_312544c34cuda3std6ranges3__45__cpo5cdataE:
	.zero		1
	.type		_ZN34_INTERNAL_ebb995fb_4_k_cu_312544c36thrust24THRUST_300001_SM_1000_NS12placeholders2_1E,@object
	.size		_ZN34_INTERNAL_ebb995fb_4_k_cu_312544c36thrust24THRUST_300001_SM_1000_NS12placeholders2_1E,(_ZN34_INTERNAL_ebb995fb_4_k_cu_312544c34cuda3std3__45__cpo3endE - _ZN34_INTERNAL_ebb995fb_4_k_cu_312544c36thrust24THRUST_300001_SM_1000_NS12placeholders2_1E)
_ZN34_INTERNAL_ebb995fb_4_k_cu_312544c36thrust24THRUST_300001_SM_1000_NS12placeholders2_1E:
	.zero		1
	.type		_ZN34_INTERNAL_ebb995fb_4_k_cu_312544c34cuda3std3__45__cpo3endE,@object
	.size		_ZN34_INTERNAL_ebb995fb_4_k_cu_312544c34cuda3std3__45__cpo3endE,(_ZN34_INTERNAL_ebb995fb_4_k_cu_312544c34cuda3std6ranges3__45__cpo3endE - _ZN34_INTERNAL_ebb995fb_4_k_cu_312544c34cuda3std3__45__cpo3endE)
_ZN34_INTERNAL_ebb995fb_4_k_cu_312544c34cuda3std3__45__cpo3endE:
	.zero		1
	.type		_ZN34_INTERNAL_ebb995fb_4_k_cu_312544c34cuda3std6ranges3__45__cpo3endE,@object
	.size		_ZN34_INTERNAL_ebb995fb_4_k_cu_312544c34cuda3std6ranges3__45__cpo3endE,(_ZN34_INTERNAL_ebb995fb_4_k_cu_312544c36thrust24THRUST_300001_SM_1000_NS12placeholders2_5E - _ZN34_INTERNAL_ebb995fb_4_k_cu_312544c34cuda3std6ranges3__45__cpo3endE)
_ZN34_INTERNAL_ebb995fb_4_k_cu_312544c34cuda3std6ranges3__45__cpo3endE:
	.zero		1
	.type		_ZN34_INTERNAL_ebb995fb_4_k_cu_312544c36thrust24THRUST_300001_SM_1000_NS12placeholders2_5E,@object
	.size		_ZN34_INTERNAL_ebb995fb_4_k_cu_312544c36thrust24THRUST_300001_SM_1000_NS12placeholders2_5E,(_ZN34_INTERNAL_ebb995fb_4_k_cu_312544c34cuda3std3__45__cpo4rendE - _ZN34_INTERNAL_ebb995fb_4_k_cu_312544c36thrust24THRUST_300001_SM_1000_NS12placeholders2_5E)
_ZN34_INTERNAL_ebb995fb_4_k_cu_312544c36thrust24THRUST_300001_SM_1000_NS12placeholders2_5E:
	.zero		1
	.type		_ZN34_INTERNAL_ebb995fb_4_k_cu_312544c34cuda3std3__45__cpo4rendE,@object
	.size		_ZN34_INTERNAL_ebb995fb_4_k_cu_312544c34cuda3std3__45__cpo4rendE,(_ZN34_INTERNAL_ebb995fb_4_k_cu_312544c34cuda3std6ranges3__45__cpo9iter_swapE - _ZN34_INTERNAL_ebb995fb_4_k_cu_312544c34cuda3std3__45__cpo4rendE)
_ZN34_INTERNAL_ebb995fb_4_k_cu_312544c34cuda3std3__45__cpo4rendE:
	.zero		1
	.type		_ZN34_INTERNAL_ebb995fb_4_k_cu_312544c34cuda3std6ranges3__45__cpo9iter_swapE,@object
	.size		_ZN34_INTERNAL_ebb995fb_4_k_cu_312544c34cuda3std6ranges3__45__cpo9iter_swapE,(_ZN34_INTERNAL_ebb995fb_4_k_cu_312544c34cuda3std3__48unexpectE - _ZN34_INTERNAL_ebb995fb_4_k_cu_312544c34cuda3std6ranges3__45__cpo9iter_swapE)
_ZN34_INTERNAL_ebb995fb_4_k_cu_312544c34cuda3std6ranges3__45__cpo9iter_swapE:
	.zero		1
	.type		_ZN34_INTERNAL_ebb995fb_4_k_cu_312544c34cuda3std3__48unexpectE,@object
	.size		_ZN34_INTERNAL_ebb995fb_4_k_cu_312544c34cuda3std3__48unexpectE,(_ZN34_INTERNAL_ebb995fb_4_k_cu_312544c36thrust24THRUST_300001_SM_1000_NS8cuda_cub3parE - _ZN34_INTERNAL_ebb995fb_4_k_cu_312544c34cuda3std3__48unexpectE)
_ZN34_INTERNAL_ebb995fb_4_k_cu_312544c34cuda3std3__48unexpectE:
	.zero		1
	.type		_ZN34_INTERNAL_ebb995fb_4_k_cu_312544c36thrust24THRUST_300001_SM_1000_NS8cuda_cub3parE,@object
	.size		_ZN34_INTERNAL_ebb995fb_4_k_cu_312544c36thrust24THRUST_300001_SM_1000_NS8cuda_cub3parE,(.L_29 - _ZN34_INTERNAL_ebb995fb_4_k_cu_312544c36thrust24THRUST_300001_SM_1000_NS8cuda_cub3parE)
_ZN34_INTERNAL_ebb995fb_4_k_cu_312544c36thrust24THRUST_300001_SM_1000_NS8cuda_cub3parE:
	.zero		1
.L_29:


//--------------------- .nv.shared._ZN3cub18CUB_300001_SM_10006detail6reduce18DeviceReduceKernelINS2_10policy_hubIiyN4cuda3std3__44plusIiEEE10Policy1000EPiyS9_iNS7_10__identityEEEvT0_PT3_T1_NS0_13GridEvenShareISH_EET2_T4_ --------------------------
	.section	.nv.shared._ZN3cub18CUB_300001_SM_10006detail6reduce18DeviceReduceKernelINS2_10policy_hubIiyN4cuda3std3__44plusIiEEE10Policy1000EPiyS9_iNS7_10__identityEEEvT0_PT3_T1_NS0_13GridEvenShareISH_EET2_T4_,"aw",@nobits
	.sectionflags	@""
	.align	16
.nv.shared._ZN3cub18CUB_300001_SM_10006detail6reduce18DeviceReduceKernelINS2_10policy_hubIiyN4cuda3std3__44plusIiEEE10Policy1000EPiyS9_iNS7_10__identityEEEvT0_PT3_T1_NS0_13GridEvenShareISH_EET2_T4_:
	.zero		1072


//--------------------- .nv.shared._ZN3cub18CUB_300001_SM_10006detail6reduce28DeviceReduceSingleTileKernelINS2_10policy_hubIiyN4cuda3std3__44plusIiEEE10Policy1000EPiSC_yS9_iiNS7_10__identityEEEvT0_T1_T2_T3_T4_T6_ --------------------------
	.section	.nv.shared._ZN3cub18CUB_300001_SM_10006detail6reduce28DeviceReduceSingleTileKernelINS2_10policy_hubIiyN4cuda3std3__44plusIiEEE10Policy1000EPiSC_yS9_iiNS7_10__identityEEEvT0_T1_T2_T3_T4_T6_,"aw",@nobits
	.sectionflags	@""
	.align	16
.nv.shared._ZN3cub18CUB_300001_SM_10006detail6reduce28DeviceReduceSingleTileKernelINS2_10policy_hubIiyN4cuda3std3__44plusIiEEE10Policy1000EPiSC_yS9_iiNS7_10__identityEEEvT0_T1_T2_T3_T4_T6_:
	.zero		1072


//--------------------- .nv.shared._ZN3cub18CUB_300001_SM_10006detail6reduce28DeviceReduceSingleTileKernelINS2_10policy_hubIijN4cuda3std3__44plusIiEEE10Policy1000EPiSC_iS9_iiNS7_10__identityEEEvT0_T1_T2_T3_T4_T6_ --------------------------
	.section	.nv.shared._ZN3cub18CUB_300001_SM_10006detail6reduce28DeviceReduceSingleTileKernelINS2_10policy_hubIijN4cuda3std3__44plusIiEEE10Policy1000EPiSC_iS9_iiNS7_10__identityEEEvT0_T1_T2_T3_T4_T6_,"aw",@nobits
	.sectionflags	@""
	.align	16
.nv.shared._ZN3cub18CUB_300001_SM_10006detail6reduce28DeviceReduceSingleTileKernelINS2_10policy_hubIijN4cuda3std3__44plusIiEEE10Policy1000EPiSC_iS9_iiNS7_10__identityEEEvT0_T1_T2_T3_T4_T6_:
	.zero		1072


//--------------------- .nv.shared._ZN3cub18CUB_300001_SM_10006detail6reduce18DeviceReduceKernelINS2_10policy_hubIijN4cuda3std3__44plusIiEEE10Policy1000EPijS9_iNS7_10__identityEEEvT0_PT3_T1_NS0_13GridEvenShareISH_EET2_T4_ --------------------------
	.section	.nv.shared._ZN3cub18CUB_300001_SM_10006detail6reduce18DeviceReduceKernelINS2_10policy_hubIijN4cuda3std3__44plusIiEEE10Policy1000EPijS9_iNS7_10__identityEEEvT0_PT3_T1_NS0_13GridEvenShareISH_EET2_T4_,"aw",@nobits
	.sectionflags	@""
	.align	16
.nv.shared._ZN3cub18CUB_300001_SM_10006detail6reduce18DeviceReduceKernelINS2_10policy_hubIijN4cuda3std3__44plusIiEEE10Policy1000EPijS9_iNS7_10__identityEEEvT0_PT3_T1_NS0_13GridEvenShareISH_EET2_T4_:
	.zero		1072


//--------------------- .nv.shared._ZN3cub18CUB_300001_SM_10006detail6reduce28DeviceReduceSingleTileKernelINS2_10policy_hubIijN4cuda3std3__44plusIiEEE10Policy1000EPiSC_jS9_iiNS7_10__identityEEEvT0_T1_T2_T3_T4_T6_ --------------------------
	.section	.nv.shared._ZN3cub18CUB_300001_SM_10006detail6reduce28DeviceReduceSingleTileKernelINS2_10policy_hubIijN4cuda3std3__44plusIiEEE10Policy1000EPiSC_jS9_iiNS7_10__identityEEEvT0_T1_T2_T3_T4_T6_,"aw",@nobits
	.sectionflags	@""
	.align	16
.nv.shared._ZN3cub18CUB_300001_SM_10006detail6reduce28DeviceReduceSingleTileKernelINS2_10policy_hubIijN4cuda3std3__44plusIiEEE10Policy1000EPiSC_jS9_iiNS7_10__identityEEEvT0_T1_T2_T3_T4_T6_:
	.zero		1072


//--------------------- .nv.shared._ZN3cub18CUB_300001_SM_10006detail11EmptyKernelIvEEvv --------------------------
	.section	.nv.shared._ZN3cub18CUB_300001_SM_10006detail11EmptyKernelIvEEvv,"aw",@nobits
	.sectionflags	@""
	.align	16
	.zero		1024


//--------------------- .nv.shared._Z15newClustersMeanPfPiS_iii --------------------------
	.section	.nv.shared._Z15newClustersMeanPfPiS_iii,"aw",@nobits
	.sectionflags	@""
	.align	16
	.zero		1024


//--------------------- .nv.shared._Z14pointsDistancePfS_PiS0_iii --------------------------
	.section	.nv.shared._Z14pointsDistancePfS_PiS0_iii,"aw",@nobits
	.sectionflags	@""
	.align	16
	.zero		1024


//--------------------- .nv.constant0._ZN3cub18CUB_300001_SM_10006detail6reduce28DeviceReduceSingleTileKernelINS2_10policy_hubIiyN4cuda3std3__44plusIiEEE10Policy1000EPiSC_iS9_iiNS7_10__identityEEEvT0_T1_T2_T3_T4_T6_ --------------------------
	.section	.nv.constant0._ZN3cub18CUB_300001_SM_10006detail6reduce28DeviceReduceSingleTileKernelINS2_10policy_hubIiyN4cuda3std3__44plusIiEEE10Policy1000EPiSC_iS9_iiNS7_10__identityEEEvT0_T1_T2_T3_T4_T6_,"a",@progbits
	.sectionflags	@""
	.align	4
.nv.constant0._ZN3cub18CUB_300001_SM_10006detail6reduce28DeviceReduceSingleTileKernelINS2_10policy_hubIiyN4cuda3std3__44plusIiEEE10Policy1000EPiSC_iS9_iiNS7_10__identityEEEvT0_T1_T2_T3_T4_T6_:
	.zero		925


//--------------------- .nv.constant0._ZN3cub18CUB_300001_SM_10006detail6reduce18DeviceReduceKernelINS2_10policy_hubIiyN4cuda3std3__44plusIiEEE10Policy1000EPiyS9_iNS7_10__identityEEEvT0_PT3_T1_NS0_13GridEvenShareISH_EET2_T4_ --------------------------
	.section	.nv.constant0._ZN3cub18CUB_300001_SM_10006detail6reduce18DeviceReduceKernelINS2_10policy_hubIiyN4cuda3std3__44plusIiEEE10Policy1000EPiyS9_iNS7_10__identityEEEvT0_PT3_T1_NS0_13GridEvenShareISH_EET2_T4_,"a",@progbits
	.sectionflags	@""
	.align	4
.nv.constant0._ZN3cub18CUB_300001_SM_10006detail6reduce18DeviceReduceKernelINS2_10policy_hubIiyN4cuda3std3__44plusIiEEE10Policy1000EPiyS9_iNS7_10__identityEEEvT0_PT3_T1_NS0_13GridEvenShareISH_EET2_T4_:
	.zero		994


//--------------------- .nv.constant0._ZN3cub18CUB_300001_SM_10006detail6reduce28DeviceReduceSingleTileKernelINS2_10policy_hubIiyN4cuda3std3__44plusIiEEE10Policy1000EPiSC_yS9_iiNS7_10__identityEEEvT0_T1_T2_T3_T4_T6_ --------------------------
	.section	.nv.constant0._ZN3cub18CUB_300001_SM_10006detail6reduce28DeviceReduceSingleTileKernelINS2_10policy_hubIiyN4cuda3std3__44plusIiEEE10Policy1000EPiSC_yS9_iiNS7_10__identityEEEvT0_T1_T2_T3_T4_T6_,"a",@progbits
	.sectionflags	@""
	.align	4
.nv.constant0._ZN3cub18CUB_300001_SM_10006detail6reduce28DeviceReduceSingleTileKernelINS2_10policy_hubIiyN4cuda3std3__44plusIiEEE10Policy1000EPiSC_yS9_iiNS7_10__identityEEEvT0_T1_T2_T3_T4_T6_:
	.zero		929


//--------------------- .nv.constant0._ZN3cub18CUB_300001_SM_10006detail6reduce28DeviceReduceSingleTileKernelINS2_10policy_hubIijN4cuda3std3__44plusIiEEE10Policy1000EPiSC_iS9_iiNS7_10__identityEEEvT0_T1_T2_T3_T4_T6_ --------------------------
	.section	.nv.constant0._ZN3cub18CUB_300001_SM_10006detail6reduce28DeviceReduceSingleTileKernelINS2_10policy_hubIijN4cuda3std3__44plusIiEEE10Policy1000EPiSC_iS9_iiNS7_10__identityEEEvT0_T1_T2_T3_T4_T6_,"a",@progbits
	.sectionflags	@""
	.align	4
.nv.constant0._ZN3cub18CUB_300001_SM_10006detail6reduce28DeviceReduceSingleTileKernelINS2_10policy_hubIijN4cuda3std3__44plusIiEEE10Policy1000EPiSC_iS9_iiNS7_10__identityEEEvT0_T1_T2_T3_T4_T6_:
	.zero		925


//--------------------- .nv.constant0._ZN3cub18CUB_300001_SM_10006detail6reduce18DeviceReduceKernelINS2_10policy_hubIijN4cuda3std3__44plusIiEEE10Policy1000EPijS9_iNS7_10__identityEEEvT0_PT3_T1_NS0_13GridEvenShareISH_EET2_T4_ --------------------------
	.section	.nv.constant0._ZN3cub18CUB_300001_SM_10006detail6reduce18DeviceReduceKernelINS2_10policy_hubIijN4cuda3std3__44plusIiEEE10Policy1000EPijS9_iNS7_10__identityEEEvT0_PT3_T1_NS0_13GridEvenShareISH_EET2_T4_,"a",@progbits
	.sectionflags	@""
	.align	4
.nv.constant0._ZN3cub18CUB_300001_SM_10006detail6reduce18DeviceReduceKernelINS2_10policy_hubIijN4cuda3std3__44plusIiEEE10Policy1000EPijS9_iNS7_10__identityEEEvT0_PT3_T1_NS0_13GridEvenShareISH_EET2_T4_:
	.zero		958


//--------------------- .nv.constant0._ZN3cub18CUB_300001_SM_10006detail6reduce28DeviceReduceSingleTileKernelINS2_10policy_hubIijN4cuda3std3__44plusIiEEE10Policy1000EPiSC_jS9_iiNS7_10__identityEEEvT0_T1_T2_T3_T4_T6_ --------------------------
	.section	.nv.constant0._ZN3cub18CUB_300001_SM_10006detail6reduce28DeviceReduceSingleTileKernelINS2_10policy_hubIijN4cuda3std3__44plusIiEEE10Policy1000EPiSC_jS9_iiNS7_10__identityEEEvT0_T1_T2_T3_T4_T6_,"a",@progbits
	.sectionflags	@""
	.align	4
.nv.constant0._ZN3cub18CUB_300001_SM_10006detail6reduce28DeviceReduceSingleTileKernelINS2_10policy_hubIijN4cuda3std3__44plusIiEEE10Policy1000EPiSC_jS9_iiNS7_10__identityEEEvT0_T1_T2_T3_T4_T6_:
	.zero		925


//--------------------- .nv.constant0._ZN3cub18CUB_300001_SM_10006detail11EmptyKernelIvEEvv --------------------------
	.section	.nv.constant0._ZN3cub18CUB_300001_SM_10006detail11EmptyKernelIvEEvv,"a",@progbits
	.sectionflags	@""
	.align	4
.nv.constant0._ZN3cub18CUB_300001_SM_10006detail11EmptyKernelIvEEvv:
	.zero		896


//--------------------- .nv.constant0._Z15newClustersMeanPfPiS_iii --------------------------
	.section	.nv.constant0._Z15newClustersMeanPfPiS_iii,"a",@progbits
	.sectionflags	@""
	.align	4
.nv.constant0._Z15newClustersMeanPfPiS_iii:
	.zero		932


//--------------------- .nv.constant0._Z14pointsDistancePfS_PiS0_iii --------------------------
	.section	.nv.constant0._Z14pointsDistancePfS_PiS0_iii,"a",@progbits
	.sectionflags	@""
	.align	4
.nv.constant0._Z14pointsDistancePfS_PiS0_iii:
	.zero		940


//--------------------- SYMBOLS --------------------------

	.type		.nv.reservedSmem.offset0,@object
	.size		.nv.reservedSmem.offset0,0x4
	.type		.nv.reservedSmem.cap,@object
	.size		.nv.reservedSmem.cap,0x4
